//
// Generated by NVIDIA NVVM Compiler
//
// Compiler Build ID: CL-36424714
// Cuda compilation tools, release 13.0, V13.0.88
// Based on NVVM 20.0.0
//

.version 9.0
.target sm_100
.address_size 64

	// .globl	_Z5scorejjPdS_
.global .align 4 .b8 precalc_xorwow_matrix[102400];
.global .align 4 .b8 precalc_xorwow_offset_matrix[102400];
.global .align 4 .b8 mrg32k3aM1[2304];
.global .align 4 .b8 mrg32k3aM2[2304];
.global .align 4 .b8 mrg32k3aM1SubSeq[2016];
.global .align 4 .b8 mrg32k3aM2SubSeq[2016];
.global .align 4 .b8 mrg32k3aM1Seq[2304];
.global .align 4 .b8 mrg32k3aM2Seq[2304];
.const .align 8 .b8 __cr_lgamma_table[72];
// _ZZN3cub18CUB_300001_SM_10006detail6reduce28DeviceReduceSingleTileKernelINS2_10policy_hubIN4cuda3std3__45tupleIJdiEEEj12larger_tupleIdEE10Policy1000EN6thrust24THRUST_300001_SM_1000_NS12zip_iteratorINS8_IJNSF_6detail15normal_iteratorINSF_10device_ptrIdEEEENSF_17counting_iteratorIiNSF_11use_defaultESN_SN_EEEEEEEPS9_jSB_S9_S9_NS7_10__identityEEEvT0_T1_T2_T3_T4_T6_E12temp_storage has been demoted
// _ZZN3cub18CUB_300001_SM_10006detail6reduce18DeviceReduceKernelINS2_10policy_hubIN4cuda3std3__45tupleIJdiEEEj12larger_tupleIdEE10Policy1000EN6thrust24THRUST_300001_SM_1000_NS12zip_iteratorINS8_IJNSF_6detail15normal_iteratorINSF_10device_ptrIdEEEENSF_17counting_iteratorIiNSF_11use_defaultESN_SN_EEEEEEEjSB_S9_NS7_10__identityEEEvT0_PT3_T1_NS0_13GridEvenShareISV_EET2_T4_E12temp_storage has been demoted
// _ZZN3cub18CUB_300001_SM_10006detail6reduce28DeviceReduceSingleTileKernelINS2_10policy_hubIN4cuda3std3__45tupleIJdiEEEj12larger_tupleIdEE10Policy1000EPS9_SE_iSB_S9_S9_NS7_10__identityEEEvT0_T1_T2_T3_T4_T6_E12temp_storage has been demoted
// _ZZN3cub18CUB_300001_SM_10006detail6reduce28DeviceReduceSingleTileKernelINS2_10policy_hubIN4cuda3std3__45tupleIJdiEEEy12larger_tupleIdEE10Policy1000EN6thrust24THRUST_300001_SM_1000_NS12zip_iteratorINS8_IJNSF_6detail15normal_iteratorINSF_10device_ptrIdEEEENSF_17counting_iteratorIiNSF_11use_defaultESN_SN_EEEEEEEPS9_ySB_S9_S9_NS7_10__identityEEEvT0_T1_T2_T3_T4_T6_E12temp_storage has been demoted
// _ZZN3cub18CUB_300001_SM_10006detail6reduce18DeviceReduceKernelINS2_10policy_hubIN4cuda3std3__45tupleIJdiEEEy12larger_tupleIdEE10Policy1000EN6thrust24THRUST_300001_SM_1000_NS12zip_iteratorINS8_IJNSF_6detail15normal_iteratorINSF_10device_ptrIdEEEENSF_17counting_iteratorIiNSF_11use_defaultESN_SN_EEEEEEEySB_S9_NS7_10__identityEEEvT0_PT3_T1_NS0_13GridEvenShareISV_EET2_T4_E12temp_storage has been demoted
// _ZZN3cub18CUB_300001_SM_10006detail6reduce28DeviceReduceSingleTileKernelINS2_10policy_hubIN4cuda3std3__45tupleIJdiEEEy12larger_tupleIdEE10Policy1000EPS9_SE_iSB_S9_S9_NS7_10__identityEEEvT0_T1_T2_T3_T4_T6_E12temp_storage has been demoted
.global .align 1 .b8 _ZN34_INTERNAL_2bc7019d_4_k_cu_ae13f1734cuda3std3__45__cpo5beginE[1];
.global .align 1 .b8 _ZN34_INTERNAL_2bc7019d_4_k_cu_ae13f1734cuda3std3__45__cpo3endE[1];
.global .align 1 .b8 _ZN34_INTERNAL_2bc7019d_4_k_cu_ae13f1734cuda3std3__45__cpo6cbeginE[1];
.global .align 1 .b8 _ZN34_INTERNAL_2bc7019d_4_k_cu_ae13f1734cuda3std3__45__cpo4cendE[1];
.global .align 1 .b8 _ZN34_INTERNAL_2bc7019d_4_k_cu_ae13f1734cuda3std3__45__cpo6rbeginE[1];
.global .align 1 .b8 _ZN34_INTERNAL_2bc7019d_4_k_cu_ae13f1734cuda3std3__45__cpo4rendE[1];
.global .align 1 .b8 _ZN34_INTERNAL_2bc7019d_4_k_cu_ae13f1734cuda3std3__45__cpo7crbeginE[1];
.global .align 1 .b8 _ZN34_INTERNAL_2bc7019d_4_k_cu_ae13f1734cuda3std3__45__cpo5crendE[1];
.global .align 1 .b8 _ZN34_INTERNAL_2bc7019d_4_k_cu_ae13f1734cuda3std3__436_GLOBAL__N__2bc7019d_4_k_cu_ae13f1736ignoreE[1];
.global .align 1 .b8 _ZN34_INTERNAL_2bc7019d_4_k_cu_ae13f1734cuda3std3__419piecewise_constructE[1];
.global .align 1 .b8 _ZN34_INTERNAL_2bc7019d_4_k_cu_ae13f1734cuda3std3__48in_placeE[1];
.global .align 1 .b8 _ZN34_INTERNAL_2bc7019d_4_k_cu_ae13f1734cuda3std3__420unreachable_sentinelE[1];
.global .align 1 .b8 _ZN34_INTERNAL_2bc7019d_4_k_cu_ae13f1734cuda3std3__47nulloptE[1];
.global .align 1 .b8 _ZN34_INTERNAL_2bc7019d_4_k_cu_ae13f1734cuda3std3__48unexpectE[1];
.global .align 1 .b8 _ZN34_INTERNAL_2bc7019d_4_k_cu_ae13f1734cuda3std6ranges3__45__cpo4swapE[1];
.global .align 1 .b8 _ZN34_INTERNAL_2bc7019d_4_k_cu_ae13f1734cuda3std6ranges3__45__cpo9iter_moveE[1];
.global .align 1 .b8 _ZN34_INTERNAL_2bc7019d_4_k_cu_ae13f1734cuda3std6ranges3__45__cpo5beginE[1];
.global .align 1 .b8 _ZN34_INTERNAL_2bc7019d_4_k_cu_ae13f1734cuda3std6ranges3__45__cpo3endE[1];
.global .align 1 .b8 _ZN34_INTERNAL_2bc7019d_4_k_cu_ae13f1734cuda3std6ranges3__45__cpo6cbeginE[1];
.global .align 1 .b8 _ZN34_INTERNAL_2bc7019d_4_k_cu_ae13f1734cuda3std6ranges3__45__cpo4cendE[1];
.global .align 1 .b8 _ZN34_INTERNAL_2bc7019d_4_k_cu_ae13f1734cuda3std6ranges3__45__cpo7advanceE[1];
.global .align 1 .b8 _ZN34_INTERNAL_2bc7019d_4_k_cu_ae13f1734cuda3std6ranges3__45__cpo9iter_swapE[1];
.global .align 1 .b8 _ZN34_INTERNAL_2bc7019d_4_k_cu_ae13f1734cuda3std6ranges3__45__cpo4nextE[1];
.global .align 1 .b8 _ZN34_INTERNAL_2bc7019d_4_k_cu_ae13f1734cuda3std6ranges3__45__cpo4prevE[1];
.global .align 1 .b8 _ZN34_INTERNAL_2bc7019d_4_k_cu_ae13f1734cuda3std6ranges3__45__cpo4dataE[1];
.global .align 1 .b8 _ZN34_INTERNAL_2bc7019d_4_k_cu_ae13f1734cuda3std6ranges3__45__cpo5cdataE[1];
.global .align 1 .b8 _ZN34_INTERNAL_2bc7019d_4_k_cu_ae13f1734cuda3std6ranges3__45__cpo4sizeE[1];
.global .align 1 .b8 _ZN34_INTERNAL_2bc7019d_4_k_cu_ae13f1734cuda3std6ranges3__45__cpo5ssizeE[1];
.global .align 1 .b8 _ZN34_INTERNAL_2bc7019d_4_k_cu_ae13f1734cuda3std6ranges3__45__cpo8distanceE[1];
.global .align 1 .b8 _ZN34_INTERNAL_2bc7019d_4_k_cu_ae13f1736thrust24THRUST_300001_SM_1000_NS8cuda_cub3parE[1];
.global .align 1 .b8 _ZN34_INTERNAL_2bc7019d_4_k_cu_ae13f1736thrust24THRUST_300001_SM_1000_NS8cuda_cub10par_nosyncE[1];
.global .align 1 .b8 _ZN34_INTERNAL_2bc7019d_4_k_cu_ae13f1736thrust24THRUST_300001_SM_1000_NS6system6detail10sequential3seqE[1];
.global .align 1 .b8 _ZN34_INTERNAL_2bc7019d_4_k_cu_ae13f1736thrust24THRUST_300001_SM_1000_NS6system3cpp3parE[1];
.global .align 1 .b8 _ZN34_INTERNAL_2bc7019d_4_k_cu_ae13f1736thrust24THRUST_300001_SM_1000_NS12placeholders2_1E[1];
.global .align 1 .b8 _ZN34_INTERNAL_2bc7019d_4_k_cu_ae13f1736thrust24THRUST_300001_SM_1000_NS12placeholders2_2E[1];
.global .align 1 .b8 _ZN34_INTERNAL_2bc7019d_4_k_cu_ae13f1736thrust24THRUST_300001_SM_1000_NS12placeholders2_3E[1];
.global .align 1 .b8 _ZN34_INTERNAL_2bc7019d_4_k_cu_ae13f1736thrust24THRUST_300001_SM_1000_NS12placeholders2_4E[1];
.global .align 1 .b8 _ZN34_INTERNAL_2bc7019d_4_k_cu_ae13f1736thrust24THRUST_300001_SM_1000_NS12placeholders2_5E[1];
.global .align 1 .b8 _ZN34_INTERNAL_2bc7019d_4_k_cu_ae13f1736thrust24THRUST_300001_SM_1000_NS12placeholders2_6E[1];
.global .align 1 .b8 _ZN34_INTERNAL_2bc7019d_4_k_cu_ae13f1736thrust24THRUST_300001_SM_1000_NS12placeholders2_7E[1];
.global .align 1 .b8 _ZN34_INTERNAL_2bc7019d_4_k_cu_ae13f1736thrust24THRUST_300001_SM_1000_NS12placeholders2_8E[1];
.global .align 1 .b8 _ZN34_INTERNAL_2bc7019d_4_k_cu_ae13f1736thrust24THRUST_300001_SM_1000_NS12placeholders2_9E[1];
.global .align 1 .b8 _ZN34_INTERNAL_2bc7019d_4_k_cu_ae13f1736thrust24THRUST_300001_SM_1000_NS12placeholders3_10E[1];
.global .align 1 .b8 _ZN34_INTERNAL_2bc7019d_4_k_cu_ae13f1736thrust24THRUST_300001_SM_1000_NS3seqE[1];
.global .align 1 .b8 _ZN34_INTERNAL_2bc7019d_4_k_cu_ae13f1736thrust24THRUST_300001_SM_1000_NS6deviceE[1];
.extern .shared .align 16 .b8 _ZN6thrust24THRUST_300001_SM_1000_NS8cuda_cub4core6detail5shmemE[];

.visible .entry _Z5scorejjPdS_(
	.param .u32 _Z5scorejjPdS__param_0,
	.param .u32 _Z5scorejjPdS__param_1,
	.param .u64 .ptr .align 1 _Z5scorejjPdS__param_2,
	.param .u64 .ptr .align 1 _Z5scorejjPdS__param_3
)
{
	.reg .pred 	%p<14>;
	.reg .b32 	%r<69>;
	.reg .b64 	%rd<72>;
	.reg .b64 	%fd<87>;

	ld.param.u32 	%r26, [_Z5scorejjPdS__param_0];
	ld.param.u32 	%r27, [_Z5scorejjPdS__param_1];
	ld.param.u64 	%rd3, [_Z5scorejjPdS__param_2];
	ld.param.u64 	%rd4, [_Z5scorejjPdS__param_3];
	cvta.to.global.u64 	%rd1, %rd3;
	cvta.to.global.u64 	%rd2, %rd4;
	mov.u32 	%r28, %ctaid.x;
	mov.u32 	%r29, %ntid.x;
	mov.u32 	%r30, %tid.x;
	mad.lo.s32 	%r62, %r28, %r29, %r30;
	mov.u32 	%r31, %nctaid.x;
	mul.lo.s32 	%r2, %r29, %r31;
	setp.ge.u32 	%p1, %r62, %r26;
	@%p1 bra 	$L__BB0_18;
	setp.ne.s32 	%p2, %r27, 0;
	@%p2 bra 	$L__BB0_3;
$L__BB0_2:
	mul.wide.s32 	%rd69, %r62, 8;
	add.s64 	%rd70, %rd2, %rd69;
	mov.b64 	%rd71, 4607182418800017408;
	st.global.u64 	[%rd70], %rd71;
	add.s32 	%r62, %r62, %r2;
	setp.lt.u32 	%p13, %r62, %r26;
	@%p13 bra 	$L__BB0_2;
	bra.uni 	$L__BB0_18;
$L__BB0_3:
	and.b32  	%r5, %r27, 15;
	add.s32 	%r6, %r5, -1;
	and.b32  	%r7, %r27, 7;
	add.s32 	%r8, %r7, -1;
	and.b32  	%r9, %r27, -16;
	and.b32  	%r10, %r27, 3;
	neg.s32 	%r11, %r9;
$L__BB0_4:
	setp.lt.u32 	%p3, %r27, 16;
	mul.lo.s32 	%r13, %r62, %r27;
	mov.f64 	%fd86, 0d0000000000000000;
	mov.b32 	%r67, 0;
	@%p3 bra 	$L__BB0_7;
	add.s32 	%r64, %r13, 7;
	mov.f64 	%fd86, 0d0000000000000000;
	mov.u32 	%r65, %r11;
$L__BB0_6:
	.pragma "nounroll";
	add.s32 	%r33, %r64, -7;
	mul.wide.u32 	%rd5, %r33, 8;
	add.s64 	%rd6, %rd1, %rd5;
	ld.global.f64 	%fd18, [%rd6];
	add.f64 	%fd19, %fd86, %fd18;
	add.s32 	%r34, %r64, -6;
	mul.wide.u32 	%rd7, %r34, 8;
	add.s64 	%rd8, %rd1, %rd7;
	ld.global.f64 	%fd20, [%rd8];
	add.f64 	%fd21, %fd19, %fd20;
	add.s32 	%r35, %r64, -5;
	mul.wide.u32 	%rd9, %r35, 8;
	add.s64 	%rd10, %rd1, %rd9;
	ld.global.f64 	%fd22, [%rd10];
	add.f64 	%fd23, %fd21, %fd22;
	add.s32 	%r36, %r64, -4;
	mul.wide.u32 	%rd11, %r36, 8;
	add.s64 	%rd12, %rd1, %rd11;
	ld.global.f64 	%fd24, [%rd12];
	add.f64 	%fd25, %fd23, %fd24;
	add.s32 	%r37, %r64, -3;
	mul.wide.u32 	%rd13, %r37, 8;
	add.s64 	%rd14, %rd1, %rd13;
	ld.global.f64 	%fd26, [%rd14];
	add.f64 	%fd27, %fd25, %fd26;
	add.s32 	%r38, %r64, -2;
	mul.wide.u32 	%rd15, %r38, 8;
	add.s64 	%rd16, %rd1, %rd15;
	ld.global.f64 	%fd28, [%rd16];
	add.f64 	%fd29, %fd27, %fd28;
	add.s32 	%r39, %r64, -1;
	mul.wide.u32 	%rd17, %r39, 8;
	add.s64 	%rd18, %rd1, %rd17;
	ld.global.f64 	%fd30, [%rd18];
	add.f64 	%fd31, %fd29, %fd30;
	add.s32 	%r40, %r64, 8;
	mul.wide.u32 	%rd19, %r64, 8;
	add.s64 	%rd20, %rd1, %rd19;
	ld.global.f64 	%fd32, [%rd20];
	add.f64 	%fd33, %fd31, %fd32;
	add.s32 	%r41, %r64, 1;
	mul.wide.u32 	%rd21, %r41, 8;
	add.s64 	%rd22, %rd1, %rd21;
	ld.global.f64 	%fd34, [%rd22];
	add.f64 	%fd35, %fd33, %fd34;
	add.s32 	%r42, %r64, 2;
	mul.wide.u32 	%rd23, %r42, 8;
	add.s64 	%rd24, %rd1, %rd23;
	ld.global.f64 	%fd36, [%rd24];
	add.f64 	%fd37, %fd35, %fd36;
	add.s32 	%r43, %r64, 3;
	mul.wide.u32 	%rd25, %r43, 8;
	add.s64 	%rd26, %rd1, %rd25;
	ld.global.f64 	%fd38, [%rd26];
	add.f64 	%fd39, %fd37, %fd38;
	add.s32 	%r44, %r64, 4;
	mul.wide.u32 	%rd27, %r44, 8;
	add.s64 	%rd28, %rd1, %rd27;
	ld.global.f64 	%fd40, [%rd28];
	add.f64 	%fd41, %fd39, %fd40;
	add.s32 	%r45, %r64, 5;
	mul.wide.u32 	%rd29, %r45, 8;
	add.s64 	%rd30, %rd1, %rd29;
	ld.global.f64 	%fd42, [%rd30];
	add.f64 	%fd43, %fd41, %fd42;
	add.s32 	%r46, %r64, 6;
	mul.wide.u32 	%rd31, %r46, 8;
	add.s64 	%rd32, %rd1, %rd31;
	ld.global.f64 	%fd44, [%rd32];
	add.f64 	%fd45, %fd43, %fd44;
	add.s32 	%r47, %r64, 7;
	mul.wide.u32 	%rd33, %r47, 8;
	add.s64 	%rd34, %rd1, %rd33;
	ld.global.f64 	%fd46, [%rd34];
	add.f64 	%fd47, %fd45, %fd46;
	mul.wide.u32 	%rd35, %r40, 8;
	add.s64 	%rd36, %rd1, %rd35;
	ld.global.f64 	%fd48, [%rd36];
	add.f64 	%fd86, %fd47, %fd48;
	add.s32 	%r65, %r65, 16;
	add.s32 	%r64, %r64, 16;
	setp.ne.s32 	%p4, %r65, 0;
	mov.u32 	%r67, %r9;
	@%p4 bra 	$L__BB0_6;
$L__BB0_7:
	setp.eq.s32 	%p5, %r5, 0;
	@%p5 bra 	$L__BB0_17;
	setp.lt.u32 	%p6, %r6, 7;
	@%p6 bra 	$L__BB0_10;
	add.s32 	%r48, %r67, %r13;
	mul.wide.u32 	%rd37, %r48, 8;
	add.s64 	%rd38, %rd1, %rd37;
	ld.global.f64 	%fd50, [%rd38];
	add.f64 	%fd51, %fd86, %fd50;
	add.s32 	%r49, %r48, 1;
	mul.wide.u32 	%rd39, %r49, 8;
	add.s64 	%rd40, %rd1, %rd39;
	ld.global.f64 	%fd52, [%rd40];
	add.f64 	%fd53, %fd51, %fd52;
	add.s32 	%r50, %r48, 2;
	mul.wide.u32 	%rd41, %r50, 8;
	add.s64 	%rd42, %rd1, %rd41;
	ld.global.f64 	%fd54, [%rd42];
	add.f64 	%fd55, %fd53, %fd54;
	add.s32 	%r51, %r48, 3;
	mul.wide.u32 	%rd43, %r51, 8;
	add.s64 	%rd44, %rd1, %rd43;
	ld.global.f64 	%fd56, [%rd44];
	add.f64 	%fd57, %fd55, %fd56;
	add.s32 	%r52, %r48, 4;
	mul.wide.u32 	%rd45, %r52, 8;
	add.s64 	%rd46, %rd1, %rd45;
	ld.global.f64 	%fd58, [%rd46];
	add.f64 	%fd59, %fd57, %fd58;
	add.s32 	%r53, %r48, 5;
	mul.wide.u32 	%rd47, %r53, 8;
	add.s64 	%rd48, %rd1, %rd47;
	ld.global.f64 	%fd60, [%rd48];
	add.f64 	%fd61, %fd59, %fd60;
	add.s32 	%r54, %r48, 6;
	mul.wide.u32 	%rd49, %r54, 8;
	add.s64 	%rd50, %rd1, %rd49;
	ld.global.f64 	%fd62, [%rd50];
	add.f64 	%fd63, %fd61, %fd62;
	add.s32 	%r55, %r48, 7;
	mul.wide.u32 	%rd51, %r55, 8;
	add.s64 	%rd52, %rd1, %rd51;
	ld.global.f64 	%fd64, [%rd52];
	add.f64 	%fd86, %fd63, %fd64;
	add.s32 	%r67, %r67, 8;
$L__BB0_10:
	setp.eq.s32 	%p7, %r7, 0;
	@%p7 bra 	$L__BB0_17;
	setp.lt.u32 	%p8, %r8, 3;
	@%p8 bra 	$L__BB0_13;
	add.s32 	%r56, %r67, %r13;
	mul.wide.u32 	%rd53, %r56, 8;
	add.s64 	%rd54, %rd1, %rd53;
	ld.global.f64 	%fd66, [%rd54];
	add.f64 	%fd67, %fd86, %fd66;
	add.s32 	%r57, %r56, 1;
	mul.wide.u32 	%rd55, %r57, 8;
	add.s64 	%rd56, %rd1, %rd55;
	ld.global.f64 	%fd68, [%rd56];
	add.f64 	%fd69, %fd67, %fd68;
	add.s32 	%r58, %r56, 2;
	mul.wide.u32 	%rd57, %r58, 8;
	add.s64 	%rd58, %rd1, %rd57;
	ld.global.f64 	%fd70, [%rd58];
	add.f64 	%fd71, %fd69, %fd70;
	add.s32 	%r59, %r56, 3;
	mul.wide.u32 	%rd59, %r59, 8;
	add.s64 	%rd60, %rd1, %rd59;
	ld.global.f64 	%fd72, [%rd60];
	add.f64 	%fd86, %fd71, %fd72;
	add.s32 	%r67, %r67, 4;
$L__BB0_13:
	setp.eq.s32 	%p9, %r10, 0;
	@%p9 bra 	$L__BB0_17;
	setp.eq.s32 	%p10, %r10, 1;
	add.s32 	%r24, %r67, %r13;
	mul.wide.u32 	%rd61, %r24, 8;
	add.s64 	%rd62, %rd1, %rd61;
	ld.global.f64 	%fd73, [%rd62];
	add.f64 	%fd86, %fd86, %fd73;
	@%p10 bra 	$L__BB0_17;
	setp.eq.s32 	%p11, %r10, 2;
	add.s32 	%r60, %r24, 1;
	mul.wide.u32 	%rd63, %r60, 8;
	add.s64 	%rd64, %rd1, %rd63;
	ld.global.f64 	%fd74, [%rd64];
	add.f64 	%fd86, %fd86, %fd74;
	@%p11 bra 	$L__BB0_17;
	add.s32 	%r61, %r24, 2;
	mul.wide.u32 	%rd65, %r61, 8;
	add.s64 	%rd66, %rd1, %rd65;
	ld.global.f64 	%fd75, [%rd66];
	add.f64 	%fd86, %fd86, %fd75;
$L__BB0_17:
	sqrt.rn.f64 	%fd76, %fd86;
	add.f64 	%fd77, %fd76, 0d3FF0000000000000;
	rcp.rn.f64 	%fd78, %fd77;
	mul.wide.s32 	%rd67, %r62, 8;
	add.s64 	%rd68, %rd2, %rd67;
	st.global.f64 	[%rd68], %fd78;
	add.s32 	%r62, %r62, %r2;
	setp.lt.u32 	%p12, %r62, %r26;
	@%p12 bra 	$L__BB0_4;
$L__BB0_18:
	ret;

}
	// .globl	_ZN6thrust24THRUST_300001_SM_1000_NS8cuda_cub4core6detail13_kernel_agentINS1_8__reduce11ReduceAgentINS0_12zip_iteratorIN4cuda3std3__45tupleIJNS0_6detail15normal_iteratorINS0_10device_ptrIdEEEENS0_17counting_iteratorIlNS0_11use_defaultESI_SI_EEEEEEEPNSB_IJdlEEESM_iNS1_9__extrema9arg_max_fIdlNSA_4lessIdEEEEEEJSL_SN_iSS_EEEvDpT0_
.visible .entry _ZN6thrust24THRUST_300001_SM_1000_NS8cuda_cub4core6detail13_kernel_agentINS1_8__reduce11ReduceAgentINS0_12zip_iteratorIN4cuda3std3__45tupleIJNS0_6detail15normal_iteratorINS0_10device_ptrIdEEEENS0_17counting_iteratorIlNS0_11use_defaultESI_SI_EEEEEEEPNSB_IJdlEEESM_iNS1_9__extrema9arg_max_fIdlNSA_4lessIdEEEEEEJSL_SN_iSS_EEEvDpT0_(
	.param .align 8 .b8 _ZN6thrust24THRUST_300001_SM_1000_NS8cuda_cub4core6detail13_kernel_agentINS1_8__reduce11ReduceAgentINS0_12zip_iteratorIN4cuda3std3__45tupleIJNS0_6detail15normal_iteratorINS0_10device_ptrIdEEEENS0_17counting_iteratorIlNS0_11use_defaultESI_SI_EEEEEEEPNSB_IJdlEEESM_iNS1_9__extrema9arg_max_fIdlNSA_4lessIdEEEEEEJSL_SN_iSS_EEEvDpT0__param_0[16],
	.param .u64 .ptr .align 1 _ZN6thrust24THRUST_300001_SM_1000_NS8cuda_cub4core6detail13_kernel_agentINS1_8__reduce11ReduceAgentINS0_12zip_iteratorIN4cuda3std3__45tupleIJNS0_6detail15normal_iteratorINS0_10device_ptrIdEEEENS0_17counting_iteratorIlNS0_11use_defaultESI_SI_EEEEEEEPNSB_IJdlEEESM_iNS1_9__extrema9arg_max_fIdlNSA_4lessIdEEEEEEJSL_SN_iSS_EEEvDpT0__param_1,
	.param .u32 _ZN6thrust24THRUST_300001_SM_1000_NS8cuda_cub4core6detail13_kernel_agentINS1_8__reduce11ReduceAgentINS0_12zip_iteratorIN4cuda3std3__45tupleIJNS0_6detail15normal_iteratorINS0_10device_ptrIdEEEENS0_17counting_iteratorIlNS0_11use_defaultESI_SI_EEEEEEEPNSB_IJdlEEESM_iNS1_9__extrema9arg_max_fIdlNSA_4lessIdEEEEEEJSL_SN_iSS_EEEvDpT0__param_2,
	.param .align 1 .b8 _ZN6thrust24THRUST_300001_SM_1000_NS8cuda_cub4core6detail13_kernel_agentINS1_8__reduce11ReduceAgentINS0_12zip_iteratorIN4cuda3std3__45tupleIJNS0_6detail15normal_iteratorINS0_10device_ptrIdEEEENS0_17counting_iteratorIlNS0_11use_defaultESI_SI_EEEEEEEPNSB_IJdlEEESM_iNS1_9__extrema9arg_max_fIdlNSA_4lessIdEEEEEEJSL_SN_iSS_EEEvDpT0__param_3[1]
)
.maxntid 256
{
	.reg .pred 	%p<213>;
	.reg .b32 	%r<400>;
	.reg .b64 	%rd<358>;
	.reg .b64 	%fd<242>;

	ld.param.u64 	%rd199, [_ZN6thrust24THRUST_300001_SM_1000_NS8cuda_cub4core6detail13_kernel_agentINS1_8__reduce11ReduceAgentINS0_12zip_iteratorIN4cuda3std3__45tupleIJNS0_6detail15normal_iteratorINS0_10device_ptrIdEEEENS0_17counting_iteratorIlNS0_11use_defaultESI_SI_EEEEEEEPNSB_IJdlEEESM_iNS1_9__extrema9arg_max_fIdlNSA_4lessIdEEEEEEJSL_SN_iSS_EEEvDpT0__param_0+8];
	ld.param.u64 	%rd198, [_ZN6thrust24THRUST_300001_SM_1000_NS8cuda_cub4core6detail13_kernel_agentINS1_8__reduce11ReduceAgentINS0_12zip_iteratorIN4cuda3std3__45tupleIJNS0_6detail15normal_iteratorINS0_10device_ptrIdEEEENS0_17counting_iteratorIlNS0_11use_defaultESI_SI_EEEEEEEPNSB_IJdlEEESM_iNS1_9__extrema9arg_max_fIdlNSA_4lessIdEEEEEEJSL_SN_iSS_EEEvDpT0__param_0];
	ld.param.u32 	%r36, [_ZN6thrust24THRUST_300001_SM_1000_NS8cuda_cub4core6detail13_kernel_agentINS1_8__reduce11ReduceAgentINS0_12zip_iteratorIN4cuda3std3__45tupleIJNS0_6detail15normal_iteratorINS0_10device_ptrIdEEEENS0_17counting_iteratorIlNS0_11use_defaultESI_SI_EEEEEEEPNSB_IJdlEEESM_iNS1_9__extrema9arg_max_fIdlNSA_4lessIdEEEEEEJSL_SN_iSS_EEEvDpT0__param_2];
	setp.eq.s32 	%p1, %r36, 0;
	@%p1 bra 	$L__BB1_206;
	cvta.to.global.u64 	%rd1, %rd198;
	setp.gt.s32 	%p2, %r36, 1279;
	@%p2 bra 	$L__BB1_122;
	mov.u32 	%r1, %tid.x;
	setp.ge.s32 	%p96, %r1, %r36;
	mov.f64 	%fd188, 0d0000000000000000;
	mov.b64 	%rd299, 0;
	mov.u32 	%r391, %r1;
	@%p96 bra 	$L__BB1_4;
	cvt.u64.u32 	%rd255, %r1;
	mul.wide.u32 	%rd256, %r1, 8;
	add.s64 	%rd257, %rd1, %rd256;
	add.s64 	%rd299, %rd199, %rd255;
	ld.global.f64 	%fd188, [%rd257];
	add.s32 	%r391, %r1, 256;
$L__BB1_4:
	setp.ge.s32 	%p97, %r391, %r36;
	@%p97 bra 	$L__BB1_26;
	not.b32 	%r160, %r391;
	add.s32 	%r4, %r36, %r160;
	and.b32  	%r161, %r4, 768;
	setp.eq.s32 	%p98, %r161, 768;
	@%p98 bra 	$L__BB1_11;
	cvt.u64.u32 	%rd259, %r391;
	add.s64 	%rd290, %rd199, %rd259;
	mul.wide.u32 	%rd260, %r391, 8;
	add.s64 	%rd289, %rd1, %rd260;
	shr.u32 	%r162, %r4, 8;
	add.s32 	%r163, %r162, 1;
	and.b32  	%r164, %r163, 3;
	neg.s32 	%r389, %r164;
$L__BB1_7:
	.pragma "nounroll";
	mov.u64 	%rd9, %rd299;
	mov.f64 	%fd3, %fd188;
	ld.global.f64 	%fd4, [%rd289];
	setp.lt.f64 	%p99, %fd3, %fd4;
	mov.u64 	%rd299, %rd290;
	mov.f64 	%fd188, %fd4;
	@%p99 bra 	$L__BB1_10;
	setp.lt.f64 	%p100, %fd4, %fd3;
	mov.u64 	%rd299, %rd9;
	mov.f64 	%fd188, %fd3;
	@%p100 bra 	$L__BB1_10;
	setp.lt.s64 	%p101, %rd9, %rd290;
	min.s64 	%rd299, %rd9, %rd290;
	selp.f64 	%fd188, %fd3, %fd4, %p101;
$L__BB1_10:
	add.s32 	%r391, %r391, 256;
	add.s64 	%rd290, %rd290, 256;
	add.s64 	%rd289, %rd289, 2048;
	add.s32 	%r389, %r389, 1;
	setp.ne.s32 	%p102, %r389, 0;
	@%p102 bra 	$L__BB1_7;
$L__BB1_11:
	setp.lt.u32 	%p103, %r4, 768;
	@%p103 bra 	$L__BB1_26;
	add.s32 	%r392, %r391, 512;
$L__BB1_13:
	mov.u32 	%r12, %r392;
	add.s32 	%r165, %r12, -512;
	cvt.s64.s32 	%rd261, %r165;
	mul.wide.s32 	%rd262, %r165, 8;
	add.s64 	%rd17, %rd1, %rd262;
	add.s64 	%rd18, %rd199, %rd261;
	ld.global.f64 	%fd10, [%rd17];
	setp.lt.f64 	%p104, %fd188, %fd10;
	mov.u64 	%rd296, %rd18;
	mov.f64 	%fd185, %fd10;
	@%p104 bra 	$L__BB1_16;
	setp.lt.f64 	%p105, %fd10, %fd188;
	mov.u64 	%rd296, %rd299;
	mov.f64 	%fd185, %fd188;
	@%p105 bra 	$L__BB1_16;
	setp.lt.s64 	%p106, %rd299, %rd18;
	min.s64 	%rd296, %rd299, %rd18;
	selp.f64 	%fd185, %fd188, %fd10, %p106;
$L__BB1_16:
	add.s32 	%r166, %r12, -256;
	cvt.s64.s32 	%rd263, %r166;
	add.s64 	%rd21, %rd199, %rd263;
	ld.global.f64 	%fd13, [%rd17+2048];
	setp.lt.f64 	%p107, %fd185, %fd13;
	mov.u64 	%rd297, %rd21;
	mov.f64 	%fd186, %fd13;
	@%p107 bra 	$L__BB1_19;
	setp.lt.f64 	%p108, %fd13, %fd185;
	mov.u64 	%rd297, %rd296;
	mov.f64 	%fd186, %fd185;
	@%p108 bra 	$L__BB1_19;
	setp.lt.s64 	%p109, %rd296, %rd21;
	min.s64 	%rd297, %rd296, %rd21;
	selp.f64 	%fd186, %fd185, %fd13, %p109;
$L__BB1_19:
	cvt.s64.s32 	%rd264, %r12;
	add.s64 	%rd24, %rd199, %rd264;
	ld.global.f64 	%fd16, [%rd17+4096];
	setp.lt.f64 	%p110, %fd186, %fd16;
	mov.u64 	%rd298, %rd24;
	mov.f64 	%fd187, %fd16;
	@%p110 bra 	$L__BB1_22;
	setp.lt.f64 	%p111, %fd16, %fd186;
	mov.u64 	%rd298, %rd297;
	mov.f64 	%fd187, %fd186;
	@%p111 bra 	$L__BB1_22;
	setp.lt.s64 	%p112, %rd297, %rd24;
	min.s64 	%rd298, %rd297, %rd24;
	selp.f64 	%fd187, %fd186, %fd16, %p112;
$L__BB1_22:
	add.s32 	%r167, %r12, 256;
	cvt.s64.s32 	%rd265, %r167;
	add.s64 	%rd27, %rd199, %rd265;
	ld.global.f64 	%fd19, [%rd17+6144];
	setp.lt.f64 	%p113, %fd187, %fd19;
	mov.u64 	%rd299, %rd27;
	mov.f64 	%fd188, %fd19;
	@%p113 bra 	$L__BB1_25;
	setp.lt.f64 	%p114, %fd19, %fd187;
	mov.u64 	%rd299, %rd298;
	mov.f64 	%fd188, %fd187;
	@%p114 bra 	$L__BB1_25;
	setp.lt.s64 	%p115, %rd298, %rd27;
	min.s64 	%rd299, %rd298, %rd27;
	selp.f64 	%fd188, %fd187, %fd19, %p115;
$L__BB1_25:
	add.s32 	%r392, %r12, 1024;
	add.s32 	%r168, %r12, 512;
	setp.lt.s32 	%p116, %r168, %r36;
	@%p116 bra 	$L__BB1_13;
$L__BB1_26:
	setp.lt.s32 	%p117, %r36, 256;
	@%p117 bra 	$L__BB1_71;
	// begin inline asm
	mov.u32 %r282, %laneid;
	// end inline asm
	mov.b64 	%rd276, %fd188;
	mov.b64 	{%r284, %r289}, %rd276;
	mov.b32 	%r300, 1;
	mov.b32 	%r301, 31;
	mov.b32 	%r302, -1;
	// begin inline asm
	shfl.sync.down.b32 %r283, %r284, %r300, %r301, %r302;
	// end inline asm
	// begin inline asm
	shfl.sync.down.b32 %r288, %r289, %r300, %r301, %r302;
	// end inline asm
	mov.b64 	%rd277, {%r283, %r288};
	mov.b64 	%fd23, %rd277;
	mov.b64 	{%r294, %r299}, %rd299;
	// begin inline asm
	shfl.sync.down.b32 %r293, %r294, %r300, %r301, %r302;
	// end inline asm
	// begin inline asm
	shfl.sync.down.b32 %r298, %r299, %r300, %r301, %r302;
	// end inline asm
	mov.b64 	%rd31, {%r293, %r298};
	setp.gt.s32 	%p169, %r282, 30;
	mov.u64 	%rd301, %rd299;
	mov.f64 	%fd190, %fd188;
	@%p169 bra 	$L__BB1_31;
	setp.lt.f64 	%p170, %fd188, %fd23;
	mov.u64 	%rd301, %rd31;
	mov.f64 	%fd190, %fd23;
	@%p170 bra 	$L__BB1_31;
	setp.gt.f64 	%p171, %fd188, %fd23;
	mov.u64 	%rd301, %rd299;
	mov.f64 	%fd190, %fd188;
	@%p171 bra 	$L__BB1_31;
	setp.lt.s64 	%p172, %rd299, %rd31;
	min.s64 	%rd301, %rd299, %rd31;
	selp.f64 	%fd190, %fd188, %fd23, %p172;
$L__BB1_31:
	mov.b64 	%rd278, %fd190;
	mov.b64 	{%r304, %r309}, %rd278;
	mov.b32 	%r320, 2;
	mov.b32 	%r321, 31;
	mov.b32 	%r322, -1;
	// begin inline asm
	shfl.sync.down.b32 %r303, %r304, %r320, %r321, %r322;
	// end inline asm
	// begin inline asm
	shfl.sync.down.b32 %r308, %r309, %r320, %r321, %r322;
	// end inline asm
	mov.b64 	%rd279, {%r303, %r308};
	mov.b64 	%fd26, %rd279;
	mov.b64 	{%r314, %r319}, %rd301;
	// begin inline asm
	shfl.sync.down.b32 %r313, %r314, %r320, %r321, %r322;
	// end inline asm
	// begin inline asm
	shfl.sync.down.b32 %r318, %r319, %r320, %r321, %r322;
	// end inline asm
	mov.b64 	%rd34, {%r313, %r318};
	setp.gt.s32 	%p173, %r282, 29;
	mov.u64 	%rd302, %rd301;
	mov.f64 	%fd191, %fd190;
	@%p173 bra 	$L__BB1_35;
	setp.lt.f64 	%p174, %fd190, %fd26;
	mov.u64 	%rd302, %rd34;
	mov.f64 	%fd191, %fd26;
	@%p174 bra 	$L__BB1_35;
	setp.gt.f64 	%p175, %fd190, %fd26;
	mov.u64 	%rd302, %rd301;
	mov.f64 	%fd191, %fd190;
	@%p175 bra 	$L__BB1_35;
	setp.lt.s64 	%p176, %rd301, %rd34;
	min.s64 	%rd302, %rd301, %rd34;
	selp.f64 	%fd191, %fd190, %fd26, %p176;
$L__BB1_35:
	mov.b64 	%rd280, %fd191;
	mov.b64 	{%r324, %r329}, %rd280;
	mov.b32 	%r340, 4;
	mov.b32 	%r341, 31;
	mov.b32 	%r342, -1;
	// begin inline asm
	shfl.sync.down.b32 %r323, %r324, %r340, %r341, %r342;
	// end inline asm
	// begin inline asm
	shfl.sync.down.b32 %r328, %r329, %r340, %r341, %r342;
	// end inline asm
	mov.b64 	%rd281, {%r323, %r328};
	mov.b64 	%fd29, %rd281;
	mov.b64 	{%r334, %r339}, %rd302;
	// begin inline asm
	shfl.sync.down.b32 %r333, %r334, %r340, %r341, %r342;
	// end inline asm
	// begin inline asm
	shfl.sync.down.b32 %r338, %r339, %r340, %r341, %r342;
	// end inline asm
	mov.b64 	%rd37, {%r333, %r338};
	setp.gt.s32 	%p177, %r282, 27;
	mov.u64 	%rd303, %rd302;
	mov.f64 	%fd192, %fd191;
	@%p177 bra 	$L__BB1_39;
	setp.lt.f64 	%p178, %fd191, %fd29;
	mov.u64 	%rd303, %rd37;
	mov.f64 	%fd192, %fd29;
	@%p178 bra 	$L__BB1_39;
	setp.gt.f64 	%p179, %fd191, %fd29;
	mov.u64 	%rd303, %rd302;
	mov.f64 	%fd192, %fd191;
	@%p179 bra 	$L__BB1_39;
	setp.lt.s64 	%p180, %rd302, %rd37;
	min.s64 	%rd303, %rd302, %rd37;
	selp.f64 	%fd192, %fd191, %fd29, %p180;
$L__BB1_39:
	mov.b64 	%rd282, %fd192;
	mov.b64 	{%r344, %r349}, %rd282;
	mov.b32 	%r360, 8;
	mov.b32 	%r361, 31;
	mov.b32 	%r362, -1;
	// begin inline asm
	shfl.sync.down.b32 %r343, %r344, %r360, %r361, %r362;
	// end inline asm
	// begin inline asm
	shfl.sync.down.b32 %r348, %r349, %r360, %r361, %r362;
	// end inline asm
	mov.b64 	%rd283, {%r343, %r348};
	mov.b64 	%fd32, %rd283;
	mov.b64 	{%r354, %r359}, %rd303;
	// begin inline asm
	shfl.sync.down.b32 %r353, %r354, %r360, %r361, %r362;
	// end inline asm
	// begin inline asm
	shfl.sync.down.b32 %r358, %r359, %r360, %r361, %r362;
	// end inline asm
	mov.b64 	%rd40, {%r353, %r358};
	setp.gt.s32 	%p181, %r282, 23;
	mov.u64 	%rd304, %rd303;
	mov.f64 	%fd193, %fd192;
	@%p181 bra 	$L__BB1_43;
	setp.lt.f64 	%p182, %fd192, %fd32;
	mov.u64 	%rd304, %rd40;
	mov.f64 	%fd193, %fd32;
	@%p182 bra 	$L__BB1_43;
	setp.gt.f64 	%p183, %fd192, %fd32;
	mov.u64 	%rd304, %rd303;
	mov.f64 	%fd193, %fd192;
	@%p183 bra 	$L__BB1_43;
	setp.lt.s64 	%p184, %rd303, %rd40;
	min.s64 	%rd304, %rd303, %rd40;
	selp.f64 	%fd193, %fd192, %fd32, %p184;
$L__BB1_43:
	mov.b64 	%rd284, %fd193;
	mov.b64 	{%r364, %r369}, %rd284;
	mov.b32 	%r380, 16;
	mov.b32 	%r381, 31;
	mov.b32 	%r382, -1;
	// begin inline asm
	shfl.sync.down.b32 %r363, %r364, %r380, %r381, %r382;
	// end inline asm
	// begin inline asm
	shfl.sync.down.b32 %r368, %r369, %r380, %r381, %r382;
	// end inline asm
	mov.b64 	%rd285, {%r363, %r368};
	mov.b64 	%fd35, %rd285;
	mov.b64 	{%r374, %r379}, %rd304;
	// begin inline asm
	shfl.sync.down.b32 %r373, %r374, %r380, %r381, %r382;
	// end inline asm
	// begin inline asm
	shfl.sync.down.b32 %r378, %r379, %r380, %r381, %r382;
	// end inline asm
	mov.b64 	%rd43, {%r373, %r378};
	setp.gt.s32 	%p185, %r282, 15;
	mov.u64 	%rd357, %rd304;
	mov.f64 	%fd241, %fd193;
	@%p185 bra 	$L__BB1_47;
	setp.lt.f64 	%p186, %fd193, %fd35;
	mov.u64 	%rd357, %rd43;
	mov.f64 	%fd241, %fd35;
	@%p186 bra 	$L__BB1_47;
	setp.gt.f64 	%p187, %fd193, %fd35;
	mov.u64 	%rd357, %rd304;
	mov.f64 	%fd241, %fd193;
	@%p187 bra 	$L__BB1_47;
	setp.lt.s64 	%p188, %rd304, %rd43;
	min.s64 	%rd357, %rd304, %rd43;
	selp.f64 	%fd241, %fd193, %fd35, %p188;
$L__BB1_47:
	setp.ne.s32 	%p189, %r282, 0;
	@%p189 bra 	$L__BB1_49;
	shr.u32 	%r383, %r1, 1;
	and.b32  	%r384, %r383, 496;
	mov.u32 	%r385, _ZN6thrust24THRUST_300001_SM_1000_NS8cuda_cub4core6detail5shmemE;
	add.s32 	%r386, %r385, %r384;
	st.shared.f64 	[%r386+8], %fd241;
	st.shared.u64 	[%r386+16], %rd357;
$L__BB1_49:
	bar.sync 	0;
	setp.ne.s32 	%p190, %r1, 0;
	@%p190 bra 	$L__BB1_204;
	ld.shared.f64 	%fd38, [_ZN6thrust24THRUST_300001_SM_1000_NS8cuda_cub4core6detail5shmemE+24];
	ld.shared.u64 	%rd46, [_ZN6thrust24THRUST_300001_SM_1000_NS8cuda_cub4core6detail5shmemE+32];
	setp.lt.f64 	%p191, %fd241, %fd38;
	mov.u64 	%rd306, %rd46;
	mov.f64 	%fd195, %fd38;
	@%p191 bra 	$L__BB1_53;
	setp.lt.f64 	%p192, %fd38, %fd241;
	mov.u64 	%rd306, %rd357;
	mov.f64 	%fd195, %fd241;
	@%p192 bra 	$L__BB1_53;
	setp.lt.s64 	%p193, %rd357, %rd46;
	min.s64 	%rd306, %rd357, %rd46;
	selp.f64 	%fd195, %fd241, %fd38, %p193;
$L__BB1_53:
	ld.shared.f64 	%fd41, [_ZN6thrust24THRUST_300001_SM_1000_NS8cuda_cub4core6detail5shmemE+40];
	ld.shared.u64 	%rd49, [_ZN6thrust24THRUST_300001_SM_1000_NS8cuda_cub4core6detail5shmemE+48];
	setp.lt.f64 	%p194, %fd195, %fd41;
	mov.u64 	%rd307, %rd49;
	mov.f64 	%fd196, %fd41;
	@%p194 bra 	$L__BB1_56;
	setp.lt.f64 	%p195, %fd41, %fd195;
	mov.u64 	%rd307, %rd306;
	mov.f64 	%fd196, %fd195;
	@%p195 bra 	$L__BB1_56;
	setp.lt.s64 	%p196, %rd306, %rd49;
	min.s64 	%rd307, %rd306, %rd49;
	selp.f64 	%fd196, %fd195, %fd41, %p196;
$L__BB1_56:
	ld.shared.f64 	%fd44, [_ZN6thrust24THRUST_300001_SM_1000_NS8cuda_cub4core6detail5shmemE+56];
	ld.shared.u64 	%rd52, [_ZN6thrust24THRUST_300001_SM_1000_NS8cuda_cub4core6detail5shmemE+64];
	setp.lt.f64 	%p197, %fd196, %fd44;
	mov.u64 	%rd308, %rd52;
	mov.f64 	%fd197, %fd44;
	@%p197 bra 	$L__BB1_59;
	setp.lt.f64 	%p198, %fd44, %fd196;
	mov.u64 	%rd308, %rd307;
	mov.f64 	%fd197, %fd196;
	@%p198 bra 	$L__BB1_59;
	setp.lt.s64 	%p199, %rd307, %rd52;
	min.s64 	%rd308, %rd307, %rd52;
	selp.f64 	%fd197, %fd196, %fd44, %p199;
$L__BB1_59:
	ld.shared.f64 	%fd47, [_ZN6thrust24THRUST_300001_SM_1000_NS8cuda_cub4core6detail5shmemE+72];
	ld.shared.u64 	%rd55, [_ZN6thrust24THRUST_300001_SM_1000_NS8cuda_cub4core6detail5shmemE+80];
	setp.lt.f64 	%p200, %fd197, %fd47;
	mov.u64 	%rd309, %rd55;
	mov.f64 	%fd198, %fd47;
	@%p200 bra 	$L__BB1_62;
	setp.lt.f64 	%p201, %fd47, %fd197;
	mov.u64 	%rd309, %rd308;
	mov.f64 	%fd198, %fd197;
	@%p201 bra 	$L__BB1_62;
	setp.lt.s64 	%p202, %rd308, %rd55;
	min.s64 	%rd309, %rd308, %rd55;
	selp.f64 	%fd198, %fd197, %fd47, %p202;
$L__BB1_62:
	ld.shared.f64 	%fd50, [_ZN6thrust24THRUST_300001_SM_1000_NS8cuda_cub4core6detail5shmemE+88];
	ld.shared.u64 	%rd58, [_ZN6thrust24THRUST_300001_SM_1000_NS8cuda_cub4core6detail5shmemE+96];
	setp.lt.f64 	%p203, %fd198, %fd50;
	mov.u64 	%rd310, %rd58;
	mov.f64 	%fd199, %fd50;
	@%p203 bra 	$L__BB1_65;
	setp.lt.f64 	%p204, %fd50, %fd198;
	mov.u64 	%rd310, %rd309;
	mov.f64 	%fd199, %fd198;
	@%p204 bra 	$L__BB1_65;
	setp.lt.s64 	%p205, %rd309, %rd58;
	min.s64 	%rd310, %rd309, %rd58;
	selp.f64 	%fd199, %fd198, %fd50, %p205;
$L__BB1_65:
	ld.shared.f64 	%fd53, [_ZN6thrust24THRUST_300001_SM_1000_NS8cuda_cub4core6detail5shmemE+104];
	ld.shared.u64 	%rd61, [_ZN6thrust24THRUST_300001_SM_1000_NS8cuda_cub4core6detail5shmemE+112];
	setp.lt.f64 	%p206, %fd199, %fd53;
	mov.u64 	%rd311, %rd61;
	mov.f64 	%fd200, %fd53;
	@%p206 bra 	$L__BB1_68;
	setp.lt.f64 	%p207, %fd53, %fd199;
	mov.u64 	%rd311, %rd310;
	mov.f64 	%fd200, %fd199;
	@%p207 bra 	$L__BB1_68;
	setp.lt.s64 	%p208, %rd310, %rd61;
	min.s64 	%rd311, %rd310, %rd61;
	selp.f64 	%fd200, %fd199, %fd53, %p208;
$L__BB1_68:
	ld.shared.f64 	%fd56, [_ZN6thrust24THRUST_300001_SM_1000_NS8cuda_cub4core6detail5shmemE+120];
	ld.shared.u64 	%rd64, [_ZN6thrust24THRUST_300001_SM_1000_NS8cuda_cub4core6detail5shmemE+128];
	setp.lt.f64 	%p209, %fd200, %fd56;
	mov.u64 	%rd357, %rd64;
	mov.f64 	%fd241, %fd56;
	@%p209 bra 	$L__BB1_204;
	setp.lt.f64 	%p210, %fd56, %fd200;
	mov.u64 	%rd357, %rd311;
	mov.f64 	%fd241, %fd200;
	@%p210 bra 	$L__BB1_204;
	setp.lt.s64 	%p211, %rd311, %rd64;
	min.s64 	%rd357, %rd311, %rd64;
	selp.f64 	%fd241, %fd200, %fd56, %p211;
	bra.uni 	$L__BB1_204;
$L__BB1_71:
	// begin inline asm
	mov.u32 %r169, %laneid;
	// end inline asm
	and.b32  	%r190, %r1, 992;
	add.s32 	%r191, %r190, 32;
	setp.gt.s32 	%p118, %r191, %r36;
	not.b32 	%r192, %r190;
	add.s32 	%r193, %r36, %r192;
	selp.b32 	%r188, %r193, 31, %p118;
	mov.b64 	%rd266, %fd188;
	mov.b64 	{%r171, %r176}, %rd266;
	mov.b32 	%r187, 1;
	mov.b32 	%r189, -1;
	// begin inline asm
	shfl.sync.down.b32 %r170, %r171, %r187, %r188, %r189;
	// end inline asm
	// begin inline asm
	shfl.sync.down.b32 %r175, %r176, %r187, %r188, %r189;
	// end inline asm
	mov.b64 	%rd267, {%r170, %r175};
	mov.b64 	%fd58, %rd267;
	mov.b64 	{%r181, %r186}, %rd299;
	// begin inline asm
	shfl.sync.down.b32 %r180, %r181, %r187, %r188, %r189;
	// end inline asm
	// begin inline asm
	shfl.sync.down.b32 %r185, %r186, %r187, %r188, %r189;
	// end inline asm
	mov.b64 	%rd66, {%r180, %r185};
	setp.ge.s32 	%p119, %r169, %r188;
	mov.u64 	%rd312, %rd299;
	mov.f64 	%fd201, %fd188;
	@%p119 bra 	$L__BB1_75;
	setp.lt.f64 	%p120, %fd188, %fd58;
	mov.u64 	%rd312, %rd66;
	mov.f64 	%fd201, %fd58;
	@%p120 bra 	$L__BB1_75;
	setp.gt.f64 	%p121, %fd188, %fd58;
	mov.u64 	%rd312, %rd299;
	mov.f64 	%fd201, %fd188;
	@%p121 bra 	$L__BB1_75;
	setp.lt.s64 	%p122, %rd299, %rd66;
	min.s64 	%rd312, %rd299, %rd66;
	selp.f64 	%fd201, %fd188, %fd58, %p122;
$L__BB1_75:
	mov.b64 	%rd268, %fd201;
	mov.b64 	{%r195, %r200}, %rd268;
	mov.b32 	%r211, 2;
	mov.b32 	%r213, -1;
	// begin inline asm
	shfl.sync.down.b32 %r194, %r195, %r211, %r188, %r213;
	// end inline asm
	// begin inline asm
	shfl.sync.down.b32 %r199, %r200, %r211, %r188, %r213;
	// end inline asm
	mov.b64 	%rd269, {%r194, %r199};
	mov.b64 	%fd61, %rd269;
	mov.b64 	{%r205, %r210}, %rd312;
	// begin inline asm
	shfl.sync.down.b32 %r204, %r205, %r211, %r188, %r213;
	// end inline asm
	// begin inline asm
	shfl.sync.down.b32 %r209, %r210, %r211, %r188, %r213;
	// end inline asm
	mov.b64 	%rd69, {%r204, %r209};
	add.s32 	%r214, %r169, 2;
	setp.gt.s32 	%p123, %r214, %r188;
	mov.u64 	%rd313, %rd312;
	mov.f64 	%fd202, %fd201;
	@%p123 bra 	$L__BB1_79;
	setp.lt.f64 	%p124, %fd201, %fd61;
	mov.u64 	%rd313, %rd69;
	mov.f64 	%fd202, %fd61;
	@%p124 bra 	$L__BB1_79;
	setp.gt.f64 	%p125, %fd201, %fd61;
	mov.u64 	%rd313, %rd312;
	mov.f64 	%fd202, %fd201;
	@%p125 bra 	$L__BB1_79;
	setp.lt.s64 	%p126, %rd312, %rd69;
	min.s64 	%rd313, %rd312, %rd69;
	selp.f64 	%fd202, %fd201, %fd61, %p126;
$L__BB1_79:
	mov.b64 	%rd270, %fd202;
	mov.b64 	{%r216, %r221}, %rd270;
	mov.b32 	%r232, 4;
	mov.b32 	%r234, -1;
	// begin inline asm
	shfl.sync.down.b32 %r215, %r216, %r232, %r188, %r234;
	// end inline asm
	// begin inline asm
	shfl.sync.down.b32 %r220, %r221, %r232, %r188, %r234;
	// end inline asm
	mov.b64 	%rd271, {%r215, %r220};
	mov.b64 	%fd64, %rd271;
	mov.b64 	{%r226, %r231}, %rd313;
	// begin inline asm
	shfl.sync.down.b32 %r225, %r226, %r232, %r188, %r234;
	// end inline asm
	// begin inline asm
	shfl.sync.down.b32 %r230, %r231, %r232, %r188, %r234;
	// end inline asm
	mov.b64 	%rd72, {%r225, %r230};
	add.s32 	%r235, %r169, 4;
	setp.gt.s32 	%p127, %r235, %r188;
	mov.u64 	%rd314, %rd313;
	mov.f64 	%fd203, %fd202;
	@%p127 bra 	$L__BB1_83;
	setp.lt.f64 	%p128, %fd202, %fd64;
	mov.u64 	%rd314, %rd72;
	mov.f64 	%fd203, %fd64;
	@%p128 bra 	$L__BB1_83;
	setp.gt.f64 	%p129, %fd202, %fd64;
	mov.u64 	%rd314, %rd313;
	mov.f64 	%fd203, %fd202;
	@%p129 bra 	$L__BB1_83;
	setp.lt.s64 	%p130, %rd313, %rd72;
	min.s64 	%rd314, %rd313, %rd72;
	selp.f64 	%fd203, %fd202, %fd64, %p130;
$L__BB1_83:
	mov.b64 	%rd272, %fd203;
	mov.b64 	{%r237, %r242}, %rd272;
	mov.b32 	%r253, 8;
	mov.b32 	%r255, -1;
	// begin inline asm
	shfl.sync.down.b32 %r236, %r237, %r253, %r188, %r255;
	// end inline asm
	// begin inline asm
	shfl.sync.down.b32 %r241, %r242, %r253, %r188, %r255;
	// end inline asm
	mov.b64 	%rd273, {%r236, %r241};
	mov.b64 	%fd67, %rd273;
	mov.b64 	{%r247, %r252}, %rd314;
	// begin inline asm
	shfl.sync.down.b32 %r246, %r247, %r253, %r188, %r255;
	// end inline asm
	// begin inline asm
	shfl.sync.down.b32 %r251, %r252, %r253, %r188, %r255;
	// end inline asm
	mov.b64 	%rd75, {%r246, %r251};
	add.s32 	%r256, %r169, 8;
	setp.gt.s32 	%p131, %r256, %r188;
	mov.f64 	%fd204, %fd203;
	mov.u64 	%rd315, %rd314;
	@%p131 bra 	$L__BB1_87;
	setp.lt.f64 	%p132, %fd203, %fd67;
	mov.f64 	%fd204, %fd67;
	mov.u64 	%rd315, %rd75;
	@%p132 bra 	$L__BB1_87;
	setp.gt.f64 	%p133, %fd203, %fd67;
	mov.f64 	%fd204, %fd203;
	mov.u64 	%rd315, %rd314;
	@%p133 bra 	$L__BB1_87;
	setp.lt.s64 	%p134, %rd314, %rd75;
	selp.f64 	%fd204, %fd203, %fd67, %p134;
	min.s64 	%rd315, %rd314, %rd75;
$L__BB1_87:
	mov.b64 	%rd274, %fd204;
	mov.b64 	{%r258, %r263}, %rd274;
	mov.b32 	%r274, 16;
	mov.b32 	%r276, -1;
	// begin inline asm
	shfl.sync.down.b32 %r257, %r258, %r274, %r188, %r276;
	// end inline asm
	// begin inline asm
	shfl.sync.down.b32 %r262, %r263, %r274, %r188, %r276;
	// end inline asm
	mov.b64 	%rd275, {%r257, %r262};
	mov.b64 	%fd70, %rd275;
	mov.b64 	{%r268, %r273}, %rd315;
	// begin inline asm
	shfl.sync.down.b32 %r267, %r268, %r274, %r188, %r276;
	// end inline asm
	// begin inline asm
	shfl.sync.down.b32 %r272, %r273, %r274, %r188, %r276;
	// end inline asm
	mov.b64 	%rd78, {%r267, %r272};
	add.s32 	%r277, %r169, 16;
	setp.gt.s32 	%p135, %r277, %r188;
	mov.f64 	%fd241, %fd204;
	mov.u64 	%rd357, %rd315;
	@%p135 bra 	$L__BB1_91;
	setp.lt.f64 	%p136, %fd204, %fd70;
	mov.f64 	%fd241, %fd70;
	mov.u64 	%rd357, %rd78;
	@%p136 bra 	$L__BB1_91;
	setp.gt.f64 	%p137, %fd204, %fd70;
	mov.f64 	%fd241, %fd204;
	mov.u64 	%rd357, %rd315;
	@%p137 bra 	$L__BB1_91;
	setp.lt.s64 	%p138, %rd315, %rd78;
	selp.f64 	%fd241, %fd204, %fd70, %p138;
	min.s64 	%rd357, %rd315, %rd78;
$L__BB1_91:
	setp.ne.s32 	%p139, %r169, 0;
	@%p139 bra 	$L__BB1_93;
	shr.u32 	%r278, %r1, 1;
	and.b32  	%r279, %r278, 496;
	mov.u32 	%r280, _ZN6thrust24THRUST_300001_SM_1000_NS8cuda_cub4core6detail5shmemE;
	add.s32 	%r281, %r280, %r279;
	st.shared.f64 	[%r281+8], %fd241;
	st.shared.u64 	[%r281+16], %rd357;
$L__BB1_93:
	bar.sync 	0;
	setp.ne.s32 	%p140, %r1, 0;
	@%p140 bra 	$L__BB1_204;
	setp.lt.s32 	%p141, %r36, 33;
	mov.f64 	%fd206, %fd241;
	mov.u64 	%rd317, %rd357;
	@%p141 bra 	$L__BB1_98;
	ld.shared.f64 	%fd73, [_ZN6thrust24THRUST_300001_SM_1000_NS8cuda_cub4core6detail5shmemE+24];
	ld.shared.u64 	%rd81, [_ZN6thrust24THRUST_300001_SM_1000_NS8cuda_cub4core6detail5shmemE+32];
	setp.lt.f64 	%p142, %fd241, %fd73;
	mov.f64 	%fd206, %fd73;
	mov.u64 	%rd317, %rd81;
	@%p142 bra 	$L__BB1_98;
	setp.lt.f64 	%p143, %fd73, %fd241;
	mov.f64 	%fd206, %fd241;
	mov.u64 	%rd317, %rd357;
	@%p143 bra 	$L__BB1_98;
	setp.lt.s64 	%p144, %rd357, %rd81;
	selp.f64 	%fd206, %fd241, %fd73, %p144;
	min.s64 	%rd317, %rd357, %rd81;
$L__BB1_98:
	setp.lt.s32 	%p145, %r36, 65;
	mov.f64 	%fd207, %fd206;
	mov.u64 	%rd318, %rd317;
	@%p145 bra 	$L__BB1_102;
	ld.shared.f64 	%fd76, [_ZN6thrust24THRUST_300001_SM_1000_NS8cuda_cub4core6detail5shmemE+40];
	ld.shared.u64 	%rd84, [_ZN6thrust24THRUST_300001_SM_1000_NS8cuda_cub4core6detail5shmemE+48];
	setp.lt.f64 	%p146, %fd206, %fd76;
	mov.f64 	%fd207, %fd76;
	mov.u64 	%rd318, %rd84;
	@%p146 bra 	$L__BB1_102;
	setp.lt.f64 	%p147, %fd76, %fd206;
	mov.f64 	%fd207, %fd206;
	mov.u64 	%rd318, %rd317;
	@%p147 bra 	$L__BB1_102;
	setp.lt.s64 	%p148, %rd317, %rd84;
	selp.f64 	%fd207, %fd206, %fd76, %p148;
	min.s64 	%rd318, %rd317, %rd84;
$L__BB1_102:
	setp.lt.s32 	%p149, %r36, 97;
	mov.f64 	%fd208, %fd207;
	mov.u64 	%rd319, %rd318;
	@%p149 bra 	$L__BB1_106;
	ld.shared.f64 	%fd79, [_ZN6thrust24THRUST_300001_SM_1000_NS8cuda_cub4core6detail5shmemE+56];
	ld.shared.u64 	%rd87, [_ZN6thrust24THRUST_300001_SM_1000_NS8cuda_cub4core6detail5shmemE+64];
	setp.lt.f64 	%p150, %fd207, %fd79;
	mov.f64 	%fd208, %fd79;
	mov.u64 	%rd319, %rd87;
	@%p150 bra 	$L__BB1_106;
	setp.lt.f64 	%p151, %fd79, %fd207;
	mov.f64 	%fd208, %fd207;
	mov.u64 	%rd319, %rd318;
	@%p151 bra 	$L__BB1_106;
	setp.lt.s64 	%p152, %rd318, %rd87;
	selp.f64 	%fd208, %fd207, %fd79, %p152;
	min.s64 	%rd319, %rd318, %rd87;
$L__BB1_106:
	setp.lt.s32 	%p153, %r36, 129;
	mov.f64 	%fd209, %fd208;
	mov.u64 	%rd320, %rd319;
	@%p153 bra 	$L__BB1_110;
	ld.shared.f64 	%fd82, [_ZN6thrust24THRUST_300001_SM_1000_NS8cuda_cub4core6detail5shmemE+72];
	ld.shared.u64 	%rd90, [_ZN6thrust24THRUST_300001_SM_1000_NS8cuda_cub4core6detail5shmemE+80];
	setp.lt.f64 	%p154, %fd208, %fd82;
	mov.f64 	%fd209, %fd82;
	mov.u64 	%rd320, %rd90;
	@%p154 bra 	$L__BB1_110;
	setp.lt.f64 	%p155, %fd82, %fd208;
	mov.f64 	%fd209, %fd208;
	mov.u64 	%rd320, %rd319;
	@%p155 bra 	$L__BB1_110;
	setp.lt.s64 	%p156, %rd319, %rd90;
	selp.f64 	%fd209, %fd208, %fd82, %p156;
	min.s64 	%rd320, %rd319, %rd90;
$L__BB1_110:
	setp.lt.s32 	%p157, %r36, 161;
	mov.f64 	%fd210, %fd209;
	mov.u64 	%rd321, %rd320;
	@%p157 bra 	$L__BB1_114;
	ld.shared.f64 	%fd85, [_ZN6thrust24THRUST_300001_SM_1000_NS8cuda_cub4core6detail5shmemE+88];
	ld.shared.u64 	%rd93, [_ZN6thrust24THRUST_300001_SM_1000_NS8cuda_cub4core6detail5shmemE+96];
	setp.lt.f64 	%p158, %fd209, %fd85;
	mov.f64 	%fd210, %fd85;
	mov.u64 	%rd321, %rd93;
	@%p158 bra 	$L__BB1_114;
	setp.lt.f64 	%p159, %fd85, %fd209;
	mov.f64 	%fd210, %fd209;
	mov.u64 	%rd321, %rd320;
	@%p159 bra 	$L__BB1_114;
	setp.lt.s64 	%p160, %rd320, %rd93;
	selp.f64 	%fd210, %fd209, %fd85, %p160;
	min.s64 	%rd321, %rd320, %rd93;
$L__BB1_114:
	setp.lt.s32 	%p161, %r36, 193;
	mov.f64 	%fd211, %fd210;
	mov.u64 	%rd322, %rd321;
	@%p161 bra 	$L__BB1_118;
	ld.shared.f64 	%fd88, [_ZN6thrust24THRUST_300001_SM_1000_NS8cuda_cub4core6detail5shmemE+104];
	ld.shared.u64 	%rd96, [_ZN6thrust24THRUST_300001_SM_1000_NS8cuda_cub4core6detail5shmemE+112];
	setp.lt.f64 	%p162, %fd210, %fd88;
	mov.f64 	%fd211, %fd88;
	mov.u64 	%rd322, %rd96;
	@%p162 bra 	$L__BB1_118;
	setp.lt.f64 	%p163, %fd88, %fd210;
	mov.f64 	%fd211, %fd210;
	mov.u64 	%rd322, %rd321;
	@%p163 bra 	$L__BB1_118;
	setp.lt.s64 	%p164, %rd321, %rd96;
	selp.f64 	%fd211, %fd210, %fd88, %p164;
	min.s64 	%rd322, %rd321, %rd96;
$L__BB1_118:
	setp.lt.s32 	%p165, %r36, 225;
	mov.u64 	%rd357, %rd322;
	mov.f64 	%fd241, %fd211;
	@%p165 bra 	$L__BB1_204;
	ld.shared.f64 	%fd91, [_ZN6thrust24THRUST_300001_SM_1000_NS8cuda_cub4core6detail5shmemE+120];
	ld.shared.u64 	%rd99, [_ZN6thrust24THRUST_300001_SM_1000_NS8cuda_cub4core6detail5shmemE+128];
	setp.lt.f64 	%p166, %fd211, %fd91;
	mov.u64 	%rd357, %rd99;
	mov.f64 	%fd241, %fd91;
	@%p166 bra 	$L__BB1_204;
	setp.lt.f64 	%p167, %fd91, %fd211;
	mov.u64 	%rd357, %rd322;
	mov.f64 	%fd241, %fd211;
	@%p167 bra 	$L__BB1_204;
	setp.lt.s64 	%p168, %rd322, %rd99;
	selp.f64 	%fd241, %fd211, %fd91, %p168;
	min.s64 	%rd357, %rd322, %rd99;
	bra.uni 	$L__BB1_204;
$L__BB1_122:
	mov.u32 	%r17, %tid.x;
	cvt.u64.u32 	%rd201, %r17;
	cvta.to.global.u64 	%rd202, %rd198;
	mul.wide.u32 	%rd203, %r17, 8;
	add.s64 	%rd101, %rd202, %rd203;
	ld.global.f64 	%fd170, [%rd101];
	add.s32 	%r37, %r17, 256;
	cvt.u64.u32 	%rd204, %r37;
	ld.global.f64 	%fd171, [%rd101+2048];
	add.s32 	%r38, %r17, 512;
	cvt.u64.u32 	%rd205, %r38;
	ld.global.f64 	%fd172, [%rd101+4096];
	add.s32 	%r39, %r17, 768;
	cvt.u64.u32 	%rd206, %r39;
	ld.global.f64 	%fd173, [%rd101+6144];
	or.b32  	%r40, %r17, 1024;
	cvt.u64.u32 	%rd102, %r40;
	add.s64 	%rd344, %rd199, %rd102;
	ld.global.f64 	%fd228, [%rd101+8192];
	setp.geu.f64 	%p3, %fd170, %fd171;
	selp.f64 	%fd174, %fd170, %fd171, %p3;
	selp.b64 	%rd207, %rd201, %rd204, %p3;
	setp.geu.f64 	%p4, %fd174, %fd172;
	selp.f64 	%fd175, %fd174, %fd172, %p4;
	selp.b64 	%rd208, %rd207, %rd205, %p4;
	setp.geu.f64 	%p5, %fd175, %fd173;
	selp.f64 	%fd94, %fd175, %fd173, %p5;
	selp.b64 	%rd105, %rd208, %rd206, %p5;
	setp.lt.f64 	%p6, %fd94, %fd228;
	@%p6 bra 	$L__BB1_124;
	setp.lt.f64 	%p7, %fd228, %fd94;
	setp.lt.u64 	%p8, %rd105, %rd102;
	or.pred  	%p9, %p7, %p8;
	selp.f64 	%fd228, %fd94, %fd228, %p9;
	add.s64 	%rd209, %rd199, %rd105;
	selp.b64 	%rd344, %rd209, %rd344, %p9;
$L__BB1_124:
	setp.lt.u32 	%p10, %r36, 2560;
	mov.b32 	%r394, 1280;
	@%p10 bra 	$L__BB1_137;
	mov.b32 	%r393, 1280;
	mov.f64 	%fd213, %fd228;
$L__BB1_126:
	cvt.u64.u32 	%rd210, %r393;
	add.s64 	%rd211, %rd201, %rd210;
	mul.wide.u32 	%rd212, %r393, 8;
	add.s64 	%rd213, %rd101, %rd212;
	add.s64 	%rd111, %rd211, %rd199;
	ld.global.f64 	%fd214, [%rd213];
	ld.global.f64 	%fd215, [%rd213+2048];
	ld.global.f64 	%fd216, [%rd213+4096];
	ld.global.f64 	%fd217, [%rd213+6144];
	ld.global.f64 	%fd228, [%rd213+8192];
	setp.lt.f64 	%p11, %fd213, %fd214;
	mov.u64 	%rd325, %rd111;
	@%p11 bra 	$L__BB1_128;
	setp.lt.f64 	%p12, %fd214, %fd213;
	setp.lt.s64 	%p13, %rd344, %rd111;
	or.pred  	%p14, %p12, %p13;
	selp.f64 	%fd214, %fd213, %fd214, %p14;
	selp.b64 	%rd325, %rd344, %rd111, %p14;
$L__BB1_128:
	add.s64 	%rd326, %rd111, 256;
	setp.lt.f64 	%p15, %fd214, %fd215;
	@%p15 bra 	$L__BB1_130;
	setp.lt.f64 	%p16, %fd215, %fd214;
	cvt.u64.u32 	%rd217, %r393;
	add.s64 	%rd218, %rd201, %rd217;
	add.s64 	%rd220, %rd218, %rd199;
	add.s64 	%rd221, %rd220, 256;
	setp.lt.s64 	%p17, %rd325, %rd221;
	or.pred  	%p18, %p16, %p17;
	selp.f64 	%fd215, %fd214, %fd215, %p18;
	selp.b64 	%rd326, %rd325, %rd221, %p18;
$L__BB1_130:
	add.s64 	%rd224, %rd211, %rd199;
	add.s64 	%rd327, %rd224, 512;
	setp.lt.f64 	%p19, %fd215, %fd216;
	@%p19 bra 	$L__BB1_132;
	setp.lt.f64 	%p20, %fd216, %fd215;
	setp.lt.s64 	%p21, %rd326, %rd327;
	or.pred  	%p22, %p20, %p21;
	selp.f64 	%fd216, %fd215, %fd216, %p22;
	selp.b64 	%rd327, %rd326, %rd327, %p22;
$L__BB1_132:
	cvt.u64.u32 	%rd225, %r393;
	add.s64 	%rd226, %rd201, %rd225;
	add.s64 	%rd227, %rd226, %rd199;
	add.s64 	%rd328, %rd227, 768;
	setp.lt.f64 	%p23, %fd216, %fd217;
	@%p23 bra 	$L__BB1_134;
	setp.lt.f64 	%p24, %fd217, %fd216;
	setp.lt.s64 	%p25, %rd327, %rd328;
	or.pred  	%p26, %p24, %p25;
	selp.f64 	%fd217, %fd216, %fd217, %p26;
	selp.b64 	%rd328, %rd327, %rd328, %p26;
$L__BB1_134:
	add.s64 	%rd344, %rd227, 1024;
	setp.lt.f64 	%p27, %fd217, %fd228;
	@%p27 bra 	$L__BB1_136;
	setp.lt.f64 	%p28, %fd228, %fd217;
	setp.lt.s64 	%p29, %rd328, %rd344;
	or.pred  	%p30, %p28, %p29;
	selp.f64 	%fd228, %fd217, %fd228, %p30;
	selp.b64 	%rd344, %rd328, %rd344, %p30;
$L__BB1_136:
	add.s32 	%r394, %r393, 1280;
	add.s32 	%r43, %r393, 2560;
	setp.le.s32 	%p31, %r43, %r36;
	mov.u32 	%r393, %r394;
	mov.f64 	%fd213, %fd228;
	@%p31 bra 	$L__BB1_126;
$L__BB1_137:
	setp.le.s32 	%p32, %r36, %r394;
	@%p32 bra 	$L__BB1_160;
	sub.s32 	%r21, %r36, %r394;
	setp.ge.s32 	%p33, %r17, %r21;
	@%p33 bra 	$L__BB1_160;
	cvta.to.global.u64 	%rd128, %rd198;
	not.b32 	%r44, %r17;
	add.s32 	%r45, %r36, %r44;
	sub.s32 	%r22, %r45, %r394;
	and.b32  	%r46, %r22, 768;
	setp.eq.s32 	%p34, %r46, 768;
	mov.u32 	%r397, %r17;
	@%p34 bra 	$L__BB1_145;
	add.s32 	%r47, %r17, %r394;
	cvt.u64.u32 	%rd232, %r47;
	add.s64 	%rd332, %rd199, %rd232;
	mul.wide.u32 	%rd233, %r47, 8;
	add.s64 	%rd331, %rd128, %rd233;
	shr.u32 	%r48, %r22, 8;
	add.s32 	%r49, %r48, 1;
	and.b32  	%r50, %r49, 3;
	neg.s32 	%r395, %r50;
	mov.u32 	%r397, %r17;
$L__BB1_141:
	.pragma "nounroll";
	mov.u64 	%rd133, %rd344;
	mov.f64 	%fd114, %fd228;
	ld.global.f64 	%fd115, [%rd331];
	setp.lt.f64 	%p35, %fd114, %fd115;
	mov.f64 	%fd228, %fd115;
	mov.u64 	%rd344, %rd332;
	@%p35 bra 	$L__BB1_144;
	setp.lt.f64 	%p36, %fd115, %fd114;
	mov.f64 	%fd228, %fd114;
	mov.u64 	%rd344, %rd133;
	@%p36 bra 	$L__BB1_144;
	setp.lt.s64 	%p37, %rd133, %rd332;
	selp.f64 	%fd228, %fd114, %fd115, %p37;
	min.s64 	%rd344, %rd133, %rd332;
$L__BB1_144:
	add.s32 	%r397, %r397, 256;
	add.s64 	%rd332, %rd332, 256;
	add.s64 	%rd331, %rd331, 2048;
	add.s32 	%r395, %r395, 1;
	setp.ne.s32 	%p38, %r395, 0;
	@%p38 bra 	$L__BB1_141;
$L__BB1_145:
	setp.lt.u32 	%p39, %r22, 768;
	@%p39 bra 	$L__BB1_160;
	add.s32 	%r398, %r397, %r394;
	cvt.u64.u32 	%rd234, %r398;
	add.s64 	%rd339, %rd199, %rd234;
	cvt.u64.u32 	%rd235, %r397;
	cvt.u64.u32 	%rd236, %r394;
	add.s64 	%rd237, %rd235, %rd236;
	shl.b64 	%rd238, %rd237, 3;
	add.s64 	%rd239, %rd238, %rd128;
	add.s64 	%rd338, %rd239, 6144;
	mul.wide.u32 	%rd240, %r398, 8;
	add.s64 	%rd337, %rd128, %rd240;
	add.s32 	%r399, %r397, 512;
$L__BB1_147:
	mov.u32 	%r32, %r399;
	ld.global.f64 	%fd121, [%rd337];
	setp.lt.f64 	%p40, %fd228, %fd121;
	mov.f64 	%fd225, %fd121;
	mov.u64 	%rd341, %rd339;
	@%p40 bra 	$L__BB1_150;
	setp.lt.f64 	%p41, %fd121, %fd228;
	mov.f64 	%fd225, %fd228;
	mov.u64 	%rd341, %rd344;
	@%p41 bra 	$L__BB1_150;
	setp.lt.s64 	%p42, %rd344, %rd339;
	selp.f64 	%fd225, %fd228, %fd121, %p42;
	min.s64 	%rd341, %rd344, %rd339;
$L__BB1_150:
	add.s32 	%r51, %r398, 256;
	cvt.u64.u32 	%rd241, %r51;
	add.s64 	%rd149, %rd199, %rd241;
	ld.global.f64 	%fd124, [%rd338+-4096];
	setp.lt.f64 	%p43, %fd225, %fd124;
	mov.f64 	%fd226, %fd124;
	mov.u64 	%rd342, %rd149;
	@%p43 bra 	$L__BB1_153;
	setp.lt.f64 	%p44, %fd124, %fd225;
	mov.f64 	%fd226, %fd225;
	mov.u64 	%rd342, %rd341;
	@%p44 bra 	$L__BB1_153;
	setp.lt.s64 	%p45, %rd341, %rd149;
	selp.f64 	%fd226, %fd225, %fd124, %p45;
	min.s64 	%rd342, %rd341, %rd149;
$L__BB1_153:
	add.s32 	%r52, %r398, 512;
	cvt.u64.u32 	%rd242, %r52;
	add.s64 	%rd152, %rd199, %rd242;
	ld.global.f64 	%fd127, [%rd338+-2048];
	setp.lt.f64 	%p46, %fd226, %fd127;
	mov.f64 	%fd227, %fd127;
	mov.u64 	%rd343, %rd152;
	@%p46 bra 	$L__BB1_156;
	setp.lt.f64 	%p47, %fd127, %fd226;
	mov.f64 	%fd227, %fd226;
	mov.u64 	%rd343, %rd342;
	@%p47 bra 	$L__BB1_156;
	setp.lt.s64 	%p48, %rd342, %rd152;
	selp.f64 	%fd227, %fd226, %fd127, %p48;
	min.s64 	%rd343, %rd342, %rd152;
$L__BB1_156:
	add.s32 	%r53, %r398, 768;
	cvt.u64.u32 	%rd243, %r53;
	add.s64 	%rd155, %rd199, %rd243;
	ld.global.f64 	%fd130, [%rd338];
	setp.lt.f64 	%p49, %fd227, %fd130;
	mov.f64 	%fd228, %fd130;
	mov.u64 	%rd344, %rd155;
	@%p49 bra 	$L__BB1_159;
	setp.lt.f64 	%p50, %fd130, %fd227;
	mov.f64 	%fd228, %fd227;
	mov.u64 	%rd344, %rd343;
	@%p50 bra 	$L__BB1_159;
	setp.lt.s64 	%p51, %rd343, %rd155;
	selp.f64 	%fd228, %fd227, %fd130, %p51;
	min.s64 	%rd344, %rd343, %rd155;
$L__BB1_159:
	add.s64 	%rd339, %rd339, 1024;
	add.s64 	%rd338, %rd338, 8192;
	add.s64 	%rd337, %rd337, 8192;
	add.s32 	%r399, %r32, 1024;
	add.s32 	%r54, %r32, 512;
	add.s32 	%r398, %r398, 1024;
	setp.lt.s32 	%p52, %r54, %r21;
	@%p52 bra 	$L__BB1_147;
$L__BB1_160:
	// begin inline asm
	mov.u32 %r55, %laneid;
	// end inline asm
	mov.b64 	%rd244, %fd228;
	mov.b64 	{%r57, %r62}, %rd244;
	mov.b32 	%r73, 1;
	mov.b32 	%r74, 31;
	mov.b32 	%r75, -1;
	// begin inline asm
	shfl.sync.down.b32 %r56, %r57, %r73, %r74, %r75;
	// end inline asm
	// begin inline asm
	shfl.sync.down.b32 %r61, %r62, %r73, %r74, %r75;
	// end inline asm
	mov.b64 	%rd245, {%r56, %r61};
	mov.b64 	%fd134, %rd245;
	mov.b64 	{%r67, %r72}, %rd344;
	// begin inline asm
	shfl.sync.down.b32 %r66, %r67, %r73, %r74, %r75;
	// end inline asm
	// begin inline asm
	shfl.sync.down.b32 %r71, %r72, %r73, %r74, %r75;
	// end inline asm
	mov.b64 	%rd162, {%r66, %r71};
	setp.gt.s32 	%p53, %r55, 30;
	mov.f64 	%fd230, %fd228;
	mov.u64 	%rd346, %rd344;
	@%p53 bra 	$L__BB1_164;
	setp.lt.f64 	%p54, %fd228, %fd134;
	mov.f64 	%fd230, %fd134;
	mov.u64 	%rd346, %rd162;
	@%p54 bra 	$L__BB1_164;
	setp.gt.f64 	%p55, %fd228, %fd134;
	mov.f64 	%fd230, %fd228;
	mov.u64 	%rd346, %rd344;
	@%p55 bra 	$L__BB1_164;
	setp.lt.s64 	%p56, %rd344, %rd162;
	selp.f64 	%fd230, %fd228, %fd134, %p56;
	min.s64 	%rd346, %rd344, %rd162;
$L__BB1_164:
	mov.b64 	%rd246, %fd230;
	mov.b64 	{%r77, %r82}, %rd246;
	mov.b32 	%r93, 2;
	mov.b32 	%r94, 31;
	mov.b32 	%r95, -1;
	// begin inline asm
	shfl.sync.down.b32 %r76, %r77, %r93, %r94, %r95;
	// end inline asm
	// begin inline asm
	shfl.sync.down.b32 %r81, %r82, %r93, %r94, %r95;
	// end inline asm
	mov.b64 	%rd247, {%r76, %r81};
	mov.b64 	%fd137, %rd247;
	mov.b64 	{%r87, %r92}, %rd346;
	// begin inline asm
	shfl.sync.down.b32 %r86, %r87, %r93, %r94, %r95;
	// end inline asm
	// begin inline asm
	shfl.sync.down.b32 %r91, %r92, %r93, %r94, %r95;
	// end inline asm
	mov.b64 	%rd165, {%r86, %r91};
	setp.gt.s32 	%p57, %r55, 29;
	mov.f64 	%fd231, %fd230;
	mov.u64 	%rd347, %rd346;
	@%p57 bra 	$L__BB1_168;
	setp.lt.f64 	%p58, %fd230, %fd137;
	mov.f64 	%fd231, %fd137;
	mov.u64 	%rd347, %rd165;
	@%p58 bra 	$L__BB1_168;
	setp.gt.f64 	%p59, %fd230, %fd137;
	mov.f64 	%fd231, %fd230;
	mov.u64 	%rd347, %rd346;
	@%p59 bra 	$L__BB1_168;
	setp.lt.s64 	%p60, %rd346, %rd165;
	selp.f64 	%fd231, %fd230, %fd137, %p60;
	min.s64 	%rd347, %rd346, %rd165;
$L__BB1_168:
	mov.b64 	%rd248, %fd231;
	mov.b64 	{%r97, %r102}, %rd248;
	mov.b32 	%r113, 4;
	mov.b32 	%r114, 31;
	mov.b32 	%r115, -1;
	// begin inline asm
	shfl.sync.down.b32 %r96, %r97, %r113, %r114, %r115;
	// end inline asm
	// begin inline asm
	shfl.sync.down.b32 %r101, %r102, %r113, %r114, %r115;
	// end inline asm
	mov.b64 	%rd249, {%r96, %r101};
	mov.b64 	%fd140, %rd249;
	mov.b64 	{%r107, %r112}, %rd347;
	// begin inline asm
	shfl.sync.down.b32 %r106, %r107, %r113, %r114, %r115;
	// end inline asm
	// begin inline asm
	shfl.sync.down.b32 %r111, %r112, %r113, %r114, %r115;
	// end inline asm
	mov.b64 	%rd168, {%r106, %r111};
	setp.gt.s32 	%p61, %r55, 27;
	mov.f64 	%fd232, %fd231;
	mov.u64 	%rd348, %rd347;
	@%p61 bra 	$L__BB1_172;
	setp.lt.f64 	%p62, %fd231, %fd140;
	mov.f64 	%fd232, %fd140;
	mov.u64 	%rd348, %rd168;
	@%p62 bra 	$L__BB1_172;
	setp.gt.f64 	%p63, %fd231, %fd140;
	mov.f64 	%fd232, %fd231;
	mov.u64 	%rd348, %rd347;
	@%p63 bra 	$L__BB1_172;
	setp.lt.s64 	%p64, %rd347, %rd168;
	selp.f64 	%fd232, %fd231, %fd140, %p64;
	min.s64 	%rd348, %rd347, %rd168;
$L__BB1_172:
	mov.b64 	%rd250, %fd232;
	mov.b64 	{%r117, %r122}, %rd250;
	mov.b32 	%r133, 8;
	mov.b32 	%r134, 31;
	mov.b32 	%r135, -1;
	// begin inline asm
	shfl.sync.down.b32 %r116, %r117, %r133, %r134, %r135;
	// end inline asm
	// begin inline asm
	shfl.sync.down.b32 %r121, %r122, %r133, %r134, %r135;
	// end inline asm
	mov.b64 	%rd251, {%r116, %r121};
	mov.b64 	%fd143, %rd251;
	mov.b64 	{%r127, %r132}, %rd348;
	// begin inline asm
	shfl.sync.down.b32 %r126, %r127, %r133, %r134, %r135;
	// end inline asm
	// begin inline asm
	shfl.sync.down.b32 %r131, %r132, %r133, %r134, %r135;
	// end inline asm
	mov.b64 	%rd171, {%r126, %r131};
	setp.gt.s32 	%p65, %r55, 23;
	mov.f64 	%fd233, %fd232;
	mov.u64 	%rd349, %rd348;
	@%p65 bra 	$L__BB1_176;
	setp.lt.f64 	%p66, %fd232, %fd143;
	mov.f64 	%fd233, %fd143;
	mov.u64 	%rd349, %rd171;
	@%p66 bra 	$L__BB1_176;
	setp.gt.f64 	%p67, %fd232, %fd143;
	mov.f64 	%fd233, %fd232;
	mov.u64 	%rd349, %rd348;
	@%p67 bra 	$L__BB1_176;
	setp.lt.s64 	%p68, %rd348, %rd171;
	selp.f64 	%fd233, %fd232, %fd143, %p68;
	min.s64 	%rd349, %rd348, %rd171;
$L__BB1_176:
	mov.b64 	%rd252, %fd233;
	mov.b64 	{%r137, %r142}, %rd252;
	mov.b32 	%r153, 16;
	mov.b32 	%r154, 31;
	mov.b32 	%r155, -1;
	// begin inline asm
	shfl.sync.down.b32 %r136, %r137, %r153, %r154, %r155;
	// end inline asm
	// begin inline asm
	shfl.sync.down.b32 %r141, %r142, %r153, %r154, %r155;
	// end inline asm
	mov.b64 	%rd253, {%r136, %r141};
	mov.b64 	%fd146, %rd253;
	mov.b64 	{%r147, %r152}, %rd349;
	// begin inline asm
	shfl.sync.down.b32 %r146, %r147, %r153, %r154, %r155;
	// end inline asm
	// begin inline asm
	shfl.sync.down.b32 %r151, %r152, %r153, %r154, %r155;
	// end inline asm
	mov.b64 	%rd174, {%r146, %r151};
	setp.gt.s32 	%p69, %r55, 15;
	mov.f64 	%fd241, %fd233;
	mov.u64 	%rd357, %rd349;
	@%p69 bra 	$L__BB1_180;
	setp.lt.f64 	%p70, %fd233, %fd146;
	mov.f64 	%fd241, %fd146;
	mov.u64 	%rd357, %rd174;
	@%p70 bra 	$L__BB1_180;
	setp.gt.f64 	%p71, %fd233, %fd146;
	mov.f64 	%fd241, %fd233;
	mov.u64 	%rd357, %rd349;
	@%p71 bra 	$L__BB1_180;
	setp.lt.s64 	%p72, %rd349, %rd174;
	selp.f64 	%fd241, %fd233, %fd146, %p72;
	min.s64 	%rd357, %rd349, %rd174;
$L__BB1_180:
	setp.ne.s32 	%p73, %r55, 0;
	@%p73 bra 	$L__BB1_182;
	shr.u32 	%r156, %r17, 1;
	and.b32  	%r157, %r156, 496;
	mov.u32 	%r158, _ZN6thrust24THRUST_300001_SM_1000_NS8cuda_cub4core6detail5shmemE;
	add.s32 	%r159, %r158, %r157;
	st.shared.f64 	[%r159+8], %fd241;
	st.shared.u64 	[%r159+16], %rd357;
$L__BB1_182:
	bar.sync 	0;
	setp.ne.s32 	%p74, %r17, 0;
	@%p74 bra 	$L__BB1_204;
	ld.shared.f64 	%fd149, [_ZN6thrust24THRUST_300001_SM_1000_NS8cuda_cub4core6detail5shmemE+24];
	ld.shared.u64 	%rd177, [_ZN6thrust24THRUST_300001_SM_1000_NS8cuda_cub4core6detail5shmemE+32];
	setp.lt.f64 	%p75, %fd241, %fd149;
	mov.f64 	%fd235, %fd149;
	mov.u64 	%rd351, %rd177;
	@%p75 bra 	$L__BB1_186;
	setp.lt.f64 	%p76, %fd149, %fd241;
	mov.f64 	%fd235, %fd241;
	mov.u64 	%rd351, %rd357;
	@%p76 bra 	$L__BB1_186;
	setp.lt.s64 	%p77, %rd357, %rd177;
	selp.f64 	%fd235, %fd241, %fd149, %p77;
	min.s64 	%rd351, %rd357, %rd177;
$L__BB1_186:
	ld.shared.f64 	%fd152, [_ZN6thrust24THRUST_300001_SM_1000_NS8cuda_cub4core6detail5shmemE+40];
	ld.shared.u64 	%rd180, [_ZN6thrust24THRUST_300001_SM_1000_NS8cuda_cub4core6detail5shmemE+48];
	setp.lt.f64 	%p78, %fd235, %fd152;
	mov.f64 	%fd236, %fd152;
	mov.u64 	%rd352, %rd180;
	@%p78 bra 	$L__BB1_189;
	setp.lt.f64 	%p79, %fd152, %fd235;
	mov.f64 	%fd236, %fd235;
	mov.u64 	%rd352, %rd351;
	@%p79 bra 	$L__BB1_189;
	setp.lt.s64 	%p80, %rd351, %rd180;
	selp.f64 	%fd236, %fd235, %fd152, %p80;
	min.s64 	%rd352, %rd351, %rd180;
$L__BB1_189:
	ld.shared.f64 	%fd155, [_ZN6thrust24THRUST_300001_SM_1000_NS8cuda_cub4core6detail5shmemE+56];
	ld.shared.u64 	%rd183, [_ZN6thrust24THRUST_300001_SM_1000_NS8cuda_cub4core6detail5shmemE+64];
	setp.lt.f64 	%p81, %fd236, %fd155;
	mov.f64 	%fd237, %fd155;
	mov.u64 	%rd353, %rd183;
	@%p81 bra 	$L__BB1_192;
	setp.lt.f64 	%p82, %fd155, %fd236;
	mov.f64 	%fd237, %fd236;
	mov.u64 	%rd353, %rd352;
	@%p82 bra 	$L__BB1_192;
	setp.lt.s64 	%p83, %rd352, %rd183;
	selp.f64 	%fd237, %fd236, %fd155, %p83;
	min.s64 	%rd353, %rd352, %rd183;
$L__BB1_192:
	ld.shared.f64 	%fd158, [_ZN6thrust24THRUST_300001_SM_1000_NS8cuda_cub4core6detail5shmemE+72];
	ld.shared.u64 	%rd186, [_ZN6thrust24THRUST_300001_SM_1000_NS8cuda_cub4core6detail5shmemE+80];
	setp.lt.f64 	%p84, %fd237, %fd158;
	mov.f64 	%fd238, %fd158;
	mov.u64 	%rd354, %rd186;
	@%p84 bra 	$L__BB1_195;
	setp.lt.f64 	%p85, %fd158, %fd237;
	mov.f64 	%fd238, %fd237;
	mov.u64 	%rd354, %rd353;
	@%p85 bra 	$L__BB1_195;
	setp.lt.s64 	%p86, %rd353, %rd186;
	selp.f64 	%fd238, %fd237, %fd158, %p86;
	min.s64 	%rd354, %rd353, %rd186;
$L__BB1_195:
	ld.shared.f64 	%fd161, [_ZN6thrust24THRUST_300001_SM_1000_NS8cuda_cub4core6detail5shmemE+88];
	ld.shared.u64 	%rd189, [_ZN6thrust24THRUST_300001_SM_1000_NS8cuda_cub4core6detail5shmemE+96];
	setp.lt.f64 	%p87, %fd238, %fd161;
	mov.f64 	%fd239, %fd161;
	mov.u64 	%rd355, %rd189;
	@%p87 bra 	$L__BB1_198;
	setp.lt.f64 	%p88, %fd161, %fd238;
	mov.f64 	%fd239, %fd238;
	mov.u64 	%rd355, %rd354;
	@%p88 bra 	$L__BB1_198;
	setp.lt.s64 	%p89, %rd354, %rd189;
	selp.f64 	%fd239, %fd238, %fd161, %p89;
	min.s64 	%rd355, %rd354, %rd189;
$L__BB1_198:
	ld.shared.f64 	%fd164, [_ZN6thrust24THRUST_300001_SM_1000_NS8cuda_cub4core6detail5shmemE+104];
	ld.shared.u64 	%rd192, [_ZN6thrust24THRUST_300001_SM_1000_NS8cuda_cub4core6detail5shmemE+112];
	setp.lt.f64 	%p90, %fd239, %fd164;
	mov.f64 	%fd240, %fd164;
	mov.u64 	%rd356, %rd192;
	@%p90 bra 	$L__BB1_201;
	setp.lt.f64 	%p91, %fd164, %fd239;
	mov.f64 	%fd240, %fd239;
	mov.u64 	%rd356, %rd355;
	@%p91 bra 	$L__BB1_201;
	setp.lt.s64 	%p92, %rd355, %rd192;
	selp.f64 	%fd240, %fd239, %fd164, %p92;
	min.s64 	%rd356, %rd355, %rd192;
$L__BB1_201:
	ld.shared.f64 	%fd167, [_ZN6thrust24THRUST_300001_SM_1000_NS8cuda_cub4core6detail5shmemE+120];
	ld.shared.u64 	%rd195, [_ZN6thrust24THRUST_300001_SM_1000_NS8cuda_cub4core6detail5shmemE+128];
	setp.lt.f64 	%p93, %fd240, %fd167;
	mov.u64 	%rd357, %rd195;
	mov.f64 	%fd241, %fd167;
	@%p93 bra 	$L__BB1_204;
	setp.lt.f64 	%p94, %fd167, %fd240;
	mov.u64 	%rd357, %rd356;
	mov.f64 	%fd241, %fd240;
	@%p94 bra 	$L__BB1_204;
	setp.lt.s64 	%p95, %rd356, %rd195;
	selp.f64 	%fd241, %fd240, %fd167, %p95;
	min.s64 	%rd357, %rd356, %rd195;
$L__BB1_204:
	mov.u32 	%r387, %tid.x;
	setp.ne.s32 	%p212, %r387, 0;
	@%p212 bra 	$L__BB1_206;
	ld.param.u64 	%rd287, [_ZN6thrust24THRUST_300001_SM_1000_NS8cuda_cub4core6detail13_kernel_agentINS1_8__reduce11ReduceAgentINS0_12zip_iteratorIN4cuda3std3__45tupleIJNS0_6detail15normal_iteratorINS0_10device_ptrIdEEEENS0_17counting_iteratorIlNS0_11use_defaultESI_SI_EEEEEEEPNSB_IJdlEEESM_iNS1_9__extrema9arg_max_fIdlNSA_4lessIdEEEEEEJSL_SN_iSS_EEEvDpT0__param_1];
	cvta.to.global.u64 	%rd286, %rd287;
	st.global.f64 	[%rd286], %fd241;
	st.global.u64 	[%rd286+8], %rd357;
$L__BB1_206:
	ret;

}
	// .globl	_ZN6thrust24THRUST_300001_SM_1000_NS8cuda_cub4core6detail13_kernel_agentINS1_8__reduce11ReduceAgentINS0_12zip_iteratorIN4cuda3std3__45tupleIJNS0_6detail15normal_iteratorINS0_10device_ptrIdEEEENS0_17counting_iteratorIlNS0_11use_defaultESI_SI_EEEEEEEPNSB_IJdlEEESM_iNS1_9__extrema9arg_max_fIdlNSA_4lessIdEEEEEEJSL_SN_iN3cub18CUB_300001_SM_100013GridEvenShareIiEENSV_9GridQueueIjEESS_EEEvDpT0_
.visible .entry _ZN6thrust24THRUST_300001_SM_1000_NS8cuda_cub4core6detail13_kernel_agentINS1_8__reduce11ReduceAgentINS0_12zip_iteratorIN4cuda3std3__45tupleIJNS0_6detail15normal_iteratorINS0_10device_ptrIdEEEENS0_17counting_iteratorIlNS0_11use_defaultESI_SI_EEEEEEEPNSB_IJdlEEESM_iNS1_9__extrema9arg_max_fIdlNSA_4lessIdEEEEEEJSL_SN_iN3cub18CUB_300001_SM_100013GridEvenShareIiEENSV_9GridQueueIjEESS_EEEvDpT0_(
	.param .align 8 .b8 _ZN6thrust24THRUST_300001_SM_1000_NS8cuda_cub4core6detail13_kernel_agentINS1_8__reduce11ReduceAgentINS0_12zip_iteratorIN4cuda3std3__45tupleIJNS0_6detail15normal_iteratorINS0_10device_ptrIdEEEENS0_17counting_iteratorIlNS0_11use_defaultESI_SI_EEEEEEEPNSB_IJdlEEESM_iNS1_9__extrema9arg_max_fIdlNSA_4lessIdEEEEEEJSL_SN_iN3cub18CUB_300001_SM_100013GridEvenShareIiEENSV_9GridQueueIjEESS_EEEvDpT0__param_0[16],
	.param .u64 .ptr .align 1 _ZN6thrust24THRUST_300001_SM_1000_NS8cuda_cub4core6detail13_kernel_agentINS1_8__reduce11ReduceAgentINS0_12zip_iteratorIN4cuda3std3__45tupleIJNS0_6detail15normal_iteratorINS0_10device_ptrIdEEEENS0_17counting_iteratorIlNS0_11use_defaultESI_SI_EEEEEEEPNSB_IJdlEEESM_iNS1_9__extrema9arg_max_fIdlNSA_4lessIdEEEEEEJSL_SN_iN3cub18CUB_300001_SM_100013GridEvenShareIiEENSV_9GridQueueIjEESS_EEEvDpT0__param_1,
	.param .u32 _ZN6thrust24THRUST_300001_SM_1000_NS8cuda_cub4core6detail13_kernel_agentINS1_8__reduce11ReduceAgentINS0_12zip_iteratorIN4cuda3std3__45tupleIJNS0_6detail15normal_iteratorINS0_10device_ptrIdEEEENS0_17counting_iteratorIlNS0_11use_defaultESI_SI_EEEEEEEPNSB_IJdlEEESM_iNS1_9__extrema9arg_max_fIdlNSA_4lessIdEEEEEEJSL_SN_iN3cub18CUB_300001_SM_100013GridEvenShareIiEENSV_9GridQueueIjEESS_EEEvDpT0__param_2,
	.param .align 4 .b8 _ZN6thrust24THRUST_300001_SM_1000_NS8cuda_cub4core6detail13_kernel_agentINS1_8__reduce11ReduceAgentINS0_12zip_iteratorIN4cuda3std3__45tupleIJNS0_6detail15normal_iteratorINS0_10device_ptrIdEEEENS0_17counting_iteratorIlNS0_11use_defaultESI_SI_EEEEEEEPNSB_IJdlEEESM_iNS1_9__extrema9arg_max_fIdlNSA_4lessIdEEEEEEJSL_SN_iN3cub18CUB_300001_SM_100013GridEvenShareIiEENSV_9GridQueueIjEESS_EEEvDpT0__param_3[40],
	.param .align 8 .b8 _ZN6thrust24THRUST_300001_SM_1000_NS8cuda_cub4core6detail13_kernel_agentINS1_8__reduce11ReduceAgentINS0_12zip_iteratorIN4cuda3std3__45tupleIJNS0_6detail15normal_iteratorINS0_10device_ptrIdEEEENS0_17counting_iteratorIlNS0_11use_defaultESI_SI_EEEEEEEPNSB_IJdlEEESM_iNS1_9__extrema9arg_max_fIdlNSA_4lessIdEEEEEEJSL_SN_iN3cub18CUB_300001_SM_100013GridEvenShareIiEENSV_9GridQueueIjEESS_EEEvDpT0__param_4[8],
	.param .align 1 .b8 _ZN6thrust24THRUST_300001_SM_1000_NS8cuda_cub4core6detail13_kernel_agentINS1_8__reduce11ReduceAgentINS0_12zip_iteratorIN4cuda3std3__45tupleIJNS0_6detail15normal_iteratorINS0_10device_ptrIdEEEENS0_17counting_iteratorIlNS0_11use_defaultESI_SI_EEEEEEEPNSB_IJdlEEESM_iNS1_9__extrema9arg_max_fIdlNSA_4lessIdEEEEEEJSL_SN_iN3cub18CUB_300001_SM_100013GridEvenShareIiEENSV_9GridQueueIjEESS_EEEvDpT0__param_5[1]
)
.maxntid 256
{
	.reg .pred 	%p<215>;
	.reg .b32 	%r<437>;
	.reg .b64 	%rd<333>;
	.reg .b64 	%fd<242>;

	ld.param.u64 	%rd182, [_ZN6thrust24THRUST_300001_SM_1000_NS8cuda_cub4core6detail13_kernel_agentINS1_8__reduce11ReduceAgentINS0_12zip_iteratorIN4cuda3std3__45tupleIJNS0_6detail15normal_iteratorINS0_10device_ptrIdEEEENS0_17counting_iteratorIlNS0_11use_defaultESI_SI_EEEEEEEPNSB_IJdlEEESM_iNS1_9__extrema9arg_max_fIdlNSA_4lessIdEEEEEEJSL_SN_iN3cub18CUB_300001_SM_100013GridEvenShareIiEENSV_9GridQueueIjEESS_EEEvDpT0__param_0+8];
	ld.param.u64 	%rd181, [_ZN6thrust24THRUST_300001_SM_1000_NS8cuda_cub4core6detail13_kernel_agentINS1_8__reduce11ReduceAgentINS0_12zip_iteratorIN4cuda3std3__45tupleIJNS0_6detail15normal_iteratorINS0_10device_ptrIdEEEENS0_17counting_iteratorIlNS0_11use_defaultESI_SI_EEEEEEEPNSB_IJdlEEESM_iNS1_9__extrema9arg_max_fIdlNSA_4lessIdEEEEEEJSL_SN_iN3cub18CUB_300001_SM_100013GridEvenShareIiEENSV_9GridQueueIjEESS_EEEvDpT0__param_0];
	ld.param.u64 	%rd184, [_ZN6thrust24THRUST_300001_SM_1000_NS8cuda_cub4core6detail13_kernel_agentINS1_8__reduce11ReduceAgentINS0_12zip_iteratorIN4cuda3std3__45tupleIJNS0_6detail15normal_iteratorINS0_10device_ptrIdEEEENS0_17counting_iteratorIlNS0_11use_defaultESI_SI_EEEEEEEPNSB_IJdlEEESM_iNS1_9__extrema9arg_max_fIdlNSA_4lessIdEEEEEEJSL_SN_iN3cub18CUB_300001_SM_100013GridEvenShareIiEENSV_9GridQueueIjEESS_EEEvDpT0__param_4];
	ld.param.u32 	%r66, [_ZN6thrust24THRUST_300001_SM_1000_NS8cuda_cub4core6detail13_kernel_agentINS1_8__reduce11ReduceAgentINS0_12zip_iteratorIN4cuda3std3__45tupleIJNS0_6detail15normal_iteratorINS0_10device_ptrIdEEEENS0_17counting_iteratorIlNS0_11use_defaultESI_SI_EEEEEEEPNSB_IJdlEEESM_iNS1_9__extrema9arg_max_fIdlNSA_4lessIdEEEEEEJSL_SN_iN3cub18CUB_300001_SM_100013GridEvenShareIiEENSV_9GridQueueIjEESS_EEEvDpT0__param_2];
	cvta.to.global.u64 	%rd1, %rd184;
	cvta.to.global.u64 	%rd2, %rd181;
	mov.u32 	%r1, %ctaid.x;
	mul.lo.s32 	%r2, %r1, 1280;
	mov.u32 	%r67, %nctaid.x;
	mul.lo.s32 	%r3, %r67, 1280;
	add.s32 	%r68, %r2, 1280;
	setp.le.s32 	%p1, %r68, %r66;
	@%p1 bra 	$L__BB2_121;
	sub.s32 	%r4, %r66, %r2;
	mov.u32 	%r5, %tid.x;
	setp.ge.s32 	%p98, %r5, %r4;
	mov.f64 	%fd188, 0d0000000000000000;
	mov.b64 	%rd279, 0;
	mov.u32 	%r420, %r5;
	@%p98 bra 	$L__BB2_3;
	add.s32 	%r190, %r2, %r5;
	cvt.s64.s32 	%rd234, %r190;
	mul.wide.s32 	%rd235, %r190, 8;
	add.s64 	%rd236, %rd2, %rd235;
	add.s64 	%rd279, %rd182, %rd234;
	ld.global.f64 	%fd188, [%rd236];
	add.s32 	%r420, %r5, 256;
$L__BB2_3:
	setp.ge.s32 	%p99, %r420, %r4;
	@%p99 bra 	$L__BB2_25;
	not.b32 	%r191, %r420;
	add.s32 	%r192, %r66, %r191;
	sub.s32 	%r8, %r192, %r2;
	and.b32  	%r193, %r8, 768;
	setp.eq.s32 	%p100, %r193, 768;
	@%p100 bra 	$L__BB2_10;
	add.s32 	%r418, %r420, %r2;
	shr.u32 	%r194, %r8, 8;
	add.s32 	%r195, %r194, 1;
	and.b32  	%r196, %r195, 3;
	neg.s32 	%r417, %r196;
$L__BB2_6:
	.pragma "nounroll";
	mov.u64 	%rd6, %rd279;
	mov.f64 	%fd3, %fd188;
	cvt.s64.s32 	%rd238, %r418;
	add.s64 	%rd7, %rd182, %rd238;
	mul.wide.s32 	%rd239, %r418, 8;
	add.s64 	%rd240, %rd2, %rd239;
	ld.global.f64 	%fd4, [%rd240];
	setp.lt.f64 	%p101, %fd3, %fd4;
	mov.u64 	%rd279, %rd7;
	mov.f64 	%fd188, %fd4;
	@%p101 bra 	$L__BB2_9;
	setp.lt.f64 	%p102, %fd4, %fd3;
	mov.u64 	%rd279, %rd6;
	mov.f64 	%fd188, %fd3;
	@%p102 bra 	$L__BB2_9;
	setp.lt.s64 	%p103, %rd6, %rd7;
	min.s64 	%rd279, %rd6, %rd7;
	selp.f64 	%fd188, %fd3, %fd4, %p103;
$L__BB2_9:
	add.s32 	%r420, %r420, 256;
	add.s32 	%r418, %r418, 256;
	add.s32 	%r417, %r417, 1;
	setp.ne.s32 	%p104, %r417, 0;
	@%p104 bra 	$L__BB2_6;
$L__BB2_10:
	setp.lt.u32 	%p105, %r8, 768;
	@%p105 bra 	$L__BB2_25;
	add.s32 	%r421, %r420, %r2;
	add.s32 	%r424, %r421, 256;
	add.s32 	%r423, %r421, 512;
	add.s32 	%r422, %r421, 768;
	add.s64 	%rd12, %rd2, 4096;
$L__BB2_12:
	cvt.s64.s32 	%rd241, %r424;
	add.s64 	%rd14, %rd182, %rd241;
	cvt.s64.s32 	%rd242, %r423;
	add.s64 	%rd15, %rd182, %rd242;
	cvt.s64.s32 	%rd243, %r422;
	add.s64 	%rd16, %rd182, %rd243;
	cvt.s64.s32 	%rd244, %r421;
	mul.wide.s32 	%rd245, %r421, 8;
	add.s64 	%rd17, %rd12, %rd245;
	add.s64 	%rd18, %rd182, %rd244;
	ld.global.f64 	%fd10, [%rd17+-4096];
	setp.lt.f64 	%p106, %fd188, %fd10;
	mov.u64 	%rd276, %rd18;
	mov.f64 	%fd185, %fd10;
	@%p106 bra 	$L__BB2_15;
	setp.lt.f64 	%p107, %fd10, %fd188;
	mov.u64 	%rd276, %rd279;
	mov.f64 	%fd185, %fd188;
	@%p107 bra 	$L__BB2_15;
	setp.lt.s64 	%p108, %rd279, %rd18;
	min.s64 	%rd276, %rd279, %rd18;
	selp.f64 	%fd185, %fd188, %fd10, %p108;
$L__BB2_15:
	ld.global.f64 	%fd13, [%rd17+-2048];
	setp.lt.f64 	%p109, %fd185, %fd13;
	mov.u64 	%rd277, %rd14;
	mov.f64 	%fd186, %fd13;
	@%p109 bra 	$L__BB2_18;
	setp.lt.f64 	%p110, %fd13, %fd185;
	mov.u64 	%rd277, %rd276;
	mov.f64 	%fd186, %fd185;
	@%p110 bra 	$L__BB2_18;
	setp.lt.s64 	%p111, %rd276, %rd14;
	min.s64 	%rd277, %rd276, %rd14;
	selp.f64 	%fd186, %fd185, %fd13, %p111;
$L__BB2_18:
	ld.global.f64 	%fd16, [%rd17];
	setp.lt.f64 	%p112, %fd186, %fd16;
	mov.u64 	%rd278, %rd15;
	mov.f64 	%fd187, %fd16;
	@%p112 bra 	$L__BB2_21;
	setp.lt.f64 	%p113, %fd16, %fd186;
	mov.u64 	%rd278, %rd277;
	mov.f64 	%fd187, %fd186;
	@%p113 bra 	$L__BB2_21;
	setp.lt.s64 	%p114, %rd277, %rd15;
	min.s64 	%rd278, %rd277, %rd15;
	selp.f64 	%fd187, %fd186, %fd16, %p114;
$L__BB2_21:
	ld.global.f64 	%fd19, [%rd17+2048];
	setp.lt.f64 	%p115, %fd187, %fd19;
	mov.u64 	%rd279, %rd16;
	mov.f64 	%fd188, %fd19;
	@%p115 bra 	$L__BB2_24;
	setp.lt.f64 	%p116, %fd19, %fd187;
	mov.u64 	%rd279, %rd278;
	mov.f64 	%fd188, %fd187;
	@%p116 bra 	$L__BB2_24;
	setp.lt.s64 	%p117, %rd278, %rd16;
	min.s64 	%rd279, %rd278, %rd16;
	selp.f64 	%fd188, %fd187, %fd19, %p117;
$L__BB2_24:
	add.s32 	%r420, %r420, 1024;
	add.s32 	%r424, %r424, 1024;
	add.s32 	%r423, %r423, 1024;
	add.s32 	%r422, %r422, 1024;
	add.s32 	%r421, %r421, 1024;
	setp.lt.s32 	%p118, %r420, %r4;
	@%p118 bra 	$L__BB2_12;
$L__BB2_25:
	setp.lt.s32 	%p119, %r4, 256;
	@%p119 bra 	$L__BB2_70;
	// begin inline asm
	mov.u32 %r310, %laneid;
	// end inline asm
	mov.b64 	%rd256, %fd188;
	mov.b64 	{%r312, %r317}, %rd256;
	mov.b32 	%r328, 1;
	mov.b32 	%r329, 31;
	mov.b32 	%r330, -1;
	// begin inline asm
	shfl.sync.down.b32 %r311, %r312, %r328, %r329, %r330;
	// end inline asm
	// begin inline asm
	shfl.sync.down.b32 %r316, %r317, %r328, %r329, %r330;
	// end inline asm
	mov.b64 	%rd257, {%r311, %r316};
	mov.b64 	%fd23, %rd257;
	mov.b64 	{%r322, %r327}, %rd279;
	// begin inline asm
	shfl.sync.down.b32 %r321, %r322, %r328, %r329, %r330;
	// end inline asm
	// begin inline asm
	shfl.sync.down.b32 %r326, %r327, %r328, %r329, %r330;
	// end inline asm
	mov.b64 	%rd28, {%r321, %r326};
	setp.gt.s32 	%p171, %r310, 30;
	mov.u64 	%rd281, %rd279;
	mov.f64 	%fd190, %fd188;
	@%p171 bra 	$L__BB2_30;
	setp.lt.f64 	%p172, %fd188, %fd23;
	mov.u64 	%rd281, %rd28;
	mov.f64 	%fd190, %fd23;
	@%p172 bra 	$L__BB2_30;
	setp.gt.f64 	%p173, %fd188, %fd23;
	mov.u64 	%rd281, %rd279;
	mov.f64 	%fd190, %fd188;
	@%p173 bra 	$L__BB2_30;
	setp.lt.s64 	%p174, %rd279, %rd28;
	min.s64 	%rd281, %rd279, %rd28;
	selp.f64 	%fd190, %fd188, %fd23, %p174;
$L__BB2_30:
	mov.b64 	%rd258, %fd190;
	mov.b64 	{%r332, %r337}, %rd258;
	mov.b32 	%r348, 2;
	mov.b32 	%r349, 31;
	mov.b32 	%r350, -1;
	// begin inline asm
	shfl.sync.down.b32 %r331, %r332, %r348, %r349, %r350;
	// end inline asm
	// begin inline asm
	shfl.sync.down.b32 %r336, %r337, %r348, %r349, %r350;
	// end inline asm
	mov.b64 	%rd259, {%r331, %r336};
	mov.b64 	%fd26, %rd259;
	mov.b64 	{%r342, %r347}, %rd281;
	// begin inline asm
	shfl.sync.down.b32 %r341, %r342, %r348, %r349, %r350;
	// end inline asm
	// begin inline asm
	shfl.sync.down.b32 %r346, %r347, %r348, %r349, %r350;
	// end inline asm
	mov.b64 	%rd31, {%r341, %r346};
	setp.gt.s32 	%p175, %r310, 29;
	mov.u64 	%rd282, %rd281;
	mov.f64 	%fd191, %fd190;
	@%p175 bra 	$L__BB2_34;
	setp.lt.f64 	%p176, %fd190, %fd26;
	mov.u64 	%rd282, %rd31;
	mov.f64 	%fd191, %fd26;
	@%p176 bra 	$L__BB2_34;
	setp.gt.f64 	%p177, %fd190, %fd26;
	mov.u64 	%rd282, %rd281;
	mov.f64 	%fd191, %fd190;
	@%p177 bra 	$L__BB2_34;
	setp.lt.s64 	%p178, %rd281, %rd31;
	min.s64 	%rd282, %rd281, %rd31;
	selp.f64 	%fd191, %fd190, %fd26, %p178;
$L__BB2_34:
	mov.b64 	%rd260, %fd191;
	mov.b64 	{%r352, %r357}, %rd260;
	mov.b32 	%r368, 4;
	mov.b32 	%r369, 31;
	mov.b32 	%r370, -1;
	// begin inline asm
	shfl.sync.down.b32 %r351, %r352, %r368, %r369, %r370;
	// end inline asm
	// begin inline asm
	shfl.sync.down.b32 %r356, %r357, %r368, %r369, %r370;
	// end inline asm
	mov.b64 	%rd261, {%r351, %r356};
	mov.b64 	%fd29, %rd261;
	mov.b64 	{%r362, %r367}, %rd282;
	// begin inline asm
	shfl.sync.down.b32 %r361, %r362, %r368, %r369, %r370;
	// end inline asm
	// begin inline asm
	shfl.sync.down.b32 %r366, %r367, %r368, %r369, %r370;
	// end inline asm
	mov.b64 	%rd34, {%r361, %r366};
	setp.gt.s32 	%p179, %r310, 27;
	mov.u64 	%rd283, %rd282;
	mov.f64 	%fd192, %fd191;
	@%p179 bra 	$L__BB2_38;
	setp.lt.f64 	%p180, %fd191, %fd29;
	mov.u64 	%rd283, %rd34;
	mov.f64 	%fd192, %fd29;
	@%p180 bra 	$L__BB2_38;
	setp.gt.f64 	%p181, %fd191, %fd29;
	mov.u64 	%rd283, %rd282;
	mov.f64 	%fd192, %fd191;
	@%p181 bra 	$L__BB2_38;
	setp.lt.s64 	%p182, %rd282, %rd34;
	min.s64 	%rd283, %rd282, %rd34;
	selp.f64 	%fd192, %fd191, %fd29, %p182;
$L__BB2_38:
	mov.b64 	%rd262, %fd192;
	mov.b64 	{%r372, %r377}, %rd262;
	mov.b32 	%r388, 8;
	mov.b32 	%r389, 31;
	mov.b32 	%r390, -1;
	// begin inline asm
	shfl.sync.down.b32 %r371, %r372, %r388, %r389, %r390;
	// end inline asm
	// begin inline asm
	shfl.sync.down.b32 %r376, %r377, %r388, %r389, %r390;
	// end inline asm
	mov.b64 	%rd263, {%r371, %r376};
	mov.b64 	%fd32, %rd263;
	mov.b64 	{%r382, %r387}, %rd283;
	// begin inline asm
	shfl.sync.down.b32 %r381, %r382, %r388, %r389, %r390;
	// end inline asm
	// begin inline asm
	shfl.sync.down.b32 %r386, %r387, %r388, %r389, %r390;
	// end inline asm
	mov.b64 	%rd37, {%r381, %r386};
	setp.gt.s32 	%p183, %r310, 23;
	mov.u64 	%rd284, %rd283;
	mov.f64 	%fd193, %fd192;
	@%p183 bra 	$L__BB2_42;
	setp.lt.f64 	%p184, %fd192, %fd32;
	mov.u64 	%rd284, %rd37;
	mov.f64 	%fd193, %fd32;
	@%p184 bra 	$L__BB2_42;
	setp.gt.f64 	%p185, %fd192, %fd32;
	mov.u64 	%rd284, %rd283;
	mov.f64 	%fd193, %fd192;
	@%p185 bra 	$L__BB2_42;
	setp.lt.s64 	%p186, %rd283, %rd37;
	min.s64 	%rd284, %rd283, %rd37;
	selp.f64 	%fd193, %fd192, %fd32, %p186;
$L__BB2_42:
	mov.b64 	%rd264, %fd193;
	mov.b64 	{%r392, %r397}, %rd264;
	mov.b32 	%r408, 16;
	mov.b32 	%r409, 31;
	mov.b32 	%r410, -1;
	// begin inline asm
	shfl.sync.down.b32 %r391, %r392, %r408, %r409, %r410;
	// end inline asm
	// begin inline asm
	shfl.sync.down.b32 %r396, %r397, %r408, %r409, %r410;
	// end inline asm
	mov.b64 	%rd265, {%r391, %r396};
	mov.b64 	%fd35, %rd265;
	mov.b64 	{%r402, %r407}, %rd284;
	// begin inline asm
	shfl.sync.down.b32 %r401, %r402, %r408, %r409, %r410;
	// end inline asm
	// begin inline asm
	shfl.sync.down.b32 %r406, %r407, %r408, %r409, %r410;
	// end inline asm
	mov.b64 	%rd40, {%r401, %r406};
	setp.gt.s32 	%p187, %r310, 15;
	mov.u64 	%rd332, %rd284;
	mov.f64 	%fd241, %fd193;
	@%p187 bra 	$L__BB2_46;
	setp.lt.f64 	%p188, %fd193, %fd35;
	mov.u64 	%rd332, %rd40;
	mov.f64 	%fd241, %fd35;
	@%p188 bra 	$L__BB2_46;
	setp.gt.f64 	%p189, %fd193, %fd35;
	mov.u64 	%rd332, %rd284;
	mov.f64 	%fd241, %fd193;
	@%p189 bra 	$L__BB2_46;
	setp.lt.s64 	%p190, %rd284, %rd40;
	min.s64 	%rd332, %rd284, %rd40;
	selp.f64 	%fd241, %fd193, %fd35, %p190;
$L__BB2_46:
	setp.ne.s32 	%p191, %r310, 0;
	@%p191 bra 	$L__BB2_48;
	shr.u32 	%r411, %r5, 1;
	and.b32  	%r412, %r411, 496;
	mov.u32 	%r413, _ZN6thrust24THRUST_300001_SM_1000_NS8cuda_cub4core6detail5shmemE;
	add.s32 	%r414, %r413, %r412;
	st.shared.f64 	[%r414+8], %fd241;
	st.shared.u64 	[%r414+16], %rd332;
$L__BB2_48:
	bar.sync 	0;
	setp.ne.s32 	%p192, %r5, 0;
	@%p192 bra 	$L__BB2_208;
	ld.shared.f64 	%fd38, [_ZN6thrust24THRUST_300001_SM_1000_NS8cuda_cub4core6detail5shmemE+24];
	ld.shared.u64 	%rd43, [_ZN6thrust24THRUST_300001_SM_1000_NS8cuda_cub4core6detail5shmemE+32];
	setp.lt.f64 	%p193, %fd241, %fd38;
	mov.u64 	%rd286, %rd43;
	mov.f64 	%fd195, %fd38;
	@%p193 bra 	$L__BB2_52;
	setp.lt.f64 	%p194, %fd38, %fd241;
	mov.u64 	%rd286, %rd332;
	mov.f64 	%fd195, %fd241;
	@%p194 bra 	$L__BB2_52;
	setp.lt.s64 	%p195, %rd332, %rd43;
	min.s64 	%rd286, %rd332, %rd43;
	selp.f64 	%fd195, %fd241, %fd38, %p195;
$L__BB2_52:
	ld.shared.f64 	%fd41, [_ZN6thrust24THRUST_300001_SM_1000_NS8cuda_cub4core6detail5shmemE+40];
	ld.shared.u64 	%rd46, [_ZN6thrust24THRUST_300001_SM_1000_NS8cuda_cub4core6detail5shmemE+48];
	setp.lt.f64 	%p196, %fd195, %fd41;
	mov.u64 	%rd287, %rd46;
	mov.f64 	%fd196, %fd41;
	@%p196 bra 	$L__BB2_55;
	setp.lt.f64 	%p197, %fd41, %fd195;
	mov.u64 	%rd287, %rd286;
	mov.f64 	%fd196, %fd195;
	@%p197 bra 	$L__BB2_55;
	setp.lt.s64 	%p198, %rd286, %rd46;
	min.s64 	%rd287, %rd286, %rd46;
	selp.f64 	%fd196, %fd195, %fd41, %p198;
$L__BB2_55:
	ld.shared.f64 	%fd44, [_ZN6thrust24THRUST_300001_SM_1000_NS8cuda_cub4core6detail5shmemE+56];
	ld.shared.u64 	%rd49, [_ZN6thrust24THRUST_300001_SM_1000_NS8cuda_cub4core6detail5shmemE+64];
	setp.lt.f64 	%p199, %fd196, %fd44;
	mov.u64 	%rd288, %rd49;
	mov.f64 	%fd197, %fd44;
	@%p199 bra 	$L__BB2_58;
	setp.lt.f64 	%p200, %fd44, %fd196;
	mov.u64 	%rd288, %rd287;
	mov.f64 	%fd197, %fd196;
	@%p200 bra 	$L__BB2_58;
	setp.lt.s64 	%p201, %rd287, %rd49;
	min.s64 	%rd288, %rd287, %rd49;
	selp.f64 	%fd197, %fd196, %fd44, %p201;
$L__BB2_58:
	ld.shared.f64 	%fd47, [_ZN6thrust24THRUST_300001_SM_1000_NS8cuda_cub4core6detail5shmemE+72];
	ld.shared.u64 	%rd52, [_ZN6thrust24THRUST_300001_SM_1000_NS8cuda_cub4core6detail5shmemE+80];
	setp.lt.f64 	%p202, %fd197, %fd47;
	mov.u64 	%rd289, %rd52;
	mov.f64 	%fd198, %fd47;
	@%p202 bra 	$L__BB2_61;
	setp.lt.f64 	%p203, %fd47, %fd197;
	mov.u64 	%rd289, %rd288;
	mov.f64 	%fd198, %fd197;
	@%p203 bra 	$L__BB2_61;
	setp.lt.s64 	%p204, %rd288, %rd52;
	min.s64 	%rd289, %rd288, %rd52;
	selp.f64 	%fd198, %fd197, %fd47, %p204;
$L__BB2_61:
	ld.shared.f64 	%fd50, [_ZN6thrust24THRUST_300001_SM_1000_NS8cuda_cub4core6detail5shmemE+88];
	ld.shared.u64 	%rd55, [_ZN6thrust24THRUST_300001_SM_1000_NS8cuda_cub4core6detail5shmemE+96];
	setp.lt.f64 	%p205, %fd198, %fd50;
	mov.u64 	%rd290, %rd55;
	mov.f64 	%fd199, %fd50;
	@%p205 bra 	$L__BB2_64;
	setp.lt.f64 	%p206, %fd50, %fd198;
	mov.u64 	%rd290, %rd289;
	mov.f64 	%fd199, %fd198;
	@%p206 bra 	$L__BB2_64;
	setp.lt.s64 	%p207, %rd289, %rd55;
	min.s64 	%rd290, %rd289, %rd55;
	selp.f64 	%fd199, %fd198, %fd50, %p207;
$L__BB2_64:
	ld.shared.f64 	%fd53, [_ZN6thrust24THRUST_300001_SM_1000_NS8cuda_cub4core6detail5shmemE+104];
	ld.shared.u64 	%rd58, [_ZN6thrust24THRUST_300001_SM_1000_NS8cuda_cub4core6detail5shmemE+112];
	setp.lt.f64 	%p208, %fd199, %fd53;
	mov.u64 	%rd291, %rd58;
	mov.f64 	%fd200, %fd53;
	@%p208 bra 	$L__BB2_67;
	setp.lt.f64 	%p209, %fd53, %fd199;
	mov.u64 	%rd291, %rd290;
	mov.f64 	%fd200, %fd199;
	@%p209 bra 	$L__BB2_67;
	setp.lt.s64 	%p210, %rd290, %rd58;
	min.s64 	%rd291, %rd290, %rd58;
	selp.f64 	%fd200, %fd199, %fd53, %p210;
$L__BB2_67:
	ld.shared.f64 	%fd56, [_ZN6thrust24THRUST_300001_SM_1000_NS8cuda_cub4core6detail5shmemE+120];
	ld.shared.u64 	%rd61, [_ZN6thrust24THRUST_300001_SM_1000_NS8cuda_cub4core6detail5shmemE+128];
	setp.lt.f64 	%p211, %fd200, %fd56;
	mov.u64 	%rd332, %rd61;
	mov.f64 	%fd241, %fd56;
	@%p211 bra 	$L__BB2_208;
	setp.lt.f64 	%p212, %fd56, %fd200;
	mov.u64 	%rd332, %rd291;
	mov.f64 	%fd241, %fd200;
	@%p212 bra 	$L__BB2_208;
	setp.lt.s64 	%p213, %rd291, %rd61;
	min.s64 	%rd332, %rd291, %rd61;
	selp.f64 	%fd241, %fd200, %fd56, %p213;
	bra.uni 	$L__BB2_208;
$L__BB2_70:
	// begin inline asm
	mov.u32 %r197, %laneid;
	// end inline asm
	and.b32  	%r218, %r5, 992;
	add.s32 	%r219, %r218, 32;
	setp.gt.s32 	%p120, %r219, %r4;
	not.b32 	%r220, %r218;
	add.s32 	%r221, %r4, %r220;
	selp.b32 	%r216, %r221, 31, %p120;
	mov.b64 	%rd246, %fd188;
	mov.b64 	{%r199, %r204}, %rd246;
	mov.b32 	%r215, 1;
	mov.b32 	%r217, -1;
	// begin inline asm
	shfl.sync.down.b32 %r198, %r199, %r215, %r216, %r217;
	// end inline asm
	// begin inline asm
	shfl.sync.down.b32 %r203, %r204, %r215, %r216, %r217;
	// end inline asm
	mov.b64 	%rd247, {%r198, %r203};
	mov.b64 	%fd58, %rd247;
	mov.b64 	{%r209, %r214}, %rd279;
	// begin inline asm
	shfl.sync.down.b32 %r208, %r209, %r215, %r216, %r217;
	// end inline asm
	// begin inline asm
	shfl.sync.down.b32 %r213, %r214, %r215, %r216, %r217;
	// end inline asm
	mov.b64 	%rd63, {%r208, %r213};
	setp.ge.s32 	%p121, %r197, %r216;
	mov.f64 	%fd201, %fd188;
	mov.u64 	%rd292, %rd279;
	@%p121 bra 	$L__BB2_74;
	setp.lt.f64 	%p122, %fd188, %fd58;
	mov.f64 	%fd201, %fd58;
	mov.u64 	%rd292, %rd63;
	@%p122 bra 	$L__BB2_74;
	setp.gt.f64 	%p123, %fd188, %fd58;
	mov.f64 	%fd201, %fd188;
	mov.u64 	%rd292, %rd279;
	@%p123 bra 	$L__BB2_74;
	setp.lt.s64 	%p124, %rd279, %rd63;
	selp.f64 	%fd201, %fd188, %fd58, %p124;
	min.s64 	%rd292, %rd279, %rd63;
$L__BB2_74:
	mov.b64 	%rd248, %fd201;
	mov.b64 	{%r223, %r228}, %rd248;
	mov.b32 	%r239, 2;
	mov.b32 	%r241, -1;
	// begin inline asm
	shfl.sync.down.b32 %r222, %r223, %r239, %r216, %r241;
	// end inline asm
	// begin inline asm
	shfl.sync.down.b32 %r227, %r228, %r239, %r216, %r241;
	// end inline asm
	mov.b64 	%rd249, {%r222, %r227};
	mov.b64 	%fd61, %rd249;
	mov.b64 	{%r233, %r238}, %rd292;
	// begin inline asm
	shfl.sync.down.b32 %r232, %r233, %r239, %r216, %r241;
	// end inline asm
	// begin inline asm
	shfl.sync.down.b32 %r237, %r238, %r239, %r216, %r241;
	// end inline asm
	mov.b64 	%rd66, {%r232, %r237};
	add.s32 	%r242, %r197, 2;
	setp.gt.s32 	%p125, %r242, %r216;
	mov.f64 	%fd202, %fd201;
	mov.u64 	%rd293, %rd292;
	@%p125 bra 	$L__BB2_78;
	setp.lt.f64 	%p126, %fd201, %fd61;
	mov.f64 	%fd202, %fd61;
	mov.u64 	%rd293, %rd66;
	@%p126 bra 	$L__BB2_78;
	setp.gt.f64 	%p127, %fd201, %fd61;
	mov.f64 	%fd202, %fd201;
	mov.u64 	%rd293, %rd292;
	@%p127 bra 	$L__BB2_78;
	setp.lt.s64 	%p128, %rd292, %rd66;
	selp.f64 	%fd202, %fd201, %fd61, %p128;
	min.s64 	%rd293, %rd292, %rd66;
$L__BB2_78:
	mov.b64 	%rd250, %fd202;
	mov.b64 	{%r244, %r249}, %rd250;
	mov.b32 	%r260, 4;
	mov.b32 	%r262, -1;
	// begin inline asm
	shfl.sync.down.b32 %r243, %r244, %r260, %r216, %r262;
	// end inline asm
	// begin inline asm
	shfl.sync.down.b32 %r248, %r249, %r260, %r216, %r262;
	// end inline asm
	mov.b64 	%rd251, {%r243, %r248};
	mov.b64 	%fd64, %rd251;
	mov.b64 	{%r254, %r259}, %rd293;
	// begin inline asm
	shfl.sync.down.b32 %r253, %r254, %r260, %r216, %r262;
	// end inline asm
	// begin inline asm
	shfl.sync.down.b32 %r258, %r259, %r260, %r216, %r262;
	// end inline asm
	mov.b64 	%rd69, {%r253, %r258};
	add.s32 	%r263, %r197, 4;
	setp.gt.s32 	%p129, %r263, %r216;
	mov.f64 	%fd203, %fd202;
	mov.u64 	%rd294, %rd293;
	@%p129 bra 	$L__BB2_82;
	setp.lt.f64 	%p130, %fd202, %fd64;
	mov.f64 	%fd203, %fd64;
	mov.u64 	%rd294, %rd69;
	@%p130 bra 	$L__BB2_82;
	setp.gt.f64 	%p131, %fd202, %fd64;
	mov.f64 	%fd203, %fd202;
	mov.u64 	%rd294, %rd293;
	@%p131 bra 	$L__BB2_82;
	setp.lt.s64 	%p132, %rd293, %rd69;
	selp.f64 	%fd203, %fd202, %fd64, %p132;
	min.s64 	%rd294, %rd293, %rd69;
$L__BB2_82:
	mov.b64 	%rd252, %fd203;
	mov.b64 	{%r265, %r270}, %rd252;
	mov.b32 	%r281, 8;
	mov.b32 	%r283, -1;
	// begin inline asm
	shfl.sync.down.b32 %r264, %r265, %r281, %r216, %r283;
	// end inline asm
	// begin inline asm
	shfl.sync.down.b32 %r269, %r270, %r281, %r216, %r283;
	// end inline asm
	mov.b64 	%rd253, {%r264, %r269};
	mov.b64 	%fd67, %rd253;
	mov.b64 	{%r275, %r280}, %rd294;
	// begin inline asm
	shfl.sync.down.b32 %r274, %r275, %r281, %r216, %r283;
	// end inline asm
	// begin inline asm
	shfl.sync.down.b32 %r279, %r280, %r281, %r216, %r283;
	// end inline asm
	mov.b64 	%rd72, {%r274, %r279};
	add.s32 	%r284, %r197, 8;
	setp.gt.s32 	%p133, %r284, %r216;
	mov.f64 	%fd204, %fd203;
	mov.u64 	%rd295, %rd294;
	@%p133 bra 	$L__BB2_86;
	setp.lt.f64 	%p134, %fd203, %fd67;
	mov.f64 	%fd204, %fd67;
	mov.u64 	%rd295, %rd72;
	@%p134 bra 	$L__BB2_86;
	setp.gt.f64 	%p135, %fd203, %fd67;
	mov.f64 	%fd204, %fd203;
	mov.u64 	%rd295, %rd294;
	@%p135 bra 	$L__BB2_86;
	setp.lt.s64 	%p136, %rd294, %rd72;
	selp.f64 	%fd204, %fd203, %fd67, %p136;
	min.s64 	%rd295, %rd294, %rd72;
$L__BB2_86:
	mov.b64 	%rd254, %fd204;
	mov.b64 	{%r286, %r291}, %rd254;
	mov.b32 	%r302, 16;
	mov.b32 	%r304, -1;
	// begin inline asm
	shfl.sync.down.b32 %r285, %r286, %r302, %r216, %r304;
	// end inline asm
	// begin inline asm
	shfl.sync.down.b32 %r290, %r291, %r302, %r216, %r304;
	// end inline asm
	mov.b64 	%rd255, {%r285, %r290};
	mov.b64 	%fd70, %rd255;
	mov.b64 	{%r296, %r301}, %rd295;
	// begin inline asm
	shfl.sync.down.b32 %r295, %r296, %r302, %r216, %r304;
	// end inline asm
	// begin inline asm
	shfl.sync.down.b32 %r300, %r301, %r302, %r216, %r304;
	// end inline asm
	mov.b64 	%rd75, {%r295, %r300};
	add.s32 	%r305, %r197, 16;
	setp.gt.s32 	%p137, %r305, %r216;
	mov.f64 	%fd241, %fd204;
	mov.u64 	%rd332, %rd295;
	@%p137 bra 	$L__BB2_90;
	setp.lt.f64 	%p138, %fd204, %fd70;
	mov.f64 	%fd241, %fd70;
	mov.u64 	%rd332, %rd75;
	@%p138 bra 	$L__BB2_90;
	setp.gt.f64 	%p139, %fd204, %fd70;
	mov.f64 	%fd241, %fd204;
	mov.u64 	%rd332, %rd295;
	@%p139 bra 	$L__BB2_90;
	setp.lt.s64 	%p140, %rd295, %rd75;
	selp.f64 	%fd241, %fd204, %fd70, %p140;
	min.s64 	%rd332, %rd295, %rd75;
$L__BB2_90:
	setp.ne.s32 	%p141, %r197, 0;
	@%p141 bra 	$L__BB2_92;
	shr.u32 	%r306, %r5, 1;
	and.b32  	%r307, %r306, 496;
	mov.u32 	%r308, _ZN6thrust24THRUST_300001_SM_1000_NS8cuda_cub4core6detail5shmemE;
	add.s32 	%r309, %r308, %r307;
	st.shared.f64 	[%r309+8], %fd241;
	st.shared.u64 	[%r309+16], %rd332;
$L__BB2_92:
	bar.sync 	0;
	setp.ne.s32 	%p142, %r5, 0;
	@%p142 bra 	$L__BB2_208;
	setp.lt.s32 	%p143, %r4, 33;
	mov.f64 	%fd206, %fd241;
	mov.u64 	%rd297, %rd332;
	@%p143 bra 	$L__BB2_97;
	ld.shared.f64 	%fd73, [_ZN6thrust24THRUST_300001_SM_1000_NS8cuda_cub4core6detail5shmemE+24];
	ld.shared.u64 	%rd78, [_ZN6thrust24THRUST_300001_SM_1000_NS8cuda_cub4core6detail5shmemE+32];
	setp.lt.f64 	%p144, %fd241, %fd73;
	mov.f64 	%fd206, %fd73;
	mov.u64 	%rd297, %rd78;
	@%p144 bra 	$L__BB2_97;
	setp.lt.f64 	%p145, %fd73, %fd241;
	mov.f64 	%fd206, %fd241;
	mov.u64 	%rd297, %rd332;
	@%p145 bra 	$L__BB2_97;
	setp.lt.s64 	%p146, %rd332, %rd78;
	selp.f64 	%fd206, %fd241, %fd73, %p146;
	min.s64 	%rd297, %rd332, %rd78;
$L__BB2_97:
	setp.lt.s32 	%p147, %r4, 65;
	mov.f64 	%fd207, %fd206;
	mov.u64 	%rd298, %rd297;
	@%p147 bra 	$L__BB2_101;
	ld.shared.f64 	%fd76, [_ZN6thrust24THRUST_300001_SM_1000_NS8cuda_cub4core6detail5shmemE+40];
	ld.shared.u64 	%rd81, [_ZN6thrust24THRUST_300001_SM_1000_NS8cuda_cub4core6detail5shmemE+48];
	setp.lt.f64 	%p148, %fd206, %fd76;
	mov.f64 	%fd207, %fd76;
	mov.u64 	%rd298, %rd81;
	@%p148 bra 	$L__BB2_101;
	setp.lt.f64 	%p149, %fd76, %fd206;
	mov.f64 	%fd207, %fd206;
	mov.u64 	%rd298, %rd297;
	@%p149 bra 	$L__BB2_101;
	setp.lt.s64 	%p150, %rd297, %rd81;
	selp.f64 	%fd207, %fd206, %fd76, %p150;
	min.s64 	%rd298, %rd297, %rd81;
$L__BB2_101:
	setp.lt.s32 	%p151, %r4, 97;
	mov.f64 	%fd208, %fd207;
	mov.u64 	%rd299, %rd298;
	@%p151 bra 	$L__BB2_105;
	ld.shared.f64 	%fd79, [_ZN6thrust24THRUST_300001_SM_1000_NS8cuda_cub4core6detail5shmemE+56];
	ld.shared.u64 	%rd84, [_ZN6thrust24THRUST_300001_SM_1000_NS8cuda_cub4core6detail5shmemE+64];
	setp.lt.f64 	%p152, %fd207, %fd79;
	mov.f64 	%fd208, %fd79;
	mov.u64 	%rd299, %rd84;
	@%p152 bra 	$L__BB2_105;
	setp.lt.f64 	%p153, %fd79, %fd207;
	mov.f64 	%fd208, %fd207;
	mov.u64 	%rd299, %rd298;
	@%p153 bra 	$L__BB2_105;
	setp.lt.s64 	%p154, %rd298, %rd84;
	selp.f64 	%fd208, %fd207, %fd79, %p154;
	min.s64 	%rd299, %rd298, %rd84;
$L__BB2_105:
	setp.lt.s32 	%p155, %r4, 129;
	mov.f64 	%fd209, %fd208;
	mov.u64 	%rd300, %rd299;
	@%p155 bra 	$L__BB2_109;
	ld.shared.f64 	%fd82, [_ZN6thrust24THRUST_300001_SM_1000_NS8cuda_cub4core6detail5shmemE+72];
	ld.shared.u64 	%rd87, [_ZN6thrust24THRUST_300001_SM_1000_NS8cuda_cub4core6detail5shmemE+80];
	setp.lt.f64 	%p156, %fd208, %fd82;
	mov.f64 	%fd209, %fd82;
	mov.u64 	%rd300, %rd87;
	@%p156 bra 	$L__BB2_109;
	setp.lt.f64 	%p157, %fd82, %fd208;
	mov.f64 	%fd209, %fd208;
	mov.u64 	%rd300, %rd299;
	@%p157 bra 	$L__BB2_109;
	setp.lt.s64 	%p158, %rd299, %rd87;
	selp.f64 	%fd209, %fd208, %fd82, %p158;
	min.s64 	%rd300, %rd299, %rd87;
$L__BB2_109:
	setp.lt.s32 	%p159, %r4, 161;
	mov.f64 	%fd210, %fd209;
	mov.u64 	%rd301, %rd300;
	@%p159 bra 	$L__BB2_113;
	ld.shared.f64 	%fd85, [_ZN6thrust24THRUST_300001_SM_1000_NS8cuda_cub4core6detail5shmemE+88];
	ld.shared.u64 	%rd90, [_ZN6thrust24THRUST_300001_SM_1000_NS8cuda_cub4core6detail5shmemE+96];
	setp.lt.f64 	%p160, %fd209, %fd85;
	mov.f64 	%fd210, %fd85;
	mov.u64 	%rd301, %rd90;
	@%p160 bra 	$L__BB2_113;
	setp.lt.f64 	%p161, %fd85, %fd209;
	mov.f64 	%fd210, %fd209;
	mov.u64 	%rd301, %rd300;
	@%p161 bra 	$L__BB2_113;
	setp.lt.s64 	%p162, %rd300, %rd90;
	selp.f64 	%fd210, %fd209, %fd85, %p162;
	min.s64 	%rd301, %rd300, %rd90;
$L__BB2_113:
	setp.lt.s32 	%p163, %r4, 193;
	mov.f64 	%fd211, %fd210;
	mov.u64 	%rd302, %rd301;
	@%p163 bra 	$L__BB2_117;
	ld.shared.f64 	%fd88, [_ZN6thrust24THRUST_300001_SM_1000_NS8cuda_cub4core6detail5shmemE+104];
	ld.shared.u64 	%rd93, [_ZN6thrust24THRUST_300001_SM_1000_NS8cuda_cub4core6detail5shmemE+112];
	setp.lt.f64 	%p164, %fd210, %fd88;
	mov.f64 	%fd211, %fd88;
	mov.u64 	%rd302, %rd93;
	@%p164 bra 	$L__BB2_117;
	setp.lt.f64 	%p165, %fd88, %fd210;
	mov.f64 	%fd211, %fd210;
	mov.u64 	%rd302, %rd301;
	@%p165 bra 	$L__BB2_117;
	setp.lt.s64 	%p166, %rd301, %rd93;
	selp.f64 	%fd211, %fd210, %fd88, %p166;
	min.s64 	%rd302, %rd301, %rd93;
$L__BB2_117:
	setp.lt.s32 	%p167, %r4, 225;
	mov.u64 	%rd332, %rd302;
	mov.f64 	%fd241, %fd211;
	@%p167 bra 	$L__BB2_208;
	ld.shared.f64 	%fd91, [_ZN6thrust24THRUST_300001_SM_1000_NS8cuda_cub4core6detail5shmemE+120];
	ld.shared.u64 	%rd96, [_ZN6thrust24THRUST_300001_SM_1000_NS8cuda_cub4core6detail5shmemE+128];
	setp.lt.f64 	%p168, %fd211, %fd91;
	mov.u64 	%rd332, %rd96;
	mov.f64 	%fd241, %fd91;
	@%p168 bra 	$L__BB2_208;
	setp.lt.f64 	%p169, %fd91, %fd211;
	mov.u64 	%rd332, %rd302;
	mov.f64 	%fd241, %fd211;
	@%p169 bra 	$L__BB2_208;
	setp.lt.s64 	%p170, %rd302, %rd96;
	selp.f64 	%fd241, %fd211, %fd91, %p170;
	min.s64 	%rd332, %rd302, %rd96;
	bra.uni 	$L__BB2_208;
$L__BB2_121:
	mov.u32 	%r35, %tid.x;
	cvt.s64.s32 	%rd185, %r2;
	add.s64 	%rd98, %rd182, %rd185;
	cvt.u64.u32 	%rd186, %r35;
	add.s64 	%rd187, %rd186, %rd185;
	cvta.to.global.u64 	%rd188, %rd181;
	shl.b64 	%rd189, %rd187, 3;
	add.s64 	%rd190, %rd188, %rd189;
	ld.global.f64 	%fd170, [%rd190];
	add.s32 	%r69, %r35, 256;
	cvt.u64.u32 	%rd191, %r69;
	ld.global.f64 	%fd171, [%rd190+2048];
	add.s32 	%r70, %r35, 512;
	cvt.u64.u32 	%rd192, %r70;
	ld.global.f64 	%fd172, [%rd190+4096];
	add.s32 	%r71, %r35, 768;
	cvt.u64.u32 	%rd193, %r71;
	ld.global.f64 	%fd173, [%rd190+6144];
	or.b32  	%r72, %r35, 1024;
	cvt.u64.u32 	%rd99, %r72;
	add.s64 	%rd320, %rd98, %rd99;
	ld.global.f64 	%fd229, [%rd190+8192];
	setp.geu.f64 	%p2, %fd170, %fd171;
	selp.f64 	%fd174, %fd170, %fd171, %p2;
	selp.b64 	%rd194, %rd186, %rd191, %p2;
	setp.geu.f64 	%p3, %fd174, %fd172;
	selp.f64 	%fd175, %fd174, %fd172, %p3;
	selp.b64 	%rd195, %rd194, %rd192, %p3;
	setp.geu.f64 	%p4, %fd175, %fd173;
	selp.f64 	%fd94, %fd175, %fd173, %p4;
	selp.b64 	%rd101, %rd195, %rd193, %p4;
	setp.lt.f64 	%p5, %fd94, %fd229;
	@%p5 bra 	$L__BB2_123;
	setp.lt.f64 	%p6, %fd229, %fd94;
	setp.lt.u64 	%p7, %rd101, %rd99;
	or.pred  	%p8, %p6, %p7;
	selp.f64 	%fd229, %fd94, %fd229, %p8;
	add.s64 	%rd196, %rd98, %rd101;
	selp.b64 	%rd320, %rd196, %rd320, %p8;
$L__BB2_123:
	setp.le.s32 	%p9, %r66, %r3;
	@%p9 bra 	$L__BB2_164;
	setp.ne.s32 	%p10, %r35, 0;
	@%p10 bra 	$L__BB2_126;
	atom.global.add.u32 	%r73, [%rd1+4], 1280;
	add.s32 	%r74, %r73, %r3;
	st.shared.u32 	[_ZN6thrust24THRUST_300001_SM_1000_NS8cuda_cub4core6detail5shmemE+152], %r74;
$L__BB2_126:
	bar.sync 	0;
	ld.shared.u32 	%r427, [_ZN6thrust24THRUST_300001_SM_1000_NS8cuda_cub4core6detail5shmemE+152];
	add.s32 	%r75, %r427, 1280;
	setp.gt.s32 	%p11, %r75, %r66;
	@%p11 bra 	$L__BB2_141;
	mov.f64 	%fd213, %fd229;
$L__BB2_128:
	cvt.s64.s32 	%rd197, %r427;
	add.s64 	%rd198, %rd186, %rd197;
	cvta.to.global.u64 	%rd199, %rd181;
	shl.b64 	%rd200, %rd198, 3;
	add.s64 	%rd201, %rd199, %rd200;
	add.s64 	%rd106, %rd198, %rd182;
	ld.global.f64 	%fd214, [%rd201];
	ld.global.f64 	%fd215, [%rd201+2048];
	ld.global.f64 	%fd216, [%rd201+4096];
	ld.global.f64 	%fd217, [%rd201+6144];
	ld.global.f64 	%fd229, [%rd201+8192];
	setp.lt.f64 	%p12, %fd213, %fd214;
	mov.u64 	%rd305, %rd106;
	@%p12 bra 	$L__BB2_130;
	setp.lt.f64 	%p13, %fd214, %fd213;
	setp.lt.s64 	%p14, %rd320, %rd106;
	or.pred  	%p15, %p13, %p14;
	selp.f64 	%fd214, %fd213, %fd214, %p15;
	selp.b64 	%rd305, %rd320, %rd106, %p15;
$L__BB2_130:
	add.s64 	%rd306, %rd106, 256;
	setp.lt.f64 	%p16, %fd214, %fd215;
	@%p16 bra 	$L__BB2_132;
	setp.lt.f64 	%p17, %fd215, %fd214;
	setp.lt.s64 	%p18, %rd305, %rd306;
	or.pred  	%p19, %p17, %p18;
	selp.f64 	%fd215, %fd214, %fd215, %p19;
	selp.b64 	%rd306, %rd305, %rd306, %p19;
$L__BB2_132:
	add.s64 	%rd207, %rd198, %rd182;
	add.s64 	%rd307, %rd207, 512;
	setp.lt.f64 	%p20, %fd215, %fd216;
	@%p20 bra 	$L__BB2_134;
	setp.lt.f64 	%p21, %fd216, %fd215;
	setp.lt.s64 	%p22, %rd306, %rd307;
	or.pred  	%p23, %p21, %p22;
	selp.f64 	%fd216, %fd215, %fd216, %p23;
	selp.b64 	%rd307, %rd306, %rd307, %p23;
$L__BB2_134:
	cvt.s64.s32 	%rd208, %r427;
	add.s64 	%rd209, %rd186, %rd208;
	add.s64 	%rd210, %rd209, %rd182;
	add.s64 	%rd308, %rd210, 768;
	setp.lt.f64 	%p24, %fd216, %fd217;
	@%p24 bra 	$L__BB2_136;
	setp.lt.f64 	%p25, %fd217, %fd216;
	setp.lt.s64 	%p26, %rd307, %rd308;
	or.pred  	%p27, %p25, %p26;
	selp.f64 	%fd217, %fd216, %fd217, %p27;
	selp.b64 	%rd308, %rd307, %rd308, %p27;
$L__BB2_136:
	add.s64 	%rd320, %rd210, 1024;
	setp.lt.f64 	%p28, %fd217, %fd229;
	@%p28 bra 	$L__BB2_138;
	setp.lt.f64 	%p29, %fd229, %fd217;
	setp.lt.s64 	%p30, %rd308, %rd320;
	or.pred  	%p31, %p29, %p30;
	selp.f64 	%fd229, %fd217, %fd229, %p31;
	selp.b64 	%rd320, %rd308, %rd320, %p31;
$L__BB2_138:
	setp.ne.s32 	%p32, %r35, 0;
	bar.sync 	0;
	@%p32 bra 	$L__BB2_140;
	atom.global.add.u32 	%r76, [%rd1+4], 1280;
	add.s32 	%r77, %r76, %r3;
	st.shared.u32 	[_ZN6thrust24THRUST_300001_SM_1000_NS8cuda_cub4core6detail5shmemE+152], %r77;
$L__BB2_140:
	bar.sync 	0;
	ld.shared.u32 	%r427, [_ZN6thrust24THRUST_300001_SM_1000_NS8cuda_cub4core6detail5shmemE+152];
	add.s32 	%r78, %r427, 1280;
	setp.le.s32 	%p33, %r78, %r66;
	mov.f64 	%fd213, %fd229;
	@%p33 bra 	$L__BB2_128;
$L__BB2_141:
	setp.le.s32 	%p34, %r66, %r427;
	@%p34 bra 	$L__BB2_164;
	sub.s32 	%r40, %r66, %r427;
	setp.ge.s32 	%p35, %r35, %r40;
	@%p35 bra 	$L__BB2_164;
	cvta.to.global.u64 	%rd122, %rd181;
	not.b32 	%r79, %r35;
	add.s32 	%r80, %r66, %r79;
	sub.s32 	%r41, %r80, %r427;
	and.b32  	%r81, %r41, 768;
	setp.eq.s32 	%p36, %r81, 768;
	mov.u32 	%r431, %r35;
	@%p36 bra 	$L__BB2_149;
	add.s32 	%r429, %r35, %r427;
	shr.u32 	%r82, %r41, 8;
	add.s32 	%r83, %r82, 1;
	and.b32  	%r84, %r83, 3;
	neg.s32 	%r428, %r84;
	mov.u32 	%r431, %r35;
$L__BB2_145:
	.pragma "nounroll";
	mov.u64 	%rd123, %rd320;
	mov.f64 	%fd114, %fd229;
	cvt.s64.s32 	%rd215, %r429;
	add.s64 	%rd124, %rd182, %rd215;
	mul.wide.s32 	%rd216, %r429, 8;
	add.s64 	%rd217, %rd122, %rd216;
	ld.global.f64 	%fd115, [%rd217];
	setp.lt.f64 	%p37, %fd114, %fd115;
	mov.f64 	%fd229, %fd115;
	mov.u64 	%rd320, %rd124;
	@%p37 bra 	$L__BB2_148;
	setp.lt.f64 	%p38, %fd115, %fd114;
	mov.f64 	%fd229, %fd114;
	mov.u64 	%rd320, %rd123;
	@%p38 bra 	$L__BB2_148;
	setp.lt.s64 	%p39, %rd123, %rd124;
	selp.f64 	%fd229, %fd114, %fd115, %p39;
	min.s64 	%rd320, %rd123, %rd124;
$L__BB2_148:
	add.s32 	%r431, %r431, 256;
	add.s32 	%r429, %r429, 256;
	add.s32 	%r428, %r428, 1;
	setp.ne.s32 	%p40, %r428, 0;
	@%p40 bra 	$L__BB2_145;
$L__BB2_149:
	setp.lt.u32 	%p41, %r41, 768;
	@%p41 bra 	$L__BB2_164;
	add.s32 	%r432, %r431, %r427;
	add.s32 	%r435, %r432, 256;
	add.s32 	%r434, %r432, 512;
	add.s32 	%r433, %r432, 768;
	add.s64 	%rd129, %rd122, 4096;
$L__BB2_151:
	cvt.s64.s32 	%rd218, %r435;
	add.s64 	%rd131, %rd182, %rd218;
	cvt.s64.s32 	%rd219, %r434;
	add.s64 	%rd132, %rd182, %rd219;
	cvt.s64.s32 	%rd220, %r433;
	add.s64 	%rd133, %rd182, %rd220;
	cvt.s64.s32 	%rd221, %r432;
	mul.wide.s32 	%rd222, %r432, 8;
	add.s64 	%rd134, %rd129, %rd222;
	add.s64 	%rd135, %rd182, %rd221;
	ld.global.f64 	%fd121, [%rd134+-4096];
	setp.lt.f64 	%p42, %fd229, %fd121;
	mov.f64 	%fd225, %fd121;
	mov.u64 	%rd316, %rd135;
	@%p42 bra 	$L__BB2_154;
	setp.lt.f64 	%p43, %fd121, %fd229;
	mov.f64 	%fd225, %fd229;
	mov.u64 	%rd316, %rd320;
	@%p43 bra 	$L__BB2_154;
	setp.lt.s64 	%p44, %rd320, %rd135;
	selp.f64 	%fd225, %fd229, %fd121, %p44;
	min.s64 	%rd316, %rd320, %rd135;
$L__BB2_154:
	ld.global.f64 	%fd124, [%rd134+-2048];
	setp.lt.f64 	%p45, %fd225, %fd124;
	mov.f64 	%fd226, %fd124;
	mov.u64 	%rd317, %rd131;
	@%p45 bra 	$L__BB2_157;
	setp.lt.f64 	%p46, %fd124, %fd225;
	mov.f64 	%fd226, %fd225;
	mov.u64 	%rd317, %rd316;
	@%p46 bra 	$L__BB2_157;
	setp.lt.s64 	%p47, %rd316, %rd131;
	selp.f64 	%fd226, %fd225, %fd124, %p47;
	min.s64 	%rd317, %rd316, %rd131;
$L__BB2_157:
	ld.global.f64 	%fd127, [%rd134];
	setp.lt.f64 	%p48, %fd226, %fd127;
	mov.f64 	%fd227, %fd127;
	mov.u64 	%rd318, %rd132;
	@%p48 bra 	$L__BB2_160;
	setp.lt.f64 	%p49, %fd127, %fd226;
	mov.f64 	%fd227, %fd226;
	mov.u64 	%rd318, %rd317;
	@%p49 bra 	$L__BB2_160;
	setp.lt.s64 	%p50, %rd317, %rd132;
	selp.f64 	%fd227, %fd226, %fd127, %p50;
	min.s64 	%rd318, %rd317, %rd132;
$L__BB2_160:
	ld.global.f64 	%fd130, [%rd134+2048];
	setp.lt.f64 	%p51, %fd227, %fd130;
	mov.f64 	%fd229, %fd130;
	mov.u64 	%rd320, %rd133;
	@%p51 bra 	$L__BB2_163;
	setp.lt.f64 	%p52, %fd130, %fd227;
	mov.f64 	%fd229, %fd227;
	mov.u64 	%rd320, %rd318;
	@%p52 bra 	$L__BB2_163;
	setp.lt.s64 	%p53, %rd318, %rd133;
	selp.f64 	%fd229, %fd227, %fd130, %p53;
	min.s64 	%rd320, %rd318, %rd133;
$L__BB2_163:
	add.s32 	%r431, %r431, 1024;
	add.s32 	%r435, %r435, 1024;
	add.s32 	%r434, %r434, 1024;
	add.s32 	%r433, %r433, 1024;
	add.s32 	%r432, %r432, 1024;
	setp.lt.s32 	%p54, %r431, %r40;
	@%p54 bra 	$L__BB2_151;
$L__BB2_164:
	// begin inline asm
	mov.u32 %r85, %laneid;
	// end inline asm
	mov.b64 	%rd223, %fd229;
	mov.b64 	{%r87, %r92}, %rd223;
	mov.b32 	%r103, 1;
	mov.b32 	%r104, 31;
	mov.b32 	%r105, -1;
	// begin inline asm
	shfl.sync.down.b32 %r86, %r87, %r103, %r104, %r105;
	// end inline asm
	// begin inline asm
	shfl.sync.down.b32 %r91, %r92, %r103, %r104, %r105;
	// end inline asm
	mov.b64 	%rd224, {%r86, %r91};
	mov.b64 	%fd134, %rd224;
	mov.b64 	{%r97, %r102}, %rd320;
	// begin inline asm
	shfl.sync.down.b32 %r96, %r97, %r103, %r104, %r105;
	// end inline asm
	// begin inline asm
	shfl.sync.down.b32 %r101, %r102, %r103, %r104, %r105;
	// end inline asm
	mov.b64 	%rd145, {%r96, %r101};
	setp.gt.s32 	%p55, %r85, 30;
	mov.f64 	%fd230, %fd229;
	mov.u64 	%rd321, %rd320;
	@%p55 bra 	$L__BB2_168;
	setp.lt.f64 	%p56, %fd229, %fd134;
	mov.f64 	%fd230, %fd134;
	mov.u64 	%rd321, %rd145;
	@%p56 bra 	$L__BB2_168;
	setp.gt.f64 	%p57, %fd229, %fd134;
	mov.f64 	%fd230, %fd229;
	mov.u64 	%rd321, %rd320;
	@%p57 bra 	$L__BB2_168;
	setp.lt.s64 	%p58, %rd320, %rd145;
	selp.f64 	%fd230, %fd229, %fd134, %p58;
	min.s64 	%rd321, %rd320, %rd145;
$L__BB2_168:
	mov.b64 	%rd225, %fd230;
	mov.b64 	{%r107, %r112}, %rd225;
	mov.b32 	%r123, 2;
	mov.b32 	%r124, 31;
	mov.b32 	%r125, -1;
	// begin inline asm
	shfl.sync.down.b32 %r106, %r107, %r123, %r124, %r125;
	// end inline asm
	// begin inline asm
	shfl.sync.down.b32 %r111, %r112, %r123, %r124, %r125;
	// end inline asm
	mov.b64 	%rd226, {%r106, %r111};
	mov.b64 	%fd137, %rd226;
	mov.b64 	{%r117, %r122}, %rd321;
	// begin inline asm
	shfl.sync.down.b32 %r116, %r117, %r123, %r124, %r125;
	// end inline asm
	// begin inline asm
	shfl.sync.down.b32 %r121, %r122, %r123, %r124, %r125;
	// end inline asm
	mov.b64 	%rd148, {%r116, %r121};
	setp.gt.s32 	%p59, %r85, 29;
	mov.f64 	%fd231, %fd230;
	mov.u64 	%rd322, %rd321;
	@%p59 bra 	$L__BB2_172;
	setp.lt.f64 	%p60, %fd230, %fd137;
	mov.f64 	%fd231, %fd137;
	mov.u64 	%rd322, %rd148;
	@%p60 bra 	$L__BB2_172;
	setp.gt.f64 	%p61, %fd230, %fd137;
	mov.f64 	%fd231, %fd230;
	mov.u64 	%rd322, %rd321;
	@%p61 bra 	$L__BB2_172;
	setp.lt.s64 	%p62, %rd321, %rd148;
	selp.f64 	%fd231, %fd230, %fd137, %p62;
	min.s64 	%rd322, %rd321, %rd148;
$L__BB2_172:
	mov.b64 	%rd227, %fd231;
	mov.b64 	{%r127, %r132}, %rd227;
	mov.b32 	%r143, 4;
	mov.b32 	%r144, 31;
	mov.b32 	%r145, -1;
	// begin inline asm
	shfl.sync.down.b32 %r126, %r127, %r143, %r144, %r145;
	// end inline asm
	// begin inline asm
	shfl.sync.down.b32 %r131, %r132, %r143, %r144, %r145;
	// end inline asm
	mov.b64 	%rd228, {%r126, %r131};
	mov.b64 	%fd140, %rd228;
	mov.b64 	{%r137, %r142}, %rd322;
	// begin inline asm
	shfl.sync.down.b32 %r136, %r137, %r143, %r144, %r145;
	// end inline asm
	// begin inline asm
	shfl.sync.down.b32 %r141, %r142, %r143, %r144, %r145;
	// end inline asm
	mov.b64 	%rd151, {%r136, %r141};
	setp.gt.s32 	%p63, %r85, 27;
	mov.f64 	%fd232, %fd231;
	mov.u64 	%rd323, %rd322;
	@%p63 bra 	$L__BB2_176;
	setp.lt.f64 	%p64, %fd231, %fd140;
	mov.f64 	%fd232, %fd140;
	mov.u64 	%rd323, %rd151;
	@%p64 bra 	$L__BB2_176;
	setp.gt.f64 	%p65, %fd231, %fd140;
	mov.f64 	%fd232, %fd231;
	mov.u64 	%rd323, %rd322;
	@%p65 bra 	$L__BB2_176;
	setp.lt.s64 	%p66, %rd322, %rd151;
	selp.f64 	%fd232, %fd231, %fd140, %p66;
	min.s64 	%rd323, %rd322, %rd151;
$L__BB2_176:
	mov.b64 	%rd229, %fd232;
	mov.b64 	{%r147, %r152}, %rd229;
	mov.b32 	%r163, 8;
	mov.b32 	%r164, 31;
	mov.b32 	%r165, -1;
	// begin inline asm
	shfl.sync.down.b32 %r146, %r147, %r163, %r164, %r165;
	// end inline asm
	// begin inline asm
	shfl.sync.down.b32 %r151, %r152, %r163, %r164, %r165;
	// end inline asm
	mov.b64 	%rd230, {%r146, %r151};
	mov.b64 	%fd143, %rd230;
	mov.b64 	{%r157, %r162}, %rd323;
	// begin inline asm
	shfl.sync.down.b32 %r156, %r157, %r163, %r164, %r165;
	// end inline asm
	// begin inline asm
	shfl.sync.down.b32 %r161, %r162, %r163, %r164, %r165;
	// end inline asm
	mov.b64 	%rd154, {%r156, %r161};
	setp.gt.s32 	%p67, %r85, 23;
	mov.f64 	%fd233, %fd232;
	mov.u64 	%rd324, %rd323;
	@%p67 bra 	$L__BB2_180;
	setp.lt.f64 	%p68, %fd232, %fd143;
	mov.f64 	%fd233, %fd143;
	mov.u64 	%rd324, %rd154;
	@%p68 bra 	$L__BB2_180;
	setp.gt.f64 	%p69, %fd232, %fd143;
	mov.f64 	%fd233, %fd232;
	mov.u64 	%rd324, %rd323;
	@%p69 bra 	$L__BB2_180;
	setp.lt.s64 	%p70, %rd323, %rd154;
	selp.f64 	%fd233, %fd232, %fd143, %p70;
	min.s64 	%rd324, %rd323, %rd154;
$L__BB2_180:
	mov.b64 	%rd231, %fd233;
	mov.b64 	{%r167, %r172}, %rd231;
	mov.b32 	%r183, 16;
	mov.b32 	%r184, 31;
	mov.b32 	%r185, -1;
	// begin inline asm
	shfl.sync.down.b32 %r166, %r167, %r183, %r184, %r185;
	// end inline asm
	// begin inline asm
	shfl.sync.down.b32 %r171, %r172, %r183, %r184, %r185;
	// end inline asm
	mov.b64 	%rd232, {%r166, %r171};
	mov.b64 	%fd146, %rd232;
	mov.b64 	{%r177, %r182}, %rd324;
	// begin inline asm
	shfl.sync.down.b32 %r176, %r177, %r183, %r184, %r185;
	// end inline asm
	// begin inline asm
	shfl.sync.down.b32 %r181, %r182, %r183, %r184, %r185;
	// end inline asm
	mov.b64 	%rd157, {%r176, %r181};
	setp.gt.s32 	%p71, %r85, 15;
	mov.f64 	%fd241, %fd233;
	mov.u64 	%rd332, %rd324;
	@%p71 bra 	$L__BB2_184;
	setp.lt.f64 	%p72, %fd233, %fd146;
	mov.f64 	%fd241, %fd146;
	mov.u64 	%rd332, %rd157;
	@%p72 bra 	$L__BB2_184;
	setp.gt.f64 	%p73, %fd233, %fd146;
	mov.f64 	%fd241, %fd233;
	mov.u64 	%rd332, %rd324;
	@%p73 bra 	$L__BB2_184;
	setp.lt.s64 	%p74, %rd324, %rd157;
	selp.f64 	%fd241, %fd233, %fd146, %p74;
	min.s64 	%rd332, %rd324, %rd157;
$L__BB2_184:
	setp.ne.s32 	%p75, %r85, 0;
	@%p75 bra 	$L__BB2_186;
	shr.u32 	%r186, %r35, 1;
	and.b32  	%r187, %r186, 496;
	mov.u32 	%r188, _ZN6thrust24THRUST_300001_SM_1000_NS8cuda_cub4core6detail5shmemE;
	add.s32 	%r189, %r188, %r187;
	st.shared.f64 	[%r189+8], %fd241;
	st.shared.u64 	[%r189+16], %rd332;
$L__BB2_186:
	bar.sync 	0;
	setp.ne.s32 	%p76, %r35, 0;
	@%p76 bra 	$L__BB2_208;
	ld.shared.f64 	%fd149, [_ZN6thrust24THRUST_300001_SM_1000_NS8cuda_cub4core6detail5shmemE+24];
	ld.shared.u64 	%rd160, [_ZN6thrust24THRUST_300001_SM_1000_NS8cuda_cub4core6detail5shmemE+32];
	setp.lt.f64 	%p77, %fd241, %fd149;
	mov.f64 	%fd235, %fd149;
	mov.u64 	%rd326, %rd160;
	@%p77 bra 	$L__BB2_190;
	setp.lt.f64 	%p78, %fd149, %fd241;
	mov.f64 	%fd235, %fd241;
	mov.u64 	%rd326, %rd332;
	@%p78 bra 	$L__BB2_190;
	setp.lt.s64 	%p79, %rd332, %rd160;
	selp.f64 	%fd235, %fd241, %fd149, %p79;
	min.s64 	%rd326, %rd332, %rd160;
$L__BB2_190:
	ld.shared.f64 	%fd152, [_ZN6thrust24THRUST_300001_SM_1000_NS8cuda_cub4core6detail5shmemE+40];
	ld.shared.u64 	%rd163, [_ZN6thrust24THRUST_300001_SM_1000_NS8cuda_cub4core6detail5shmemE+48];
	setp.lt.f64 	%p80, %fd235, %fd152;
	mov.f64 	%fd236, %fd152;
	mov.u64 	%rd327, %rd163;
	@%p80 bra 	$L__BB2_193;
	setp.lt.f64 	%p81, %fd152, %fd235;
	mov.f64 	%fd236, %fd235;
	mov.u64 	%rd327, %rd326;
	@%p81 bra 	$L__BB2_193;
	setp.lt.s64 	%p82, %rd326, %rd163;
	selp.f64 	%fd236, %fd235, %fd152, %p82;
	min.s64 	%rd327, %rd326, %rd163;
$L__BB2_193:
	ld.shared.f64 	%fd155, [_ZN6thrust24THRUST_300001_SM_1000_NS8cuda_cub4core6detail5shmemE+56];
	ld.shared.u64 	%rd166, [_ZN6thrust24THRUST_300001_SM_1000_NS8cuda_cub4core6detail5shmemE+64];
	setp.lt.f64 	%p83, %fd236, %fd155;
	mov.f64 	%fd237, %fd155;
	mov.u64 	%rd328, %rd166;
	@%p83 bra 	$L__BB2_196;
	setp.lt.f64 	%p84, %fd155, %fd236;
	mov.f64 	%fd237, %fd236;
	mov.u64 	%rd328, %rd327;
	@%p84 bra 	$L__BB2_196;
	setp.lt.s64 	%p85, %rd327, %rd166;
	selp.f64 	%fd237, %fd236, %fd155, %p85;
	min.s64 	%rd328, %rd327, %rd166;
$L__BB2_196:
	ld.shared.f64 	%fd158, [_ZN6thrust24THRUST_300001_SM_1000_NS8cuda_cub4core6detail5shmemE+72];
	ld.shared.u64 	%rd169, [_ZN6thrust24THRUST_300001_SM_1000_NS8cuda_cub4core6detail5shmemE+80];
	setp.lt.f64 	%p86, %fd237, %fd158;
	mov.f64 	%fd238, %fd158;
	mov.u64 	%rd329, %rd169;
	@%p86 bra 	$L__BB2_199;
	setp.lt.f64 	%p87, %fd158, %fd237;
	mov.f64 	%fd238, %fd237;
	mov.u64 	%rd329, %rd328;
	@%p87 bra 	$L__BB2_199;
	setp.lt.s64 	%p88, %rd328, %rd169;
	selp.f64 	%fd238, %fd237, %fd158, %p88;
	min.s64 	%rd329, %rd328, %rd169;
$L__BB2_199:
	ld.shared.f64 	%fd161, [_ZN6thrust24THRUST_300001_SM_1000_NS8cuda_cub4core6detail5shmemE+88];
	ld.shared.u64 	%rd172, [_ZN6thrust24THRUST_300001_SM_1000_NS8cuda_cub4core6detail5shmemE+96];
	setp.lt.f64 	%p89, %fd238, %fd161;
	mov.f64 	%fd239, %fd161;
	mov.u64 	%rd330, %rd172;
	@%p89 bra 	$L__BB2_202;
	setp.lt.f64 	%p90, %fd161, %fd238;
	mov.f64 	%fd239, %fd238;
	mov.u64 	%rd330, %rd329;
	@%p90 bra 	$L__BB2_202;
	setp.lt.s64 	%p91, %rd329, %rd172;
	selp.f64 	%fd239, %fd238, %fd161, %p91;
	min.s64 	%rd330, %rd329, %rd172;
$L__BB2_202:
	ld.shared.f64 	%fd164, [_ZN6thrust24THRUST_300001_SM_1000_NS8cuda_cub4core6detail5shmemE+104];
	ld.shared.u64 	%rd175, [_ZN6thrust24THRUST_300001_SM_1000_NS8cuda_cub4core6detail5shmemE+112];
	setp.lt.f64 	%p92, %fd239, %fd164;
	mov.f64 	%fd240, %fd164;
	mov.u64 	%rd331, %rd175;
	@%p92 bra 	$L__BB2_205;
	setp.lt.f64 	%p93, %fd164, %fd239;
	mov.f64 	%fd240, %fd239;
	mov.u64 	%rd331, %rd330;
	@%p93 bra 	$L__BB2_205;
	setp.lt.s64 	%p94, %rd330, %rd175;
	selp.f64 	%fd240, %fd239, %fd164, %p94;
	min.s64 	%rd331, %rd330, %rd175;
$L__BB2_205:
	ld.shared.f64 	%fd167, [_ZN6thrust24THRUST_300001_SM_1000_NS8cuda_cub4core6detail5shmemE+120];
	ld.shared.u64 	%rd178, [_ZN6thrust24THRUST_300001_SM_1000_NS8cuda_cub4core6detail5shmemE+128];
	setp.lt.f64 	%p95, %fd240, %fd167;
	mov.u64 	%rd332, %rd178;
	mov.f64 	%fd241, %fd167;
	@%p95 bra 	$L__BB2_208;
	setp.lt.f64 	%p96, %fd167, %fd240;
	mov.u64 	%rd332, %rd331;
	mov.f64 	%fd241, %fd240;
	@%p96 bra 	$L__BB2_208;
	setp.lt.s64 	%p97, %rd331, %rd178;
	selp.f64 	%fd241, %fd240, %fd167, %p97;
	min.s64 	%rd332, %rd331, %rd178;
$L__BB2_208:
	mov.u32 	%r415, %tid.x;
	setp.ne.s32 	%p214, %r415, 0;
	@%p214 bra 	$L__BB2_210;
	ld.param.u64 	%rd269, [_ZN6thrust24THRUST_300001_SM_1000_NS8cuda_cub4core6detail13_kernel_agentINS1_8__reduce11ReduceAgentINS0_12zip_iteratorIN4cuda3std3__45tupleIJNS0_6detail15normal_iteratorINS0_10device_ptrIdEEEENS0_17counting_iteratorIlNS0_11use_defaultESI_SI_EEEEEEEPNSB_IJdlEEESM_iNS1_9__extrema9arg_max_fIdlNSA_4lessIdEEEEEEJSL_SN_iN3cub18CUB_300001_SM_100013GridEvenShareIiEENSV_9GridQueueIjEESS_EEEvDpT0__param_1];
	cvta.to.global.u64 	%rd266, %rd269;
	mul.wide.u32 	%rd267, %r1, 16;
	add.s64 	%rd268, %rd266, %rd267;
	st.global.f64 	[%rd268], %fd241;
	st.global.u64 	[%rd268+8], %rd332;
$L__BB2_210:
	ret;

}
	// .globl	_ZN6thrust24THRUST_300001_SM_1000_NS8cuda_cub4core6detail13_kernel_agentINS1_8__reduce10DrainAgentIiEEJN3cub18CUB_300001_SM_10009GridQueueIjEEiEEEvDpT0_
.visible .entry _ZN6thrust24THRUST_300001_SM_1000_NS8cuda_cub4core6detail13_kernel_agentINS1_8__reduce10DrainAgentIiEEJN3cub18CUB_300001_SM_10009GridQueueIjEEiEEEvDpT0_(
	.param .align 8 .b8 _ZN6thrust24THRUST_300001_SM_1000_NS8cuda_cub4core6detail13_kernel_agentINS1_8__reduce10DrainAgentIiEEJN3cub18CUB_300001_SM_10009GridQueueIjEEiEEEvDpT0__param_0[8],
	.param .u32 _ZN6thrust24THRUST_300001_SM_1000_NS8cuda_cub4core6detail13_kernel_agentINS1_8__reduce10DrainAgentIiEEJN3cub18CUB_300001_SM_10009GridQueueIjEEiEEEvDpT0__param_1
)
.maxntid 1
{
	.reg .b32 	%r<3>;
	.reg .b64 	%rd<3>;

	ld.param.u64 	%rd1, [_ZN6thrust24THRUST_300001_SM_1000_NS8cuda_cub4core6detail13_kernel_agentINS1_8__reduce10DrainAgentIiEEJN3cub18CUB_300001_SM_10009GridQueueIjEEiEEEvDpT0__param_0];
	ld.param.u32 	%r1, [_ZN6thrust24THRUST_300001_SM_1000_NS8cuda_cub4core6detail13_kernel_agentINS1_8__reduce10DrainAgentIiEEJN3cub18CUB_300001_SM_10009GridQueueIjEEiEEEvDpT0__param_1];
	cvta.to.global.u64 	%rd2, %rd1;
	st.global.u32 	[%rd2], %r1;
	mov.b32 	%r2, 0;
	st.global.u32 	[%rd2+4], %r2;
	ret;

}
	// .globl	_ZN6thrust24THRUST_300001_SM_1000_NS8cuda_cub4core6detail13_kernel_agentINS1_8__reduce11ReduceAgentIPN4cuda3std3__45tupleIJdlEEESC_SB_iNS1_9__extrema9arg_max_fIdlNS9_4lessIdEEEEEEJSC_SC_iSH_EEEvDpT0_
.visible .entry _ZN6thrust24THRUST_300001_SM_1000_NS8cuda_cub4core6detail13_kernel_agentINS1_8__reduce11ReduceAgentIPN4cuda3std3__45tupleIJdlEEESC_SB_iNS1_9__extrema9arg_max_fIdlNS9_4lessIdEEEEEEJSC_SC_iSH_EEEvDpT0_(
	.param .u64 .ptr .align 1 _ZN6thrust24THRUST_300001_SM_1000_NS8cuda_cub4core6detail13_kernel_agentINS1_8__reduce11ReduceAgentIPN4cuda3std3__45tupleIJdlEEESC_SB_iNS1_9__extrema9arg_max_fIdlNS9_4lessIdEEEEEEJSC_SC_iSH_EEEvDpT0__param_0,
	.param .u64 .ptr .align 1 _ZN6thrust24THRUST_300001_SM_1000_NS8cuda_cub4core6detail13_kernel_agentINS1_8__reduce11ReduceAgentIPN4cuda3std3__45tupleIJdlEEESC_SB_iNS1_9__extrema9arg_max_fIdlNS9_4lessIdEEEEEEJSC_SC_iSH_EEEvDpT0__param_1,
	.param .u32 _ZN6thrust24THRUST_300001_SM_1000_NS8cuda_cub4core6detail13_kernel_agentINS1_8__reduce11ReduceAgentIPN4cuda3std3__45tupleIJdlEEESC_SB_iNS1_9__extrema9arg_max_fIdlNS9_4lessIdEEEEEEJSC_SC_iSH_EEEvDpT0__param_2,
	.param .align 1 .b8 _ZN6thrust24THRUST_300001_SM_1000_NS8cuda_cub4core6detail13_kernel_agentINS1_8__reduce11ReduceAgentIPN4cuda3std3__45tupleIJdlEEESC_SB_iNS1_9__extrema9arg_max_fIdlNS9_4lessIdEEEEEEJSC_SC_iSH_EEEvDpT0__param_3[1]
)
.maxntid 256
{
	.reg .pred 	%p<222>;
	.reg .b32 	%r<390>;
	.reg .b64 	%rd<387>;
	.reg .b64 	%fd<248>;

	ld.param.u64 	%rd186, [_ZN6thrust24THRUST_300001_SM_1000_NS8cuda_cub4core6detail13_kernel_agentINS1_8__reduce11ReduceAgentIPN4cuda3std3__45tupleIJdlEEESC_SB_iNS1_9__extrema9arg_max_fIdlNS9_4lessIdEEEEEEJSC_SC_iSH_EEEvDpT0__param_0];
	ld.param.u32 	%r37, [_ZN6thrust24THRUST_300001_SM_1000_NS8cuda_cub4core6detail13_kernel_agentINS1_8__reduce11ReduceAgentIPN4cuda3std3__45tupleIJdlEEESC_SB_iNS1_9__extrema9arg_max_fIdlNS9_4lessIdEEEEEEJSC_SC_iSH_EEEvDpT0__param_2];
	setp.eq.s32 	%p1, %r37, 0;
	@%p1 bra 	$L__BB4_211;
	setp.gt.s32 	%p2, %r37, 1279;
	@%p2 bra 	$L__BB4_121;
	mov.u32 	%r1, %tid.x;
	setp.ge.s32 	%p105, %r1, %r37;
	mov.f64 	%fd191, 0d0000000000000000;
	mov.b64 	%rd329, 0;
	mov.u32 	%r380, %r1;
	@%p105 bra 	$L__BB4_4;
	mul.wide.u32 	%rd273, %r1, 16;
	add.s64 	%rd270, %rd186, %rd273;
	// begin inline asm
	ld.global.nc.u64 %rd269, [%rd270];
	// end inline asm
	add.s64 	%rd272, %rd270, 8;
	// begin inline asm
	ld.global.nc.u64 %rd329, [%rd272];
	// end inline asm
	mov.b64 	%fd191, %rd269;
	add.s32 	%r380, %r1, 256;
$L__BB4_4:
	setp.ge.s32 	%p106, %r380, %r37;
	@%p106 bra 	$L__BB4_25;
	not.b32 	%r153, %r380;
	add.s32 	%r4, %r37, %r153;
	and.b32  	%r154, %r4, 768;
	setp.eq.s32 	%p107, %r154, 768;
	@%p107 bra 	$L__BB4_11;
	mul.wide.u32 	%rd275, %r380, 16;
	add.s64 	%rd320, %rd186, %rd275;
	shr.u32 	%r155, %r4, 8;
	add.s32 	%r156, %r155, 1;
	and.b32  	%r157, %r156, 3;
	neg.s32 	%r378, %r157;
$L__BB4_7:
	.pragma "nounroll";
	mov.u64 	%rd5, %rd329;
	mov.f64 	%fd3, %fd191;
	// begin inline asm
	ld.global.nc.u64 %rd276, [%rd320];
	// end inline asm
	add.s64 	%rd279, %rd320, 8;
	// begin inline asm
	ld.global.nc.u64 %rd278, [%rd279];
	// end inline asm
	mov.b64 	%fd4, %rd276;
	setp.lt.f64 	%p108, %fd3, %fd4;
	mov.u64 	%rd329, %rd278;
	mov.f64 	%fd191, %fd4;
	@%p108 bra 	$L__BB4_10;
	setp.gt.f64 	%p109, %fd3, %fd4;
	mov.u64 	%rd329, %rd5;
	mov.f64 	%fd191, %fd3;
	@%p109 bra 	$L__BB4_10;
	setp.lt.s64 	%p110, %rd5, %rd278;
	min.s64 	%rd329, %rd5, %rd278;
	selp.f64 	%fd191, %fd3, %fd4, %p110;
$L__BB4_10:
	add.s32 	%r380, %r380, 256;
	add.s64 	%rd320, %rd320, 4096;
	add.s32 	%r378, %r378, 1;
	setp.ne.s32 	%p111, %r378, 0;
	@%p111 bra 	$L__BB4_7;
$L__BB4_11:
	setp.lt.u32 	%p112, %r4, 768;
	@%p112 bra 	$L__BB4_25;
$L__BB4_12:
	mul.wide.s32 	%rd284, %r380, 16;
	add.s64 	%rd281, %rd186, %rd284;
	// begin inline asm
	ld.global.nc.u64 %rd280, [%rd281];
	// end inline asm
	add.s64 	%rd283, %rd281, 8;
	// begin inline asm
	ld.global.nc.u64 %rd282, [%rd283];
	// end inline asm
	mov.b64 	%fd10, %rd280;
	setp.lt.f64 	%p113, %fd191, %fd10;
	mov.u64 	%rd326, %rd282;
	mov.f64 	%fd188, %fd10;
	@%p113 bra 	$L__BB4_15;
	setp.gt.f64 	%p114, %fd191, %fd10;
	mov.u64 	%rd326, %rd329;
	mov.f64 	%fd188, %fd191;
	@%p114 bra 	$L__BB4_15;
	setp.lt.s64 	%p115, %rd329, %rd282;
	min.s64 	%rd326, %rd329, %rd282;
	selp.f64 	%fd188, %fd191, %fd10, %p115;
$L__BB4_15:
	add.s64 	%rd286, %rd281, 4096;
	// begin inline asm
	ld.global.nc.u64 %rd285, [%rd286];
	// end inline asm
	add.s64 	%rd288, %rd281, 4104;
	// begin inline asm
	ld.global.nc.u64 %rd287, [%rd288];
	// end inline asm
	mov.b64 	%fd13, %rd285;
	setp.lt.f64 	%p116, %fd188, %fd13;
	mov.u64 	%rd327, %rd287;
	mov.f64 	%fd189, %fd13;
	@%p116 bra 	$L__BB4_18;
	setp.gt.f64 	%p117, %fd188, %fd13;
	mov.u64 	%rd327, %rd326;
	mov.f64 	%fd189, %fd188;
	@%p117 bra 	$L__BB4_18;
	setp.lt.s64 	%p118, %rd326, %rd287;
	min.s64 	%rd327, %rd326, %rd287;
	selp.f64 	%fd189, %fd188, %fd13, %p118;
$L__BB4_18:
	add.s64 	%rd290, %rd281, 8192;
	// begin inline asm
	ld.global.nc.u64 %rd289, [%rd290];
	// end inline asm
	add.s64 	%rd292, %rd281, 8200;
	// begin inline asm
	ld.global.nc.u64 %rd291, [%rd292];
	// end inline asm
	mov.b64 	%fd16, %rd289;
	setp.lt.f64 	%p119, %fd189, %fd16;
	mov.u64 	%rd328, %rd291;
	mov.f64 	%fd190, %fd16;
	@%p119 bra 	$L__BB4_21;
	setp.gt.f64 	%p120, %fd189, %fd16;
	mov.u64 	%rd328, %rd327;
	mov.f64 	%fd190, %fd189;
	@%p120 bra 	$L__BB4_21;
	setp.lt.s64 	%p121, %rd327, %rd291;
	min.s64 	%rd328, %rd327, %rd291;
	selp.f64 	%fd190, %fd189, %fd16, %p121;
$L__BB4_21:
	add.s64 	%rd294, %rd281, 12288;
	// begin inline asm
	ld.global.nc.u64 %rd293, [%rd294];
	// end inline asm
	add.s64 	%rd296, %rd281, 12296;
	// begin inline asm
	ld.global.nc.u64 %rd295, [%rd296];
	// end inline asm
	mov.b64 	%fd19, %rd293;
	setp.lt.f64 	%p122, %fd190, %fd19;
	mov.u64 	%rd329, %rd295;
	mov.f64 	%fd191, %fd19;
	@%p122 bra 	$L__BB4_24;
	setp.gt.f64 	%p123, %fd190, %fd19;
	mov.u64 	%rd329, %rd328;
	mov.f64 	%fd191, %fd190;
	@%p123 bra 	$L__BB4_24;
	setp.lt.s64 	%p124, %rd328, %rd295;
	min.s64 	%rd329, %rd328, %rd295;
	selp.f64 	%fd191, %fd190, %fd19, %p124;
$L__BB4_24:
	add.s32 	%r380, %r380, 1024;
	setp.lt.s32 	%p125, %r380, %r37;
	@%p125 bra 	$L__BB4_12;
$L__BB4_25:
	setp.lt.s32 	%p126, %r37, 256;
	@%p126 bra 	$L__BB4_70;
	// begin inline asm
	mov.u32 %r271, %laneid;
	// end inline asm
	mov.b64 	%rd307, %fd191;
	mov.b64 	{%r273, %r278}, %rd307;
	mov.b32 	%r289, 1;
	mov.b32 	%r290, 31;
	mov.b32 	%r291, -1;
	// begin inline asm
	shfl.sync.down.b32 %r272, %r273, %r289, %r290, %r291;
	// end inline asm
	// begin inline asm
	shfl.sync.down.b32 %r277, %r278, %r289, %r290, %r291;
	// end inline asm
	mov.b64 	%rd308, {%r272, %r277};
	mov.b64 	%fd23, %rd308;
	mov.b64 	{%r283, %r288}, %rd329;
	// begin inline asm
	shfl.sync.down.b32 %r282, %r283, %r289, %r290, %r291;
	// end inline asm
	// begin inline asm
	shfl.sync.down.b32 %r287, %r288, %r289, %r290, %r291;
	// end inline asm
	mov.b64 	%rd27, {%r282, %r287};
	setp.gt.s32 	%p178, %r271, 30;
	mov.u64 	%rd331, %rd329;
	mov.f64 	%fd193, %fd191;
	@%p178 bra 	$L__BB4_30;
	setp.lt.f64 	%p179, %fd191, %fd23;
	mov.u64 	%rd331, %rd27;
	mov.f64 	%fd193, %fd23;
	@%p179 bra 	$L__BB4_30;
	setp.gt.f64 	%p180, %fd191, %fd23;
	mov.u64 	%rd331, %rd329;
	mov.f64 	%fd193, %fd191;
	@%p180 bra 	$L__BB4_30;
	setp.lt.s64 	%p181, %rd329, %rd27;
	min.s64 	%rd331, %rd329, %rd27;
	selp.f64 	%fd193, %fd191, %fd23, %p181;
$L__BB4_30:
	mov.b64 	%rd309, %fd193;
	mov.b64 	{%r293, %r298}, %rd309;
	mov.b32 	%r309, 2;
	mov.b32 	%r310, 31;
	mov.b32 	%r311, -1;
	// begin inline asm
	shfl.sync.down.b32 %r292, %r293, %r309, %r310, %r311;
	// end inline asm
	// begin inline asm
	shfl.sync.down.b32 %r297, %r298, %r309, %r310, %r311;
	// end inline asm
	mov.b64 	%rd310, {%r292, %r297};
	mov.b64 	%fd26, %rd310;
	mov.b64 	{%r303, %r308}, %rd331;
	// begin inline asm
	shfl.sync.down.b32 %r302, %r303, %r309, %r310, %r311;
	// end inline asm
	// begin inline asm
	shfl.sync.down.b32 %r307, %r308, %r309, %r310, %r311;
	// end inline asm
	mov.b64 	%rd30, {%r302, %r307};
	setp.gt.s32 	%p182, %r271, 29;
	mov.u64 	%rd332, %rd331;
	mov.f64 	%fd194, %fd193;
	@%p182 bra 	$L__BB4_34;
	setp.lt.f64 	%p183, %fd193, %fd26;
	mov.u64 	%rd332, %rd30;
	mov.f64 	%fd194, %fd26;
	@%p183 bra 	$L__BB4_34;
	setp.gt.f64 	%p184, %fd193, %fd26;
	mov.u64 	%rd332, %rd331;
	mov.f64 	%fd194, %fd193;
	@%p184 bra 	$L__BB4_34;
	setp.lt.s64 	%p185, %rd331, %rd30;
	min.s64 	%rd332, %rd331, %rd30;
	selp.f64 	%fd194, %fd193, %fd26, %p185;
$L__BB4_34:
	mov.b64 	%rd311, %fd194;
	mov.b64 	{%r313, %r318}, %rd311;
	mov.b32 	%r329, 4;
	mov.b32 	%r330, 31;
	mov.b32 	%r331, -1;
	// begin inline asm
	shfl.sync.down.b32 %r312, %r313, %r329, %r330, %r331;
	// end inline asm
	// begin inline asm
	shfl.sync.down.b32 %r317, %r318, %r329, %r330, %r331;
	// end inline asm
	mov.b64 	%rd312, {%r312, %r317};
	mov.b64 	%fd29, %rd312;
	mov.b64 	{%r323, %r328}, %rd332;
	// begin inline asm
	shfl.sync.down.b32 %r322, %r323, %r329, %r330, %r331;
	// end inline asm
	// begin inline asm
	shfl.sync.down.b32 %r327, %r328, %r329, %r330, %r331;
	// end inline asm
	mov.b64 	%rd33, {%r322, %r327};
	setp.gt.s32 	%p186, %r271, 27;
	mov.u64 	%rd333, %rd332;
	mov.f64 	%fd195, %fd194;
	@%p186 bra 	$L__BB4_38;
	setp.lt.f64 	%p187, %fd194, %fd29;
	mov.u64 	%rd333, %rd33;
	mov.f64 	%fd195, %fd29;
	@%p187 bra 	$L__BB4_38;
	setp.gt.f64 	%p188, %fd194, %fd29;
	mov.u64 	%rd333, %rd332;
	mov.f64 	%fd195, %fd194;
	@%p188 bra 	$L__BB4_38;
	setp.lt.s64 	%p189, %rd332, %rd33;
	min.s64 	%rd333, %rd332, %rd33;
	selp.f64 	%fd195, %fd194, %fd29, %p189;
$L__BB4_38:
	mov.b64 	%rd313, %fd195;
	mov.b64 	{%r333, %r338}, %rd313;
	mov.b32 	%r349, 8;
	mov.b32 	%r350, 31;
	mov.b32 	%r351, -1;
	// begin inline asm
	shfl.sync.down.b32 %r332, %r333, %r349, %r350, %r351;
	// end inline asm
	// begin inline asm
	shfl.sync.down.b32 %r337, %r338, %r349, %r350, %r351;
	// end inline asm
	mov.b64 	%rd314, {%r332, %r337};
	mov.b64 	%fd32, %rd314;
	mov.b64 	{%r343, %r348}, %rd333;
	// begin inline asm
	shfl.sync.down.b32 %r342, %r343, %r349, %r350, %r351;
	// end inline asm
	// begin inline asm
	shfl.sync.down.b32 %r347, %r348, %r349, %r350, %r351;
	// end inline asm
	mov.b64 	%rd36, {%r342, %r347};
	setp.gt.s32 	%p190, %r271, 23;
	mov.u64 	%rd334, %rd333;
	mov.f64 	%fd196, %fd195;
	@%p190 bra 	$L__BB4_42;
	setp.lt.f64 	%p191, %fd195, %fd32;
	mov.u64 	%rd334, %rd36;
	mov.f64 	%fd196, %fd32;
	@%p191 bra 	$L__BB4_42;
	setp.gt.f64 	%p192, %fd195, %fd32;
	mov.u64 	%rd334, %rd333;
	mov.f64 	%fd196, %fd195;
	@%p192 bra 	$L__BB4_42;
	setp.lt.s64 	%p193, %rd333, %rd36;
	min.s64 	%rd334, %rd333, %rd36;
	selp.f64 	%fd196, %fd195, %fd32, %p193;
$L__BB4_42:
	mov.b64 	%rd315, %fd196;
	mov.b64 	{%r353, %r358}, %rd315;
	mov.b32 	%r369, 16;
	mov.b32 	%r370, 31;
	mov.b32 	%r371, -1;
	// begin inline asm
	shfl.sync.down.b32 %r352, %r353, %r369, %r370, %r371;
	// end inline asm
	// begin inline asm
	shfl.sync.down.b32 %r357, %r358, %r369, %r370, %r371;
	// end inline asm
	mov.b64 	%rd316, {%r352, %r357};
	mov.b64 	%fd35, %rd316;
	mov.b64 	{%r363, %r368}, %rd334;
	// begin inline asm
	shfl.sync.down.b32 %r362, %r363, %r369, %r370, %r371;
	// end inline asm
	// begin inline asm
	shfl.sync.down.b32 %r367, %r368, %r369, %r370, %r371;
	// end inline asm
	mov.b64 	%rd39, {%r362, %r367};
	setp.gt.s32 	%p194, %r271, 15;
	mov.u64 	%rd386, %rd334;
	mov.f64 	%fd247, %fd196;
	@%p194 bra 	$L__BB4_46;
	setp.lt.f64 	%p195, %fd196, %fd35;
	mov.u64 	%rd386, %rd39;
	mov.f64 	%fd247, %fd35;
	@%p195 bra 	$L__BB4_46;
	setp.gt.f64 	%p196, %fd196, %fd35;
	mov.u64 	%rd386, %rd334;
	mov.f64 	%fd247, %fd196;
	@%p196 bra 	$L__BB4_46;
	setp.lt.s64 	%p197, %rd334, %rd39;
	min.s64 	%rd386, %rd334, %rd39;
	selp.f64 	%fd247, %fd196, %fd35, %p197;
$L__BB4_46:
	setp.ne.s32 	%p198, %r271, 0;
	@%p198 bra 	$L__BB4_48;
	shr.u32 	%r372, %r1, 1;
	and.b32  	%r373, %r372, 496;
	mov.u32 	%r374, _ZN6thrust24THRUST_300001_SM_1000_NS8cuda_cub4core6detail5shmemE;
	add.s32 	%r375, %r374, %r373;
	st.shared.f64 	[%r375+8], %fd247;
	st.shared.u64 	[%r375+16], %rd386;
$L__BB4_48:
	bar.sync 	0;
	setp.ne.s32 	%p199, %r1, 0;
	@%p199 bra 	$L__BB4_209;
	ld.shared.f64 	%fd38, [_ZN6thrust24THRUST_300001_SM_1000_NS8cuda_cub4core6detail5shmemE+24];
	ld.shared.u64 	%rd42, [_ZN6thrust24THRUST_300001_SM_1000_NS8cuda_cub4core6detail5shmemE+32];
	setp.lt.f64 	%p200, %fd247, %fd38;
	mov.u64 	%rd336, %rd42;
	mov.f64 	%fd198, %fd38;
	@%p200 bra 	$L__BB4_52;
	setp.lt.f64 	%p201, %fd38, %fd247;
	mov.u64 	%rd336, %rd386;
	mov.f64 	%fd198, %fd247;
	@%p201 bra 	$L__BB4_52;
	setp.lt.s64 	%p202, %rd386, %rd42;
	min.s64 	%rd336, %rd386, %rd42;
	selp.f64 	%fd198, %fd247, %fd38, %p202;
$L__BB4_52:
	ld.shared.f64 	%fd41, [_ZN6thrust24THRUST_300001_SM_1000_NS8cuda_cub4core6detail5shmemE+40];
	ld.shared.u64 	%rd45, [_ZN6thrust24THRUST_300001_SM_1000_NS8cuda_cub4core6detail5shmemE+48];
	setp.lt.f64 	%p203, %fd198, %fd41;
	mov.u64 	%rd337, %rd45;
	mov.f64 	%fd199, %fd41;
	@%p203 bra 	$L__BB4_55;
	setp.lt.f64 	%p204, %fd41, %fd198;
	mov.u64 	%rd337, %rd336;
	mov.f64 	%fd199, %fd198;
	@%p204 bra 	$L__BB4_55;
	setp.lt.s64 	%p205, %rd336, %rd45;
	min.s64 	%rd337, %rd336, %rd45;
	selp.f64 	%fd199, %fd198, %fd41, %p205;
$L__BB4_55:
	ld.shared.f64 	%fd44, [_ZN6thrust24THRUST_300001_SM_1000_NS8cuda_cub4core6detail5shmemE+56];
	ld.shared.u64 	%rd48, [_ZN6thrust24THRUST_300001_SM_1000_NS8cuda_cub4core6detail5shmemE+64];
	setp.lt.f64 	%p206, %fd199, %fd44;
	mov.u64 	%rd338, %rd48;
	mov.f64 	%fd200, %fd44;
	@%p206 bra 	$L__BB4_58;
	setp.lt.f64 	%p207, %fd44, %fd199;
	mov.u64 	%rd338, %rd337;
	mov.f64 	%fd200, %fd199;
	@%p207 bra 	$L__BB4_58;
	setp.lt.s64 	%p208, %rd337, %rd48;
	min.s64 	%rd338, %rd337, %rd48;
	selp.f64 	%fd200, %fd199, %fd44, %p208;
$L__BB4_58:
	ld.shared.f64 	%fd47, [_ZN6thrust24THRUST_300001_SM_1000_NS8cuda_cub4core6detail5shmemE+72];
	ld.shared.u64 	%rd51, [_ZN6thrust24THRUST_300001_SM_1000_NS8cuda_cub4core6detail5shmemE+80];
	setp.lt.f64 	%p209, %fd200, %fd47;
	mov.u64 	%rd339, %rd51;
	mov.f64 	%fd201, %fd47;
	@%p209 bra 	$L__BB4_61;
	setp.lt.f64 	%p210, %fd47, %fd200;
	mov.u64 	%rd339, %rd338;
	mov.f64 	%fd201, %fd200;
	@%p210 bra 	$L__BB4_61;
	setp.lt.s64 	%p211, %rd338, %rd51;
	min.s64 	%rd339, %rd338, %rd51;
	selp.f64 	%fd201, %fd200, %fd47, %p211;
$L__BB4_61:
	ld.shared.f64 	%fd50, [_ZN6thrust24THRUST_300001_SM_1000_NS8cuda_cub4core6detail5shmemE+88];
	ld.shared.u64 	%rd54, [_ZN6thrust24THRUST_300001_SM_1000_NS8cuda_cub4core6detail5shmemE+96];
	setp.lt.f64 	%p212, %fd201, %fd50;
	mov.u64 	%rd340, %rd54;
	mov.f64 	%fd202, %fd50;
	@%p212 bra 	$L__BB4_64;
	setp.lt.f64 	%p213, %fd50, %fd201;
	mov.u64 	%rd340, %rd339;
	mov.f64 	%fd202, %fd201;
	@%p213 bra 	$L__BB4_64;
	setp.lt.s64 	%p214, %rd339, %rd54;
	min.s64 	%rd340, %rd339, %rd54;
	selp.f64 	%fd202, %fd201, %fd50, %p214;
$L__BB4_64:
	ld.shared.f64 	%fd53, [_ZN6thrust24THRUST_300001_SM_1000_NS8cuda_cub4core6detail5shmemE+104];
	ld.shared.u64 	%rd57, [_ZN6thrust24THRUST_300001_SM_1000_NS8cuda_cub4core6detail5shmemE+112];
	setp.lt.f64 	%p215, %fd202, %fd53;
	mov.u64 	%rd341, %rd57;
	mov.f64 	%fd203, %fd53;
	@%p215 bra 	$L__BB4_67;
	setp.lt.f64 	%p216, %fd53, %fd202;
	mov.u64 	%rd341, %rd340;
	mov.f64 	%fd203, %fd202;
	@%p216 bra 	$L__BB4_67;
	setp.lt.s64 	%p217, %rd340, %rd57;
	min.s64 	%rd341, %rd340, %rd57;
	selp.f64 	%fd203, %fd202, %fd53, %p217;
$L__BB4_67:
	ld.shared.f64 	%fd56, [_ZN6thrust24THRUST_300001_SM_1000_NS8cuda_cub4core6detail5shmemE+120];
	ld.shared.u64 	%rd60, [_ZN6thrust24THRUST_300001_SM_1000_NS8cuda_cub4core6detail5shmemE+128];
	setp.lt.f64 	%p218, %fd203, %fd56;
	mov.u64 	%rd386, %rd60;
	mov.f64 	%fd247, %fd56;
	@%p218 bra 	$L__BB4_209;
	setp.lt.f64 	%p219, %fd56, %fd203;
	mov.u64 	%rd386, %rd341;
	mov.f64 	%fd247, %fd203;
	@%p219 bra 	$L__BB4_209;
	setp.lt.s64 	%p220, %rd341, %rd60;
	min.s64 	%rd386, %rd341, %rd60;
	selp.f64 	%fd247, %fd203, %fd56, %p220;
	bra.uni 	$L__BB4_209;
$L__BB4_70:
	// begin inline asm
	mov.u32 %r158, %laneid;
	// end inline asm
	and.b32  	%r179, %r1, 992;
	add.s32 	%r180, %r179, 32;
	setp.gt.s32 	%p127, %r180, %r37;
	not.b32 	%r181, %r179;
	add.s32 	%r182, %r37, %r181;
	selp.b32 	%r177, %r182, 31, %p127;
	mov.b64 	%rd297, %fd191;
	mov.b64 	{%r160, %r165}, %rd297;
	mov.b32 	%r176, 1;
	mov.b32 	%r178, -1;
	// begin inline asm
	shfl.sync.down.b32 %r159, %r160, %r176, %r177, %r178;
	// end inline asm
	// begin inline asm
	shfl.sync.down.b32 %r164, %r165, %r176, %r177, %r178;
	// end inline asm
	mov.b64 	%rd298, {%r159, %r164};
	mov.b64 	%fd58, %rd298;
	mov.b64 	{%r170, %r175}, %rd329;
	// begin inline asm
	shfl.sync.down.b32 %r169, %r170, %r176, %r177, %r178;
	// end inline asm
	// begin inline asm
	shfl.sync.down.b32 %r174, %r175, %r176, %r177, %r178;
	// end inline asm
	mov.b64 	%rd62, {%r169, %r174};
	setp.ge.s32 	%p128, %r158, %r177;
	mov.u64 	%rd342, %rd329;
	mov.f64 	%fd204, %fd191;
	@%p128 bra 	$L__BB4_74;
	setp.lt.f64 	%p129, %fd191, %fd58;
	mov.u64 	%rd342, %rd62;
	mov.f64 	%fd204, %fd58;
	@%p129 bra 	$L__BB4_74;
	setp.gt.f64 	%p130, %fd191, %fd58;
	mov.u64 	%rd342, %rd329;
	mov.f64 	%fd204, %fd191;
	@%p130 bra 	$L__BB4_74;
	setp.lt.s64 	%p131, %rd329, %rd62;
	min.s64 	%rd342, %rd329, %rd62;
	selp.f64 	%fd204, %fd191, %fd58, %p131;
$L__BB4_74:
	mov.b64 	%rd299, %fd204;
	mov.b64 	{%r184, %r189}, %rd299;
	mov.b32 	%r200, 2;
	mov.b32 	%r202, -1;
	// begin inline asm
	shfl.sync.down.b32 %r183, %r184, %r200, %r177, %r202;
	// end inline asm
	// begin inline asm
	shfl.sync.down.b32 %r188, %r189, %r200, %r177, %r202;
	// end inline asm
	mov.b64 	%rd300, {%r183, %r188};
	mov.b64 	%fd61, %rd300;
	mov.b64 	{%r194, %r199}, %rd342;
	// begin inline asm
	shfl.sync.down.b32 %r193, %r194, %r200, %r177, %r202;
	// end inline asm
	// begin inline asm
	shfl.sync.down.b32 %r198, %r199, %r200, %r177, %r202;
	// end inline asm
	mov.b64 	%rd65, {%r193, %r198};
	add.s32 	%r203, %r158, 2;
	setp.gt.s32 	%p132, %r203, %r177;
	mov.u64 	%rd343, %rd342;
	mov.f64 	%fd205, %fd204;
	@%p132 bra 	$L__BB4_78;
	setp.lt.f64 	%p133, %fd204, %fd61;
	mov.u64 	%rd343, %rd65;
	mov.f64 	%fd205, %fd61;
	@%p133 bra 	$L__BB4_78;
	setp.gt.f64 	%p134, %fd204, %fd61;
	mov.u64 	%rd343, %rd342;
	mov.f64 	%fd205, %fd204;
	@%p134 bra 	$L__BB4_78;
	setp.lt.s64 	%p135, %rd342, %rd65;
	min.s64 	%rd343, %rd342, %rd65;
	selp.f64 	%fd205, %fd204, %fd61, %p135;
$L__BB4_78:
	mov.b64 	%rd301, %fd205;
	mov.b64 	{%r205, %r210}, %rd301;
	mov.b32 	%r221, 4;
	mov.b32 	%r223, -1;
	// begin inline asm
	shfl.sync.down.b32 %r204, %r205, %r221, %r177, %r223;
	// end inline asm
	// begin inline asm
	shfl.sync.down.b32 %r209, %r210, %r221, %r177, %r223;
	// end inline asm
	mov.b64 	%rd302, {%r204, %r209};
	mov.b64 	%fd64, %rd302;
	mov.b64 	{%r215, %r220}, %rd343;
	// begin inline asm
	shfl.sync.down.b32 %r214, %r215, %r221, %r177, %r223;
	// end inline asm
	// begin inline asm
	shfl.sync.down.b32 %r219, %r220, %r221, %r177, %r223;
	// end inline asm
	mov.b64 	%rd68, {%r214, %r219};
	add.s32 	%r224, %r158, 4;
	setp.gt.s32 	%p136, %r224, %r177;
	mov.u64 	%rd344, %rd343;
	mov.f64 	%fd206, %fd205;
	@%p136 bra 	$L__BB4_82;
	setp.lt.f64 	%p137, %fd205, %fd64;
	mov.u64 	%rd344, %rd68;
	mov.f64 	%fd206, %fd64;
	@%p137 bra 	$L__BB4_82;
	setp.gt.f64 	%p138, %fd205, %fd64;
	mov.u64 	%rd344, %rd343;
	mov.f64 	%fd206, %fd205;
	@%p138 bra 	$L__BB4_82;
	setp.lt.s64 	%p139, %rd343, %rd68;
	min.s64 	%rd344, %rd343, %rd68;
	selp.f64 	%fd206, %fd205, %fd64, %p139;
$L__BB4_82:
	mov.b64 	%rd303, %fd206;
	mov.b64 	{%r226, %r231}, %rd303;
	mov.b32 	%r242, 8;
	mov.b32 	%r244, -1;
	// begin inline asm
	shfl.sync.down.b32 %r225, %r226, %r242, %r177, %r244;
	// end inline asm
	// begin inline asm
	shfl.sync.down.b32 %r230, %r231, %r242, %r177, %r244;
	// end inline asm
	mov.b64 	%rd304, {%r225, %r230};
	mov.b64 	%fd67, %rd304;
	mov.b64 	{%r236, %r241}, %rd344;
	// begin inline asm
	shfl.sync.down.b32 %r235, %r236, %r242, %r177, %r244;
	// end inline asm
	// begin inline asm
	shfl.sync.down.b32 %r240, %r241, %r242, %r177, %r244;
	// end inline asm
	mov.b64 	%rd71, {%r235, %r240};
	add.s32 	%r245, %r158, 8;
	setp.gt.s32 	%p140, %r245, %r177;
	mov.u64 	%rd345, %rd344;
	mov.f64 	%fd207, %fd206;
	@%p140 bra 	$L__BB4_86;
	setp.lt.f64 	%p141, %fd206, %fd67;
	mov.u64 	%rd345, %rd71;
	mov.f64 	%fd207, %fd67;
	@%p141 bra 	$L__BB4_86;
	setp.gt.f64 	%p142, %fd206, %fd67;
	mov.u64 	%rd345, %rd344;
	mov.f64 	%fd207, %fd206;
	@%p142 bra 	$L__BB4_86;
	setp.lt.s64 	%p143, %rd344, %rd71;
	min.s64 	%rd345, %rd344, %rd71;
	selp.f64 	%fd207, %fd206, %fd67, %p143;
$L__BB4_86:
	mov.b64 	%rd305, %fd207;
	mov.b64 	{%r247, %r252}, %rd305;
	mov.b32 	%r263, 16;
	mov.b32 	%r265, -1;
	// begin inline asm
	shfl.sync.down.b32 %r246, %r247, %r263, %r177, %r265;
	// end inline asm
	// begin inline asm
	shfl.sync.down.b32 %r251, %r252, %r263, %r177, %r265;
	// end inline asm
	mov.b64 	%rd306, {%r246, %r251};
	mov.b64 	%fd70, %rd306;
	mov.b64 	{%r257, %r262}, %rd345;
	// begin inline asm
	shfl.sync.down.b32 %r256, %r257, %r263, %r177, %r265;
	// end inline asm
	// begin inline asm
	shfl.sync.down.b32 %r261, %r262, %r263, %r177, %r265;
	// end inline asm
	mov.b64 	%rd74, {%r256, %r261};
	add.s32 	%r266, %r158, 16;
	setp.gt.s32 	%p144, %r266, %r177;
	mov.u64 	%rd386, %rd345;
	mov.f64 	%fd247, %fd207;
	@%p144 bra 	$L__BB4_90;
	setp.lt.f64 	%p145, %fd207, %fd70;
	mov.u64 	%rd386, %rd74;
	mov.f64 	%fd247, %fd70;
	@%p145 bra 	$L__BB4_90;
	setp.gt.f64 	%p146, %fd207, %fd70;
	mov.u64 	%rd386, %rd345;
	mov.f64 	%fd247, %fd207;
	@%p146 bra 	$L__BB4_90;
	setp.lt.s64 	%p147, %rd345, %rd74;
	min.s64 	%rd386, %rd345, %rd74;
	selp.f64 	%fd247, %fd207, %fd70, %p147;
$L__BB4_90:
	setp.ne.s32 	%p148, %r158, 0;
	@%p148 bra 	$L__BB4_92;
	shr.u32 	%r267, %r1, 1;
	and.b32  	%r268, %r267, 496;
	mov.u32 	%r269, _ZN6thrust24THRUST_300001_SM_1000_NS8cuda_cub4core6detail5shmemE;
	add.s32 	%r270, %r269, %r268;
	st.shared.f64 	[%r270+8], %fd247;
	st.shared.u64 	[%r270+16], %rd386;
$L__BB4_92:
	bar.sync 	0;
	setp.ne.s32 	%p149, %r1, 0;
	@%p149 bra 	$L__BB4_209;
	setp.lt.s32 	%p150, %r37, 33;
	mov.f64 	%fd209, %fd247;
	mov.u64 	%rd347, %rd386;
	@%p150 bra 	$L__BB4_97;
	ld.shared.f64 	%fd73, [_ZN6thrust24THRUST_300001_SM_1000_NS8cuda_cub4core6detail5shmemE+24];
	ld.shared.u64 	%rd77, [_ZN6thrust24THRUST_300001_SM_1000_NS8cuda_cub4core6detail5shmemE+32];
	setp.lt.f64 	%p151, %fd247, %fd73;
	mov.f64 	%fd209, %fd73;
	mov.u64 	%rd347, %rd77;
	@%p151 bra 	$L__BB4_97;
	setp.lt.f64 	%p152, %fd73, %fd247;
	mov.f64 	%fd209, %fd247;
	mov.u64 	%rd347, %rd386;
	@%p152 bra 	$L__BB4_97;
	setp.lt.s64 	%p153, %rd386, %rd77;
	min.s64 	%rd347, %rd386, %rd77;
	selp.f64 	%fd209, %fd247, %fd73, %p153;
$L__BB4_97:
	setp.lt.s32 	%p154, %r37, 65;
	mov.f64 	%fd210, %fd209;
	mov.u64 	%rd348, %rd347;
	@%p154 bra 	$L__BB4_101;
	ld.shared.f64 	%fd76, [_ZN6thrust24THRUST_300001_SM_1000_NS8cuda_cub4core6detail5shmemE+40];
	ld.shared.u64 	%rd80, [_ZN6thrust24THRUST_300001_SM_1000_NS8cuda_cub4core6detail5shmemE+48];
	setp.lt.f64 	%p155, %fd209, %fd76;
	mov.f64 	%fd210, %fd76;
	mov.u64 	%rd348, %rd80;
	@%p155 bra 	$L__BB4_101;
	setp.lt.f64 	%p156, %fd76, %fd209;
	mov.f64 	%fd210, %fd209;
	mov.u64 	%rd348, %rd347;
	@%p156 bra 	$L__BB4_101;
	setp.lt.s64 	%p157, %rd347, %rd80;
	selp.f64 	%fd210, %fd209, %fd76, %p157;
	min.s64 	%rd348, %rd347, %rd80;
$L__BB4_101:
	setp.lt.s32 	%p158, %r37, 97;
	mov.f64 	%fd211, %fd210;
	mov.u64 	%rd349, %rd348;
	@%p158 bra 	$L__BB4_105;
	ld.shared.f64 	%fd79, [_ZN6thrust24THRUST_300001_SM_1000_NS8cuda_cub4core6detail5shmemE+56];
	ld.shared.u64 	%rd83, [_ZN6thrust24THRUST_300001_SM_1000_NS8cuda_cub4core6detail5shmemE+64];
	setp.lt.f64 	%p159, %fd210, %fd79;
	mov.f64 	%fd211, %fd79;
	mov.u64 	%rd349, %rd83;
	@%p159 bra 	$L__BB4_105;
	setp.lt.f64 	%p160, %fd79, %fd210;
	mov.f64 	%fd211, %fd210;
	mov.u64 	%rd349, %rd348;
	@%p160 bra 	$L__BB4_105;
	setp.lt.s64 	%p161, %rd348, %rd83;
	selp.f64 	%fd211, %fd210, %fd79, %p161;
	min.s64 	%rd349, %rd348, %rd83;
$L__BB4_105:
	setp.lt.s32 	%p162, %r37, 129;
	mov.f64 	%fd212, %fd211;
	mov.u64 	%rd350, %rd349;
	@%p162 bra 	$L__BB4_109;
	ld.shared.f64 	%fd82, [_ZN6thrust24THRUST_300001_SM_1000_NS8cuda_cub4core6detail5shmemE+72];
	ld.shared.u64 	%rd86, [_ZN6thrust24THRUST_300001_SM_1000_NS8cuda_cub4core6detail5shmemE+80];
	setp.lt.f64 	%p163, %fd211, %fd82;
	mov.f64 	%fd212, %fd82;
	mov.u64 	%rd350, %rd86;
	@%p163 bra 	$L__BB4_109;
	setp.lt.f64 	%p164, %fd82, %fd211;
	mov.f64 	%fd212, %fd211;
	mov.u64 	%rd350, %rd349;
	@%p164 bra 	$L__BB4_109;
	setp.lt.s64 	%p165, %rd349, %rd86;
	selp.f64 	%fd212, %fd211, %fd82, %p165;
	min.s64 	%rd350, %rd349, %rd86;
$L__BB4_109:
	setp.lt.s32 	%p166, %r37, 161;
	mov.f64 	%fd213, %fd212;
	mov.u64 	%rd351, %rd350;
	@%p166 bra 	$L__BB4_113;
	ld.shared.f64 	%fd85, [_ZN6thrust24THRUST_300001_SM_1000_NS8cuda_cub4core6detail5shmemE+88];
	ld.shared.u64 	%rd89, [_ZN6thrust24THRUST_300001_SM_1000_NS8cuda_cub4core6detail5shmemE+96];
	setp.lt.f64 	%p167, %fd212, %fd85;
	mov.f64 	%fd213, %fd85;
	mov.u64 	%rd351, %rd89;
	@%p167 bra 	$L__BB4_113;
	setp.lt.f64 	%p168, %fd85, %fd212;
	mov.f64 	%fd213, %fd212;
	mov.u64 	%rd351, %rd350;
	@%p168 bra 	$L__BB4_113;
	setp.lt.s64 	%p169, %rd350, %rd89;
	selp.f64 	%fd213, %fd212, %fd85, %p169;
	min.s64 	%rd351, %rd350, %rd89;
$L__BB4_113:
	setp.lt.s32 	%p170, %r37, 193;
	mov.f64 	%fd214, %fd213;
	mov.u64 	%rd352, %rd351;
	@%p170 bra 	$L__BB4_117;
	ld.shared.f64 	%fd88, [_ZN6thrust24THRUST_300001_SM_1000_NS8cuda_cub4core6detail5shmemE+104];
	ld.shared.u64 	%rd92, [_ZN6thrust24THRUST_300001_SM_1000_NS8cuda_cub4core6detail5shmemE+112];
	setp.lt.f64 	%p171, %fd213, %fd88;
	mov.f64 	%fd214, %fd88;
	mov.u64 	%rd352, %rd92;
	@%p171 bra 	$L__BB4_117;
	setp.lt.f64 	%p172, %fd88, %fd213;
	mov.f64 	%fd214, %fd213;
	mov.u64 	%rd352, %rd351;
	@%p172 bra 	$L__BB4_117;
	setp.lt.s64 	%p173, %rd351, %rd92;
	selp.f64 	%fd214, %fd213, %fd88, %p173;
	min.s64 	%rd352, %rd351, %rd92;
$L__BB4_117:
	setp.lt.s32 	%p174, %r37, 225;
	mov.u64 	%rd386, %rd352;
	mov.f64 	%fd247, %fd214;
	@%p174 bra 	$L__BB4_209;
	ld.shared.f64 	%fd91, [_ZN6thrust24THRUST_300001_SM_1000_NS8cuda_cub4core6detail5shmemE+120];
	ld.shared.u64 	%rd95, [_ZN6thrust24THRUST_300001_SM_1000_NS8cuda_cub4core6detail5shmemE+128];
	setp.lt.f64 	%p175, %fd214, %fd91;
	mov.u64 	%rd386, %rd95;
	mov.f64 	%fd247, %fd91;
	@%p175 bra 	$L__BB4_209;
	setp.lt.f64 	%p176, %fd91, %fd214;
	mov.u64 	%rd386, %rd352;
	mov.f64 	%fd247, %fd214;
	@%p176 bra 	$L__BB4_209;
	setp.lt.s64 	%p177, %rd352, %rd95;
	selp.f64 	%fd247, %fd214, %fd91, %p177;
	min.s64 	%rd386, %rd352, %rd95;
	bra.uni 	$L__BB4_209;
$L__BB4_121:
	mov.u32 	%r16, %tid.x;
	mul.wide.u32 	%rd208, %r16, 16;
	add.s64 	%rd189, %rd186, %rd208;
	// begin inline asm
	ld.global.nc.u64 %rd188, [%rd189];
	// end inline asm
	add.s64 	%rd191, %rd189, 8;
	// begin inline asm
	ld.global.nc.u64 %rd190, [%rd191];
	// end inline asm
	mov.b64 	%fd93, %rd188;
	add.s64 	%rd193, %rd189, 4096;
	// begin inline asm
	ld.global.nc.u64 %rd192, [%rd193];
	// end inline asm
	add.s64 	%rd195, %rd189, 4104;
	// begin inline asm
	ld.global.nc.u64 %rd353, [%rd195];
	// end inline asm
	mov.b64 	%fd215, %rd192;
	add.s64 	%rd197, %rd189, 8192;
	// begin inline asm
	ld.global.nc.u64 %rd196, [%rd197];
	// end inline asm
	add.s64 	%rd199, %rd189, 8200;
	// begin inline asm
	ld.global.nc.u64 %rd354, [%rd199];
	// end inline asm
	mov.b64 	%fd216, %rd196;
	add.s64 	%rd201, %rd189, 12288;
	// begin inline asm
	ld.global.nc.u64 %rd200, [%rd201];
	// end inline asm
	add.s64 	%rd203, %rd189, 12296;
	// begin inline asm
	ld.global.nc.u64 %rd355, [%rd203];
	// end inline asm
	mov.b64 	%fd217, %rd200;
	add.s64 	%rd205, %rd189, 16384;
	// begin inline asm
	ld.global.nc.u64 %rd204, [%rd205];
	// end inline asm
	add.s64 	%rd207, %rd189, 16392;
	// begin inline asm
	ld.global.nc.u64 %rd373, [%rd207];
	// end inline asm
	mov.b64 	%fd234, %rd204;
	setp.lt.f64 	%p3, %fd93, %fd215;
	@%p3 bra 	$L__BB4_123;
	setp.lt.f64 	%p4, %fd215, %fd93;
	setp.lt.s64 	%p5, %rd190, %rd353;
	or.pred  	%p6, %p4, %p5;
	selp.f64 	%fd215, %fd93, %fd215, %p6;
	selp.b64 	%rd353, %rd190, %rd353, %p6;
$L__BB4_123:
	setp.lt.f64 	%p7, %fd215, %fd216;
	@%p7 bra 	$L__BB4_125;
	setp.gt.f64 	%p8, %fd215, %fd216;
	setp.lt.s64 	%p9, %rd353, %rd354;
	or.pred  	%p10, %p8, %p9;
	selp.f64 	%fd216, %fd215, %fd216, %p10;
	selp.b64 	%rd354, %rd353, %rd354, %p10;
$L__BB4_125:
	setp.lt.f64 	%p11, %fd216, %fd217;
	@%p11 bra 	$L__BB4_127;
	setp.gt.f64 	%p12, %fd216, %fd217;
	setp.lt.s64 	%p13, %rd354, %rd355;
	or.pred  	%p14, %p12, %p13;
	selp.f64 	%fd217, %fd216, %fd217, %p14;
	selp.b64 	%rd355, %rd354, %rd355, %p14;
$L__BB4_127:
	setp.lt.f64 	%p15, %fd217, %fd234;
	@%p15 bra 	$L__BB4_129;
	setp.gt.f64 	%p16, %fd217, %fd234;
	setp.lt.s64 	%p17, %rd355, %rd373;
	or.pred  	%p18, %p16, %p17;
	selp.f64 	%fd234, %fd217, %fd234, %p18;
	selp.b64 	%rd373, %rd355, %rd373, %p18;
$L__BB4_129:
	setp.lt.u32 	%p19, %r37, 2560;
	mov.b32 	%r383, 1280;
	@%p19 bra 	$L__BB4_142;
	mov.b32 	%r382, 1280;
	mov.f64 	%fd219, %fd234;
	mov.u64 	%rd357, %rd373;
$L__BB4_131:
	add.s32 	%r40, %r382, %r16;
	mul.wide.u32 	%rd229, %r40, 16;
	add.s64 	%rd210, %rd186, %rd229;
	// begin inline asm
	ld.global.nc.u64 %rd209, [%rd210];
	// end inline asm
	add.s64 	%rd212, %rd210, 8;
	// begin inline asm
	ld.global.nc.u64 %rd358, [%rd212];
	// end inline asm
	mov.b64 	%fd220, %rd209;
	add.s64 	%rd214, %rd210, 4096;
	// begin inline asm
	ld.global.nc.u64 %rd213, [%rd214];
	// end inline asm
	add.s64 	%rd216, %rd210, 4104;
	// begin inline asm
	ld.global.nc.u64 %rd359, [%rd216];
	// end inline asm
	mov.b64 	%fd221, %rd213;
	add.s64 	%rd218, %rd210, 8192;
	// begin inline asm
	ld.global.nc.u64 %rd217, [%rd218];
	// end inline asm
	add.s64 	%rd220, %rd210, 8200;
	// begin inline asm
	ld.global.nc.u64 %rd360, [%rd220];
	// end inline asm
	mov.b64 	%fd222, %rd217;
	add.s64 	%rd222, %rd210, 12288;
	// begin inline asm
	ld.global.nc.u64 %rd221, [%rd222];
	// end inline asm
	add.s64 	%rd224, %rd210, 12296;
	// begin inline asm
	ld.global.nc.u64 %rd361, [%rd224];
	// end inline asm
	mov.b64 	%fd223, %rd221;
	add.s64 	%rd226, %rd210, 16384;
	// begin inline asm
	ld.global.nc.u64 %rd225, [%rd226];
	// end inline asm
	add.s64 	%rd228, %rd210, 16392;
	// begin inline asm
	ld.global.nc.u64 %rd373, [%rd228];
	// end inline asm
	mov.b64 	%fd234, %rd225;
	setp.lt.f64 	%p20, %fd219, %fd220;
	@%p20 bra 	$L__BB4_133;
	setp.gt.f64 	%p21, %fd219, %fd220;
	setp.lt.s64 	%p22, %rd357, %rd358;
	or.pred  	%p23, %p21, %p22;
	selp.f64 	%fd220, %fd219, %fd220, %p23;
	selp.b64 	%rd358, %rd357, %rd358, %p23;
$L__BB4_133:
	setp.lt.f64 	%p24, %fd220, %fd221;
	@%p24 bra 	$L__BB4_135;
	setp.gt.f64 	%p25, %fd220, %fd221;
	setp.lt.s64 	%p26, %rd358, %rd359;
	or.pred  	%p27, %p25, %p26;
	selp.f64 	%fd221, %fd220, %fd221, %p27;
	selp.b64 	%rd359, %rd358, %rd359, %p27;
$L__BB4_135:
	setp.lt.f64 	%p28, %fd221, %fd222;
	@%p28 bra 	$L__BB4_137;
	setp.gt.f64 	%p29, %fd221, %fd222;
	setp.lt.s64 	%p30, %rd359, %rd360;
	or.pred  	%p31, %p29, %p30;
	selp.f64 	%fd222, %fd221, %fd222, %p31;
	selp.b64 	%rd360, %rd359, %rd360, %p31;
$L__BB4_137:
	setp.lt.f64 	%p32, %fd222, %fd223;
	@%p32 bra 	$L__BB4_139;
	setp.gt.f64 	%p33, %fd222, %fd223;
	setp.lt.s64 	%p34, %rd360, %rd361;
	or.pred  	%p35, %p33, %p34;
	selp.f64 	%fd223, %fd222, %fd223, %p35;
	selp.b64 	%rd361, %rd360, %rd361, %p35;
$L__BB4_139:
	setp.lt.f64 	%p36, %fd223, %fd234;
	@%p36 bra 	$L__BB4_141;
	setp.gt.f64 	%p37, %fd223, %fd234;
	setp.lt.s64 	%p38, %rd361, %rd373;
	or.pred  	%p39, %p37, %p38;
	selp.f64 	%fd234, %fd223, %fd234, %p39;
	selp.b64 	%rd373, %rd361, %rd373, %p39;
$L__BB4_141:
	add.s32 	%r383, %r382, 1280;
	add.s32 	%r41, %r382, 2560;
	setp.le.s32 	%p40, %r41, %r37;
	mov.u32 	%r382, %r383;
	mov.f64 	%fd219, %fd234;
	mov.u64 	%rd357, %rd373;
	@%p40 bra 	$L__BB4_131;
$L__BB4_142:
	setp.le.s32 	%p41, %r37, %r383;
	@%p41 bra 	$L__BB4_165;
	sub.s32 	%r20, %r37, %r383;
	setp.ge.s32 	%p42, %r16, %r20;
	@%p42 bra 	$L__BB4_165;
	not.b32 	%r42, %r16;
	add.s32 	%r43, %r37, %r42;
	sub.s32 	%r21, %r43, %r383;
	and.b32  	%r44, %r21, 768;
	setp.eq.s32 	%p43, %r44, 768;
	mov.u32 	%r387, %r16;
	@%p43 bra 	$L__BB4_150;
	add.s32 	%r385, %r16, %r383;
	shr.u32 	%r45, %r21, 8;
	add.s32 	%r46, %r45, 1;
	and.b32  	%r47, %r46, 3;
	neg.s32 	%r384, %r47;
	mov.u32 	%r387, %r16;
$L__BB4_146:
	.pragma "nounroll";
	mov.u64 	%rd127, %rd373;
	mov.f64 	%fd123, %fd234;
	mul.wide.u32 	%rd235, %r385, 16;
	add.s64 	%rd232, %rd186, %rd235;
	// begin inline asm
	ld.global.nc.u64 %rd231, [%rd232];
	// end inline asm
	add.s64 	%rd234, %rd232, 8;
	// begin inline asm
	ld.global.nc.u64 %rd233, [%rd234];
	// end inline asm
	mov.b64 	%fd124, %rd231;
	setp.lt.f64 	%p44, %fd123, %fd124;
	mov.f64 	%fd234, %fd124;
	mov.u64 	%rd373, %rd233;
	@%p44 bra 	$L__BB4_149;
	setp.gt.f64 	%p45, %fd123, %fd124;
	mov.f64 	%fd234, %fd123;
	mov.u64 	%rd373, %rd127;
	@%p45 bra 	$L__BB4_149;
	setp.lt.s64 	%p46, %rd127, %rd233;
	selp.f64 	%fd234, %fd123, %fd124, %p46;
	min.s64 	%rd373, %rd127, %rd233;
$L__BB4_149:
	add.s32 	%r387, %r387, 256;
	add.s32 	%r385, %r385, 256;
	add.s32 	%r384, %r384, 1;
	setp.ne.s32 	%p47, %r384, 0;
	@%p47 bra 	$L__BB4_146;
$L__BB4_150:
	setp.lt.u32 	%p48, %r21, 768;
	@%p48 bra 	$L__BB4_165;
	cvt.u64.u32 	%rd236, %r387;
	cvt.u64.u32 	%rd237, %r383;
	add.s64 	%rd238, %rd236, %rd237;
	shl.b64 	%rd239, %rd238, 4;
	add.s64 	%rd240, %rd239, %rd186;
	add.s64 	%rd368, %rd240, 12296;
	add.s32 	%r388, %r387, %r383;
$L__BB4_152:
	mul.wide.u32 	%rd245, %r388, 16;
	add.s64 	%rd242, %rd186, %rd245;
	// begin inline asm
	ld.global.nc.u64 %rd241, [%rd242];
	// end inline asm
	add.s64 	%rd244, %rd242, 8;
	// begin inline asm
	ld.global.nc.u64 %rd243, [%rd244];
	// end inline asm
	mov.b64 	%fd130, %rd241;
	setp.lt.f64 	%p49, %fd234, %fd130;
	mov.f64 	%fd231, %fd130;
	mov.u64 	%rd370, %rd243;
	@%p49 bra 	$L__BB4_155;
	setp.gt.f64 	%p50, %fd234, %fd130;
	mov.f64 	%fd231, %fd234;
	mov.u64 	%rd370, %rd373;
	@%p50 bra 	$L__BB4_155;
	setp.lt.s64 	%p51, %rd373, %rd243;
	selp.f64 	%fd231, %fd234, %fd130, %p51;
	min.s64 	%rd370, %rd373, %rd243;
$L__BB4_155:
	add.s64 	%rd247, %rd368, -8200;
	// begin inline asm
	ld.global.nc.u64 %rd246, [%rd247];
	// end inline asm
	add.s64 	%rd249, %rd368, -8192;
	// begin inline asm
	ld.global.nc.u64 %rd248, [%rd249];
	// end inline asm
	mov.b64 	%fd133, %rd246;
	setp.lt.f64 	%p52, %fd231, %fd133;
	mov.f64 	%fd232, %fd133;
	mov.u64 	%rd371, %rd248;
	@%p52 bra 	$L__BB4_158;
	setp.gt.f64 	%p53, %fd231, %fd133;
	mov.f64 	%fd232, %fd231;
	mov.u64 	%rd371, %rd370;
	@%p53 bra 	$L__BB4_158;
	setp.lt.s64 	%p54, %rd370, %rd248;
	selp.f64 	%fd232, %fd231, %fd133, %p54;
	min.s64 	%rd371, %rd370, %rd248;
$L__BB4_158:
	add.s64 	%rd251, %rd368, -4104;
	// begin inline asm
	ld.global.nc.u64 %rd250, [%rd251];
	// end inline asm
	add.s64 	%rd253, %rd368, -4096;
	// begin inline asm
	ld.global.nc.u64 %rd252, [%rd253];
	// end inline asm
	mov.b64 	%fd136, %rd250;
	setp.lt.f64 	%p55, %fd232, %fd136;
	mov.f64 	%fd233, %fd136;
	mov.u64 	%rd372, %rd252;
	@%p55 bra 	$L__BB4_161;
	setp.gt.f64 	%p56, %fd232, %fd136;
	mov.f64 	%fd233, %fd232;
	mov.u64 	%rd372, %rd371;
	@%p56 bra 	$L__BB4_161;
	setp.lt.s64 	%p57, %rd371, %rd252;
	selp.f64 	%fd233, %fd232, %fd136, %p57;
	min.s64 	%rd372, %rd371, %rd252;
$L__BB4_161:
	add.s64 	%rd255, %rd368, -8;
	// begin inline asm
	ld.global.nc.u64 %rd254, [%rd255];
	// end inline asm
	// begin inline asm
	ld.global.nc.u64 %rd256, [%rd368];
	// end inline asm
	mov.b64 	%fd139, %rd254;
	setp.lt.f64 	%p58, %fd233, %fd139;
	mov.f64 	%fd234, %fd139;
	mov.u64 	%rd373, %rd256;
	@%p58 bra 	$L__BB4_164;
	setp.gt.f64 	%p59, %fd233, %fd139;
	mov.f64 	%fd234, %fd233;
	mov.u64 	%rd373, %rd372;
	@%p59 bra 	$L__BB4_164;
	setp.lt.s64 	%p60, %rd372, %rd256;
	selp.f64 	%fd234, %fd233, %fd139, %p60;
	min.s64 	%rd373, %rd372, %rd256;
$L__BB4_164:
	add.s32 	%r387, %r387, 1024;
	add.s64 	%rd368, %rd368, 16384;
	add.s32 	%r388, %r388, 1024;
	setp.lt.s32 	%p61, %r387, %r20;
	@%p61 bra 	$L__BB4_152;
$L__BB4_165:
	// begin inline asm
	mov.u32 %r48, %laneid;
	// end inline asm
	mov.b64 	%rd258, %fd234;
	mov.b64 	{%r50, %r55}, %rd258;
	mov.b32 	%r66, 1;
	mov.b32 	%r67, 31;
	mov.b32 	%r68, -1;
	// begin inline asm
	shfl.sync.down.b32 %r49, %r50, %r66, %r67, %r68;
	// end inline asm
	// begin inline asm
	shfl.sync.down.b32 %r54, %r55, %r66, %r67, %r68;
	// end inline asm
	mov.b64 	%rd259, {%r49, %r54};
	mov.b64 	%fd143, %rd259;
	mov.b64 	{%r60, %r65}, %rd373;
	// begin inline asm
	shfl.sync.down.b32 %r59, %r60, %r66, %r67, %r68;
	// end inline asm
	// begin inline asm
	shfl.sync.down.b32 %r64, %r65, %r66, %r67, %r68;
	// end inline asm
	mov.b64 	%rd150, {%r59, %r64};
	setp.gt.s32 	%p62, %r48, 30;
	mov.f64 	%fd236, %fd234;
	mov.u64 	%rd375, %rd373;
	@%p62 bra 	$L__BB4_169;
	setp.lt.f64 	%p63, %fd234, %fd143;
	mov.f64 	%fd236, %fd143;
	mov.u64 	%rd375, %rd150;
	@%p63 bra 	$L__BB4_169;
	setp.gt.f64 	%p64, %fd234, %fd143;
	mov.f64 	%fd236, %fd234;
	mov.u64 	%rd375, %rd373;
	@%p64 bra 	$L__BB4_169;
	setp.lt.s64 	%p65, %rd373, %rd150;
	selp.f64 	%fd236, %fd234, %fd143, %p65;
	min.s64 	%rd375, %rd373, %rd150;
$L__BB4_169:
	mov.b64 	%rd260, %fd236;
	mov.b64 	{%r70, %r75}, %rd260;
	mov.b32 	%r86, 2;
	mov.b32 	%r87, 31;
	mov.b32 	%r88, -1;
	// begin inline asm
	shfl.sync.down.b32 %r69, %r70, %r86, %r87, %r88;
	// end inline asm
	// begin inline asm
	shfl.sync.down.b32 %r74, %r75, %r86, %r87, %r88;
	// end inline asm
	mov.b64 	%rd261, {%r69, %r74};
	mov.b64 	%fd146, %rd261;
	mov.b64 	{%r80, %r85}, %rd375;
	// begin inline asm
	shfl.sync.down.b32 %r79, %r80, %r86, %r87, %r88;
	// end inline asm
	// begin inline asm
	shfl.sync.down.b32 %r84, %r85, %r86, %r87, %r88;
	// end inline asm
	mov.b64 	%rd153, {%r79, %r84};
	setp.gt.s32 	%p66, %r48, 29;
	mov.f64 	%fd237, %fd236;
	mov.u64 	%rd376, %rd375;
	@%p66 bra 	$L__BB4_173;
	setp.lt.f64 	%p67, %fd236, %fd146;
	mov.f64 	%fd237, %fd146;
	mov.u64 	%rd376, %rd153;
	@%p67 bra 	$L__BB4_173;
	setp.gt.f64 	%p68, %fd236, %fd146;
	mov.f64 	%fd237, %fd236;
	mov.u64 	%rd376, %rd375;
	@%p68 bra 	$L__BB4_173;
	setp.lt.s64 	%p69, %rd375, %rd153;
	selp.f64 	%fd237, %fd236, %fd146, %p69;
	min.s64 	%rd376, %rd375, %rd153;
$L__BB4_173:
	mov.b64 	%rd262, %fd237;
	mov.b64 	{%r90, %r95}, %rd262;
	mov.b32 	%r106, 4;
	mov.b32 	%r107, 31;
	mov.b32 	%r108, -1;
	// begin inline asm
	shfl.sync.down.b32 %r89, %r90, %r106, %r107, %r108;
	// end inline asm
	// begin inline asm
	shfl.sync.down.b32 %r94, %r95, %r106, %r107, %r108;
	// end inline asm
	mov.b64 	%rd263, {%r89, %r94};
	mov.b64 	%fd149, %rd263;
	mov.b64 	{%r100, %r105}, %rd376;
	// begin inline asm
	shfl.sync.down.b32 %r99, %r100, %r106, %r107, %r108;
	// end inline asm
	// begin inline asm
	shfl.sync.down.b32 %r104, %r105, %r106, %r107, %r108;
	// end inline asm
	mov.b64 	%rd156, {%r99, %r104};
	setp.gt.s32 	%p70, %r48, 27;
	mov.f64 	%fd238, %fd237;
	mov.u64 	%rd377, %rd376;
	@%p70 bra 	$L__BB4_177;
	setp.lt.f64 	%p71, %fd237, %fd149;
	mov.f64 	%fd238, %fd149;
	mov.u64 	%rd377, %rd156;
	@%p71 bra 	$L__BB4_177;
	setp.gt.f64 	%p72, %fd237, %fd149;
	mov.f64 	%fd238, %fd237;
	mov.u64 	%rd377, %rd376;
	@%p72 bra 	$L__BB4_177;
	setp.lt.s64 	%p73, %rd376, %rd156;
	selp.f64 	%fd238, %fd237, %fd149, %p73;
	min.s64 	%rd377, %rd376, %rd156;
$L__BB4_177:
	mov.b64 	%rd264, %fd238;
	mov.b64 	{%r110, %r115}, %rd264;
	mov.b32 	%r126, 8;
	mov.b32 	%r127, 31;
	mov.b32 	%r128, -1;
	// begin inline asm
	shfl.sync.down.b32 %r109, %r110, %r126, %r127, %r128;
	// end inline asm
	// begin inline asm
	shfl.sync.down.b32 %r114, %r115, %r126, %r127, %r128;
	// end inline asm
	mov.b64 	%rd265, {%r109, %r114};
	mov.b64 	%fd152, %rd265;
	mov.b64 	{%r120, %r125}, %rd377;
	// begin inline asm
	shfl.sync.down.b32 %r119, %r120, %r126, %r127, %r128;
	// end inline asm
	// begin inline asm
	shfl.sync.down.b32 %r124, %r125, %r126, %r127, %r128;
	// end inline asm
	mov.b64 	%rd159, {%r119, %r124};
	setp.gt.s32 	%p74, %r48, 23;
	mov.f64 	%fd239, %fd238;
	mov.u64 	%rd378, %rd377;
	@%p74 bra 	$L__BB4_181;
	setp.lt.f64 	%p75, %fd238, %fd152;
	mov.f64 	%fd239, %fd152;
	mov.u64 	%rd378, %rd159;
	@%p75 bra 	$L__BB4_181;
	setp.gt.f64 	%p76, %fd238, %fd152;
	mov.f64 	%fd239, %fd238;
	mov.u64 	%rd378, %rd377;
	@%p76 bra 	$L__BB4_181;
	setp.lt.s64 	%p77, %rd377, %rd159;
	selp.f64 	%fd239, %fd238, %fd152, %p77;
	min.s64 	%rd378, %rd377, %rd159;
$L__BB4_181:
	mov.b64 	%rd266, %fd239;
	mov.b64 	{%r130, %r135}, %rd266;
	mov.b32 	%r146, 16;
	mov.b32 	%r147, 31;
	mov.b32 	%r148, -1;
	// begin inline asm
	shfl.sync.down.b32 %r129, %r130, %r146, %r147, %r148;
	// end inline asm
	// begin inline asm
	shfl.sync.down.b32 %r134, %r135, %r146, %r147, %r148;
	// end inline asm
	mov.b64 	%rd267, {%r129, %r134};
	mov.b64 	%fd155, %rd267;
	mov.b64 	{%r140, %r145}, %rd378;
	// begin inline asm
	shfl.sync.down.b32 %r139, %r140, %r146, %r147, %r148;
	// end inline asm
	// begin inline asm
	shfl.sync.down.b32 %r144, %r145, %r146, %r147, %r148;
	// end inline asm
	mov.b64 	%rd162, {%r139, %r144};
	setp.gt.s32 	%p78, %r48, 15;
	mov.f64 	%fd247, %fd239;
	mov.u64 	%rd386, %rd378;
	@%p78 bra 	$L__BB4_185;
	setp.lt.f64 	%p79, %fd239, %fd155;
	mov.f64 	%fd247, %fd155;
	mov.u64 	%rd386, %rd162;
	@%p79 bra 	$L__BB4_185;
	setp.gt.f64 	%p80, %fd239, %fd155;
	mov.f64 	%fd247, %fd239;
	mov.u64 	%rd386, %rd378;
	@%p80 bra 	$L__BB4_185;
	setp.lt.s64 	%p81, %rd378, %rd162;
	selp.f64 	%fd247, %fd239, %fd155, %p81;
	min.s64 	%rd386, %rd378, %rd162;
$L__BB4_185:
	setp.ne.s32 	%p82, %r48, 0;
	@%p82 bra 	$L__BB4_187;
	shr.u32 	%r149, %r16, 1;
	and.b32  	%r150, %r149, 496;
	mov.u32 	%r151, _ZN6thrust24THRUST_300001_SM_1000_NS8cuda_cub4core6detail5shmemE;
	add.s32 	%r152, %r151, %r150;
	st.shared.f64 	[%r152+8], %fd247;
	st.shared.u64 	[%r152+16], %rd386;
$L__BB4_187:
	bar.sync 	0;
	setp.ne.s32 	%p83, %r16, 0;
	@%p83 bra 	$L__BB4_209;
	ld.shared.f64 	%fd158, [_ZN6thrust24THRUST_300001_SM_1000_NS8cuda_cub4core6detail5shmemE+24];
	ld.shared.u64 	%rd165, [_ZN6thrust24THRUST_300001_SM_1000_NS8cuda_cub4core6detail5shmemE+32];
	setp.lt.f64 	%p84, %fd247, %fd158;
	mov.f64 	%fd241, %fd158;
	mov.u64 	%rd380, %rd165;
	@%p84 bra 	$L__BB4_191;
	setp.lt.f64 	%p85, %fd158, %fd247;
	mov.f64 	%fd241, %fd247;
	mov.u64 	%rd380, %rd386;
	@%p85 bra 	$L__BB4_191;
	setp.lt.s64 	%p86, %rd386, %rd165;
	selp.f64 	%fd241, %fd247, %fd158, %p86;
	min.s64 	%rd380, %rd386, %rd165;
$L__BB4_191:
	ld.shared.f64 	%fd161, [_ZN6thrust24THRUST_300001_SM_1000_NS8cuda_cub4core6detail5shmemE+40];
	ld.shared.u64 	%rd168, [_ZN6thrust24THRUST_300001_SM_1000_NS8cuda_cub4core6detail5shmemE+48];
	setp.lt.f64 	%p87, %fd241, %fd161;
	mov.f64 	%fd242, %fd161;
	mov.u64 	%rd381, %rd168;
	@%p87 bra 	$L__BB4_194;
	setp.lt.f64 	%p88, %fd161, %fd241;
	mov.f64 	%fd242, %fd241;
	mov.u64 	%rd381, %rd380;
	@%p88 bra 	$L__BB4_194;
	setp.lt.s64 	%p89, %rd380, %rd168;
	selp.f64 	%fd242, %fd241, %fd161, %p89;
	min.s64 	%rd381, %rd380, %rd168;
$L__BB4_194:
	ld.shared.f64 	%fd164, [_ZN6thrust24THRUST_300001_SM_1000_NS8cuda_cub4core6detail5shmemE+56];
	ld.shared.u64 	%rd171, [_ZN6thrust24THRUST_300001_SM_1000_NS8cuda_cub4core6detail5shmemE+64];
	setp.lt.f64 	%p90, %fd242, %fd164;
	mov.f64 	%fd243, %fd164;
	mov.u64 	%rd382, %rd171;
	@%p90 bra 	$L__BB4_197;
	setp.lt.f64 	%p91, %fd164, %fd242;
	mov.f64 	%fd243, %fd242;
	mov.u64 	%rd382, %rd381;
	@%p91 bra 	$L__BB4_197;
	setp.lt.s64 	%p92, %rd381, %rd171;
	selp.f64 	%fd243, %fd242, %fd164, %p92;
	min.s64 	%rd382, %rd381, %rd171;
$L__BB4_197:
	ld.shared.f64 	%fd167, [_ZN6thrust24THRUST_300001_SM_1000_NS8cuda_cub4core6detail5shmemE+72];
	ld.shared.u64 	%rd174, [_ZN6thrust24THRUST_300001_SM_1000_NS8cuda_cub4core6detail5shmemE+80];
	setp.lt.f64 	%p93, %fd243, %fd167;
	mov.f64 	%fd244, %fd167;
	mov.u64 	%rd383, %rd174;
	@%p93 bra 	$L__BB4_200;
	setp.lt.f64 	%p94, %fd167, %fd243;
	mov.f64 	%fd244, %fd243;
	mov.u64 	%rd383, %rd382;
	@%p94 bra 	$L__BB4_200;
	setp.lt.s64 	%p95, %rd382, %rd174;
	selp.f64 	%fd244, %fd243, %fd167, %p95;
	min.s64 	%rd383, %rd382, %rd174;
$L__BB4_200:
	ld.shared.f64 	%fd170, [_ZN6thrust24THRUST_300001_SM_1000_NS8cuda_cub4core6detail5shmemE+88];
	ld.shared.u64 	%rd177, [_ZN6thrust24THRUST_300001_SM_1000_NS8cuda_cub4core6detail5shmemE+96];
	setp.lt.f64 	%p96, %fd244, %fd170;
	mov.f64 	%fd245, %fd170;
	mov.u64 	%rd384, %rd177;
	@%p96 bra 	$L__BB4_203;
	setp.lt.f64 	%p97, %fd170, %fd244;
	mov.f64 	%fd245, %fd244;
	mov.u64 	%rd384, %rd383;
	@%p97 bra 	$L__BB4_203;
	setp.lt.s64 	%p98, %rd383, %rd177;
	selp.f64 	%fd245, %fd244, %fd170, %p98;
	min.s64 	%rd384, %rd383, %rd177;
$L__BB4_203:
	ld.shared.f64 	%fd173, [_ZN6thrust24THRUST_300001_SM_1000_NS8cuda_cub4core6detail5shmemE+104];
	ld.shared.u64 	%rd180, [_ZN6thrust24THRUST_300001_SM_1000_NS8cuda_cub4core6detail5shmemE+112];
	setp.lt.f64 	%p99, %fd245, %fd173;
	mov.f64 	%fd246, %fd173;
	mov.u64 	%rd385, %rd180;
	@%p99 bra 	$L__BB4_206;
	setp.lt.f64 	%p100, %fd173, %fd245;
	mov.f64 	%fd246, %fd245;
	mov.u64 	%rd385, %rd384;
	@%p100 bra 	$L__BB4_206;
	setp.lt.s64 	%p101, %rd384, %rd180;
	selp.f64 	%fd246, %fd245, %fd173, %p101;
	min.s64 	%rd385, %rd384, %rd180;
$L__BB4_206:
	ld.shared.f64 	%fd176, [_ZN6thrust24THRUST_300001_SM_1000_NS8cuda_cub4core6detail5shmemE+120];
	ld.shared.u64 	%rd183, [_ZN6thrust24THRUST_300001_SM_1000_NS8cuda_cub4core6detail5shmemE+128];
	setp.lt.f64 	%p102, %fd246, %fd176;
	mov.u64 	%rd386, %rd183;
	mov.f64 	%fd247, %fd176;
	@%p102 bra 	$L__BB4_209;
	setp.lt.f64 	%p103, %fd176, %fd246;
	mov.u64 	%rd386, %rd385;
	mov.f64 	%fd247, %fd246;
	@%p103 bra 	$L__BB4_209;
	setp.lt.s64 	%p104, %rd385, %rd183;
	selp.f64 	%fd247, %fd246, %fd176, %p104;
	min.s64 	%rd386, %rd385, %rd183;
$L__BB4_209:
	mov.u32 	%r376, %tid.x;
	setp.ne.s32 	%p221, %r376, 0;
	@%p221 bra 	$L__BB4_211;
	ld.param.u64 	%rd318, [_ZN6thrust24THRUST_300001_SM_1000_NS8cuda_cub4core6detail13_kernel_agentINS1_8__reduce11ReduceAgentIPN4cuda3std3__45tupleIJdlEEESC_SB_iNS1_9__extrema9arg_max_fIdlNS9_4lessIdEEEEEEJSC_SC_iSH_EEEvDpT0__param_1];
	cvta.to.global.u64 	%rd317, %rd318;
	st.global.f64 	[%rd317], %fd247;
	st.global.u64 	[%rd317+8], %rd386;
$L__BB4_211:
	ret;

}
	// .globl	_ZN6thrust24THRUST_300001_SM_1000_NS8cuda_cub4core6detail13_kernel_agentINS1_8__reduce11ReduceAgentINS0_12zip_iteratorIN4cuda3std3__45tupleIJNS0_6detail15normal_iteratorINS0_10device_ptrIdEEEENS0_17counting_iteratorIlNS0_11use_defaultESI_SI_EEEEEEEPNSB_IJdlEEESM_lNS1_9__extrema9arg_max_fIdlNSA_4lessIdEEEEEEJSL_SN_lSS_EEEvDpT0_
.visible .entry _ZN6thrust24THRUST_300001_SM_1000_NS8cuda_cub4core6detail13_kernel_agentINS1_8__reduce11ReduceAgentINS0_12zip_iteratorIN4cuda3std3__45tupleIJNS0_6detail15normal_iteratorINS0_10device_ptrIdEEEENS0_17counting_iteratorIlNS0_11use_defaultESI_SI_EEEEEEEPNSB_IJdlEEESM_lNS1_9__extrema9arg_max_fIdlNSA_4lessIdEEEEEEJSL_SN_lSS_EEEvDpT0_(
	.param .align 8 .b8 _ZN6thrust24THRUST_300001_SM_1000_NS8cuda_cub4core6detail13_kernel_agentINS1_8__reduce11ReduceAgentINS0_12zip_iteratorIN4cuda3std3__45tupleIJNS0_6detail15normal_iteratorINS0_10device_ptrIdEEEENS0_17counting_iteratorIlNS0_11use_defaultESI_SI_EEEEEEEPNSB_IJdlEEESM_lNS1_9__extrema9arg_max_fIdlNSA_4lessIdEEEEEEJSL_SN_lSS_EEEvDpT0__param_0[16],
	.param .u64 .ptr .align 1 _ZN6thrust24THRUST_300001_SM_1000_NS8cuda_cub4core6detail13_kernel_agentINS1_8__reduce11ReduceAgentINS0_12zip_iteratorIN4cuda3std3__45tupleIJNS0_6detail15normal_iteratorINS0_10device_ptrIdEEEENS0_17counting_iteratorIlNS0_11use_defaultESI_SI_EEEEEEEPNSB_IJdlEEESM_lNS1_9__extrema9arg_max_fIdlNSA_4lessIdEEEEEEJSL_SN_lSS_EEEvDpT0__param_1,
	.param .u64 _ZN6thrust24THRUST_300001_SM_1000_NS8cuda_cub4core6detail13_kernel_agentINS1_8__reduce11ReduceAgentINS0_12zip_iteratorIN4cuda3std3__45tupleIJNS0_6detail15normal_iteratorINS0_10device_ptrIdEEEENS0_17counting_iteratorIlNS0_11use_defaultESI_SI_EEEEEEEPNSB_IJdlEEESM_lNS1_9__extrema9arg_max_fIdlNSA_4lessIdEEEEEEJSL_SN_lSS_EEEvDpT0__param_2,
	.param .align 1 .b8 _ZN6thrust24THRUST_300001_SM_1000_NS8cuda_cub4core6detail13_kernel_agentINS1_8__reduce11ReduceAgentINS0_12zip_iteratorIN4cuda3std3__45tupleIJNS0_6detail15normal_iteratorINS0_10device_ptrIdEEEENS0_17counting_iteratorIlNS0_11use_defaultESI_SI_EEEEEEEPNSB_IJdlEEESM_lNS1_9__extrema9arg_max_fIdlNSA_4lessIdEEEEEEJSL_SN_lSS_EEEvDpT0__param_3[1]
)
.maxntid 256
{
	.reg .pred 	%p<213>;
	.reg .b32 	%r<391>;
	.reg .b64 	%rd<358>;
	.reg .b64 	%fd<242>;

	ld.param.u64 	%rd194, [_ZN6thrust24THRUST_300001_SM_1000_NS8cuda_cub4core6detail13_kernel_agentINS1_8__reduce11ReduceAgentINS0_12zip_iteratorIN4cuda3std3__45tupleIJNS0_6detail15normal_iteratorINS0_10device_ptrIdEEEENS0_17counting_iteratorIlNS0_11use_defaultESI_SI_EEEEEEEPNSB_IJdlEEESM_lNS1_9__extrema9arg_max_fIdlNSA_4lessIdEEEEEEJSL_SN_lSS_EEEvDpT0__param_0+8];
	ld.param.u64 	%rd193, [_ZN6thrust24THRUST_300001_SM_1000_NS8cuda_cub4core6detail13_kernel_agentINS1_8__reduce11ReduceAgentINS0_12zip_iteratorIN4cuda3std3__45tupleIJNS0_6detail15normal_iteratorINS0_10device_ptrIdEEEENS0_17counting_iteratorIlNS0_11use_defaultESI_SI_EEEEEEEPNSB_IJdlEEESM_lNS1_9__extrema9arg_max_fIdlNSA_4lessIdEEEEEEJSL_SN_lSS_EEEvDpT0__param_0];
	ld.param.u64 	%rd196, [_ZN6thrust24THRUST_300001_SM_1000_NS8cuda_cub4core6detail13_kernel_agentINS1_8__reduce11ReduceAgentINS0_12zip_iteratorIN4cuda3std3__45tupleIJNS0_6detail15normal_iteratorINS0_10device_ptrIdEEEENS0_17counting_iteratorIlNS0_11use_defaultESI_SI_EEEEEEEPNSB_IJdlEEESM_lNS1_9__extrema9arg_max_fIdlNSA_4lessIdEEEEEEJSL_SN_lSS_EEEvDpT0__param_2];
	setp.eq.s64 	%p1, %rd196, 0;
	@%p1 bra 	$L__BB5_206;
	cvta.to.global.u64 	%rd1, %rd193;
	setp.gt.s64 	%p2, %rd196, 1279;
	@%p2 bra 	$L__BB5_122;
	cvt.u32.u64 	%r1, %rd196;
	mov.u32 	%r2, %tid.x;
	setp.ge.s32 	%p96, %r2, %r1;
	mov.f64 	%fd188, 0d0000000000000000;
	mov.b64 	%rd300, 0;
	mov.u32 	%r385, %r2;
	@%p96 bra 	$L__BB5_4;
	cvt.u64.u32 	%rd256, %r2;
	mul.wide.u32 	%rd257, %r2, 8;
	add.s64 	%rd258, %rd1, %rd257;
	add.s64 	%rd300, %rd194, %rd256;
	ld.global.f64 	%fd188, [%rd258];
	add.s32 	%r385, %r2, 256;
$L__BB5_4:
	setp.ge.s32 	%p97, %r385, %r1;
	@%p97 bra 	$L__BB5_26;
	not.b32 	%r154, %r385;
	add.s32 	%r5, %r154, %r1;
	and.b32  	%r155, %r5, 768;
	setp.eq.s32 	%p98, %r155, 768;
	@%p98 bra 	$L__BB5_11;
	cvt.u64.u32 	%rd260, %r385;
	add.s64 	%rd291, %rd194, %rd260;
	mul.wide.u32 	%rd261, %r385, 8;
	add.s64 	%rd290, %rd1, %rd261;
	shr.u32 	%r156, %r5, 8;
	add.s32 	%r157, %r156, 1;
	and.b32  	%r158, %r157, 3;
	neg.s32 	%r383, %r158;
$L__BB5_7:
	.pragma "nounroll";
	mov.u64 	%rd9, %rd300;
	mov.f64 	%fd3, %fd188;
	ld.global.f64 	%fd4, [%rd290];
	setp.lt.f64 	%p99, %fd3, %fd4;
	mov.u64 	%rd300, %rd291;
	mov.f64 	%fd188, %fd4;
	@%p99 bra 	$L__BB5_10;
	setp.lt.f64 	%p100, %fd4, %fd3;
	mov.u64 	%rd300, %rd9;
	mov.f64 	%fd188, %fd3;
	@%p100 bra 	$L__BB5_10;
	setp.lt.s64 	%p101, %rd9, %rd291;
	min.s64 	%rd300, %rd9, %rd291;
	selp.f64 	%fd188, %fd3, %fd4, %p101;
$L__BB5_10:
	add.s32 	%r385, %r385, 256;
	add.s64 	%rd291, %rd291, 256;
	add.s64 	%rd290, %rd290, 2048;
	add.s32 	%r383, %r383, 1;
	setp.ne.s32 	%p102, %r383, 0;
	@%p102 bra 	$L__BB5_7;
$L__BB5_11:
	setp.lt.u32 	%p103, %r5, 768;
	@%p103 bra 	$L__BB5_26;
	add.s32 	%r386, %r385, 512;
$L__BB5_13:
	mov.u32 	%r13, %r386;
	add.s32 	%r159, %r13, -512;
	cvt.s64.s32 	%rd262, %r159;
	mul.wide.s32 	%rd263, %r159, 8;
	add.s64 	%rd17, %rd1, %rd263;
	add.s64 	%rd18, %rd194, %rd262;
	ld.global.f64 	%fd10, [%rd17];
	setp.lt.f64 	%p104, %fd188, %fd10;
	mov.u64 	%rd297, %rd18;
	mov.f64 	%fd185, %fd10;
	@%p104 bra 	$L__BB5_16;
	setp.lt.f64 	%p105, %fd10, %fd188;
	mov.u64 	%rd297, %rd300;
	mov.f64 	%fd185, %fd188;
	@%p105 bra 	$L__BB5_16;
	setp.lt.s64 	%p106, %rd300, %rd18;
	min.s64 	%rd297, %rd300, %rd18;
	selp.f64 	%fd185, %fd188, %fd10, %p106;
$L__BB5_16:
	add.s32 	%r160, %r13, -256;
	cvt.s64.s32 	%rd264, %r160;
	add.s64 	%rd21, %rd194, %rd264;
	ld.global.f64 	%fd13, [%rd17+2048];
	setp.lt.f64 	%p107, %fd185, %fd13;
	mov.u64 	%rd298, %rd21;
	mov.f64 	%fd186, %fd13;
	@%p107 bra 	$L__BB5_19;
	setp.lt.f64 	%p108, %fd13, %fd185;
	mov.u64 	%rd298, %rd297;
	mov.f64 	%fd186, %fd185;
	@%p108 bra 	$L__BB5_19;
	setp.lt.s64 	%p109, %rd297, %rd21;
	min.s64 	%rd298, %rd297, %rd21;
	selp.f64 	%fd186, %fd185, %fd13, %p109;
$L__BB5_19:
	cvt.s64.s32 	%rd265, %r13;
	add.s64 	%rd24, %rd194, %rd265;
	ld.global.f64 	%fd16, [%rd17+4096];
	setp.lt.f64 	%p110, %fd186, %fd16;
	mov.u64 	%rd299, %rd24;
	mov.f64 	%fd187, %fd16;
	@%p110 bra 	$L__BB5_22;
	setp.lt.f64 	%p111, %fd16, %fd186;
	mov.u64 	%rd299, %rd298;
	mov.f64 	%fd187, %fd186;
	@%p111 bra 	$L__BB5_22;
	setp.lt.s64 	%p112, %rd298, %rd24;
	min.s64 	%rd299, %rd298, %rd24;
	selp.f64 	%fd187, %fd186, %fd16, %p112;
$L__BB5_22:
	add.s32 	%r161, %r13, 256;
	cvt.s64.s32 	%rd266, %r161;
	add.s64 	%rd27, %rd194, %rd266;
	ld.global.f64 	%fd19, [%rd17+6144];
	setp.lt.f64 	%p113, %fd187, %fd19;
	mov.u64 	%rd300, %rd27;
	mov.f64 	%fd188, %fd19;
	@%p113 bra 	$L__BB5_25;
	setp.lt.f64 	%p114, %fd19, %fd187;
	mov.u64 	%rd300, %rd299;
	mov.f64 	%fd188, %fd187;
	@%p114 bra 	$L__BB5_25;
	setp.lt.s64 	%p115, %rd299, %rd27;
	min.s64 	%rd300, %rd299, %rd27;
	selp.f64 	%fd188, %fd187, %fd19, %p115;
$L__BB5_25:
	add.s32 	%r386, %r13, 1024;
	add.s32 	%r162, %r13, 512;
	setp.lt.s32 	%p116, %r162, %r1;
	@%p116 bra 	$L__BB5_13;
$L__BB5_26:
	setp.lt.s32 	%p117, %r1, 256;
	@%p117 bra 	$L__BB5_71;
	// begin inline asm
	mov.u32 %r276, %laneid;
	// end inline asm
	mov.b64 	%rd277, %fd188;
	mov.b64 	{%r278, %r283}, %rd277;
	mov.b32 	%r294, 1;
	mov.b32 	%r295, 31;
	mov.b32 	%r296, -1;
	// begin inline asm
	shfl.sync.down.b32 %r277, %r278, %r294, %r295, %r296;
	// end inline asm
	// begin inline asm
	shfl.sync.down.b32 %r282, %r283, %r294, %r295, %r296;
	// end inline asm
	mov.b64 	%rd278, {%r277, %r282};
	mov.b64 	%fd23, %rd278;
	mov.b64 	{%r288, %r293}, %rd300;
	// begin inline asm
	shfl.sync.down.b32 %r287, %r288, %r294, %r295, %r296;
	// end inline asm
	// begin inline asm
	shfl.sync.down.b32 %r292, %r293, %r294, %r295, %r296;
	// end inline asm
	mov.b64 	%rd31, {%r287, %r292};
	setp.gt.s32 	%p169, %r276, 30;
	mov.u64 	%rd302, %rd300;
	mov.f64 	%fd190, %fd188;
	@%p169 bra 	$L__BB5_31;
	setp.lt.f64 	%p170, %fd188, %fd23;
	mov.u64 	%rd302, %rd31;
	mov.f64 	%fd190, %fd23;
	@%p170 bra 	$L__BB5_31;
	setp.gt.f64 	%p171, %fd188, %fd23;
	mov.u64 	%rd302, %rd300;
	mov.f64 	%fd190, %fd188;
	@%p171 bra 	$L__BB5_31;
	setp.lt.s64 	%p172, %rd300, %rd31;
	min.s64 	%rd302, %rd300, %rd31;
	selp.f64 	%fd190, %fd188, %fd23, %p172;
$L__BB5_31:
	mov.b64 	%rd279, %fd190;
	mov.b64 	{%r298, %r303}, %rd279;
	mov.b32 	%r314, 2;
	mov.b32 	%r315, 31;
	mov.b32 	%r316, -1;
	// begin inline asm
	shfl.sync.down.b32 %r297, %r298, %r314, %r315, %r316;
	// end inline asm
	// begin inline asm
	shfl.sync.down.b32 %r302, %r303, %r314, %r315, %r316;
	// end inline asm
	mov.b64 	%rd280, {%r297, %r302};
	mov.b64 	%fd26, %rd280;
	mov.b64 	{%r308, %r313}, %rd302;
	// begin inline asm
	shfl.sync.down.b32 %r307, %r308, %r314, %r315, %r316;
	// end inline asm
	// begin inline asm
	shfl.sync.down.b32 %r312, %r313, %r314, %r315, %r316;
	// end inline asm
	mov.b64 	%rd34, {%r307, %r312};
	setp.gt.s32 	%p173, %r276, 29;
	mov.u64 	%rd303, %rd302;
	mov.f64 	%fd191, %fd190;
	@%p173 bra 	$L__BB5_35;
	setp.lt.f64 	%p174, %fd190, %fd26;
	mov.u64 	%rd303, %rd34;
	mov.f64 	%fd191, %fd26;
	@%p174 bra 	$L__BB5_35;
	setp.gt.f64 	%p175, %fd190, %fd26;
	mov.u64 	%rd303, %rd302;
	mov.f64 	%fd191, %fd190;
	@%p175 bra 	$L__BB5_35;
	setp.lt.s64 	%p176, %rd302, %rd34;
	min.s64 	%rd303, %rd302, %rd34;
	selp.f64 	%fd191, %fd190, %fd26, %p176;
$L__BB5_35:
	mov.b64 	%rd281, %fd191;
	mov.b64 	{%r318, %r323}, %rd281;
	mov.b32 	%r334, 4;
	mov.b32 	%r335, 31;
	mov.b32 	%r336, -1;
	// begin inline asm
	shfl.sync.down.b32 %r317, %r318, %r334, %r335, %r336;
	// end inline asm
	// begin inline asm
	shfl.sync.down.b32 %r322, %r323, %r334, %r335, %r336;
	// end inline asm
	mov.b64 	%rd282, {%r317, %r322};
	mov.b64 	%fd29, %rd282;
	mov.b64 	{%r328, %r333}, %rd303;
	// begin inline asm
	shfl.sync.down.b32 %r327, %r328, %r334, %r335, %r336;
	// end inline asm
	// begin inline asm
	shfl.sync.down.b32 %r332, %r333, %r334, %r335, %r336;
	// end inline asm
	mov.b64 	%rd37, {%r327, %r332};
	setp.gt.s32 	%p177, %r276, 27;
	mov.u64 	%rd304, %rd303;
	mov.f64 	%fd192, %fd191;
	@%p177 bra 	$L__BB5_39;
	setp.lt.f64 	%p178, %fd191, %fd29;
	mov.u64 	%rd304, %rd37;
	mov.f64 	%fd192, %fd29;
	@%p178 bra 	$L__BB5_39;
	setp.gt.f64 	%p179, %fd191, %fd29;
	mov.u64 	%rd304, %rd303;
	mov.f64 	%fd192, %fd191;
	@%p179 bra 	$L__BB5_39;
	setp.lt.s64 	%p180, %rd303, %rd37;
	min.s64 	%rd304, %rd303, %rd37;
	selp.f64 	%fd192, %fd191, %fd29, %p180;
$L__BB5_39:
	mov.b64 	%rd283, %fd192;
	mov.b64 	{%r338, %r343}, %rd283;
	mov.b32 	%r354, 8;
	mov.b32 	%r355, 31;
	mov.b32 	%r356, -1;
	// begin inline asm
	shfl.sync.down.b32 %r337, %r338, %r354, %r355, %r356;
	// end inline asm
	// begin inline asm
	shfl.sync.down.b32 %r342, %r343, %r354, %r355, %r356;
	// end inline asm
	mov.b64 	%rd284, {%r337, %r342};
	mov.b64 	%fd32, %rd284;
	mov.b64 	{%r348, %r353}, %rd304;
	// begin inline asm
	shfl.sync.down.b32 %r347, %r348, %r354, %r355, %r356;
	// end inline asm
	// begin inline asm
	shfl.sync.down.b32 %r352, %r353, %r354, %r355, %r356;
	// end inline asm
	mov.b64 	%rd40, {%r347, %r352};
	setp.gt.s32 	%p181, %r276, 23;
	mov.u64 	%rd305, %rd304;
	mov.f64 	%fd193, %fd192;
	@%p181 bra 	$L__BB5_43;
	setp.lt.f64 	%p182, %fd192, %fd32;
	mov.u64 	%rd305, %rd40;
	mov.f64 	%fd193, %fd32;
	@%p182 bra 	$L__BB5_43;
	setp.gt.f64 	%p183, %fd192, %fd32;
	mov.u64 	%rd305, %rd304;
	mov.f64 	%fd193, %fd192;
	@%p183 bra 	$L__BB5_43;
	setp.lt.s64 	%p184, %rd304, %rd40;
	min.s64 	%rd305, %rd304, %rd40;
	selp.f64 	%fd193, %fd192, %fd32, %p184;
$L__BB5_43:
	mov.b64 	%rd285, %fd193;
	mov.b64 	{%r358, %r363}, %rd285;
	mov.b32 	%r374, 16;
	mov.b32 	%r375, 31;
	mov.b32 	%r376, -1;
	// begin inline asm
	shfl.sync.down.b32 %r357, %r358, %r374, %r375, %r376;
	// end inline asm
	// begin inline asm
	shfl.sync.down.b32 %r362, %r363, %r374, %r375, %r376;
	// end inline asm
	mov.b64 	%rd286, {%r357, %r362};
	mov.b64 	%fd35, %rd286;
	mov.b64 	{%r368, %r373}, %rd305;
	// begin inline asm
	shfl.sync.down.b32 %r367, %r368, %r374, %r375, %r376;
	// end inline asm
	// begin inline asm
	shfl.sync.down.b32 %r372, %r373, %r374, %r375, %r376;
	// end inline asm
	mov.b64 	%rd43, {%r367, %r372};
	setp.gt.s32 	%p185, %r276, 15;
	mov.u64 	%rd357, %rd305;
	mov.f64 	%fd241, %fd193;
	@%p185 bra 	$L__BB5_47;
	setp.lt.f64 	%p186, %fd193, %fd35;
	mov.u64 	%rd357, %rd43;
	mov.f64 	%fd241, %fd35;
	@%p186 bra 	$L__BB5_47;
	setp.gt.f64 	%p187, %fd193, %fd35;
	mov.u64 	%rd357, %rd305;
	mov.f64 	%fd241, %fd193;
	@%p187 bra 	$L__BB5_47;
	setp.lt.s64 	%p188, %rd305, %rd43;
	min.s64 	%rd357, %rd305, %rd43;
	selp.f64 	%fd241, %fd193, %fd35, %p188;
$L__BB5_47:
	setp.ne.s32 	%p189, %r276, 0;
	@%p189 bra 	$L__BB5_49;
	shr.u32 	%r377, %r2, 1;
	and.b32  	%r378, %r377, 496;
	mov.u32 	%r379, _ZN6thrust24THRUST_300001_SM_1000_NS8cuda_cub4core6detail5shmemE;
	add.s32 	%r380, %r379, %r378;
	st.shared.f64 	[%r380+8], %fd241;
	st.shared.u64 	[%r380+16], %rd357;
$L__BB5_49:
	bar.sync 	0;
	setp.ne.s32 	%p190, %r2, 0;
	@%p190 bra 	$L__BB5_204;
	ld.shared.f64 	%fd38, [_ZN6thrust24THRUST_300001_SM_1000_NS8cuda_cub4core6detail5shmemE+24];
	ld.shared.u64 	%rd46, [_ZN6thrust24THRUST_300001_SM_1000_NS8cuda_cub4core6detail5shmemE+32];
	setp.lt.f64 	%p191, %fd241, %fd38;
	mov.u64 	%rd307, %rd46;
	mov.f64 	%fd195, %fd38;
	@%p191 bra 	$L__BB5_53;
	setp.lt.f64 	%p192, %fd38, %fd241;
	mov.u64 	%rd307, %rd357;
	mov.f64 	%fd195, %fd241;
	@%p192 bra 	$L__BB5_53;
	setp.lt.s64 	%p193, %rd357, %rd46;
	min.s64 	%rd307, %rd357, %rd46;
	selp.f64 	%fd195, %fd241, %fd38, %p193;
$L__BB5_53:
	ld.shared.f64 	%fd41, [_ZN6thrust24THRUST_300001_SM_1000_NS8cuda_cub4core6detail5shmemE+40];
	ld.shared.u64 	%rd49, [_ZN6thrust24THRUST_300001_SM_1000_NS8cuda_cub4core6detail5shmemE+48];
	setp.lt.f64 	%p194, %fd195, %fd41;
	mov.u64 	%rd308, %rd49;
	mov.f64 	%fd196, %fd41;
	@%p194 bra 	$L__BB5_56;
	setp.lt.f64 	%p195, %fd41, %fd195;
	mov.u64 	%rd308, %rd307;
	mov.f64 	%fd196, %fd195;
	@%p195 bra 	$L__BB5_56;
	setp.lt.s64 	%p196, %rd307, %rd49;
	min.s64 	%rd308, %rd307, %rd49;
	selp.f64 	%fd196, %fd195, %fd41, %p196;
$L__BB5_56:
	ld.shared.f64 	%fd44, [_ZN6thrust24THRUST_300001_SM_1000_NS8cuda_cub4core6detail5shmemE+56];
	ld.shared.u64 	%rd52, [_ZN6thrust24THRUST_300001_SM_1000_NS8cuda_cub4core6detail5shmemE+64];
	setp.lt.f64 	%p197, %fd196, %fd44;
	mov.u64 	%rd309, %rd52;
	mov.f64 	%fd197, %fd44;
	@%p197 bra 	$L__BB5_59;
	setp.lt.f64 	%p198, %fd44, %fd196;
	mov.u64 	%rd309, %rd308;
	mov.f64 	%fd197, %fd196;
	@%p198 bra 	$L__BB5_59;
	setp.lt.s64 	%p199, %rd308, %rd52;
	min.s64 	%rd309, %rd308, %rd52;
	selp.f64 	%fd197, %fd196, %fd44, %p199;
$L__BB5_59:
	ld.shared.f64 	%fd47, [_ZN6thrust24THRUST_300001_SM_1000_NS8cuda_cub4core6detail5shmemE+72];
	ld.shared.u64 	%rd55, [_ZN6thrust24THRUST_300001_SM_1000_NS8cuda_cub4core6detail5shmemE+80];
	setp.lt.f64 	%p200, %fd197, %fd47;
	mov.u64 	%rd310, %rd55;
	mov.f64 	%fd198, %fd47;
	@%p200 bra 	$L__BB5_62;
	setp.lt.f64 	%p201, %fd47, %fd197;
	mov.u64 	%rd310, %rd309;
	mov.f64 	%fd198, %fd197;
	@%p201 bra 	$L__BB5_62;
	setp.lt.s64 	%p202, %rd309, %rd55;
	min.s64 	%rd310, %rd309, %rd55;
	selp.f64 	%fd198, %fd197, %fd47, %p202;
$L__BB5_62:
	ld.shared.f64 	%fd50, [_ZN6thrust24THRUST_300001_SM_1000_NS8cuda_cub4core6detail5shmemE+88];
	ld.shared.u64 	%rd58, [_ZN6thrust24THRUST_300001_SM_1000_NS8cuda_cub4core6detail5shmemE+96];
	setp.lt.f64 	%p203, %fd198, %fd50;
	mov.u64 	%rd311, %rd58;
	mov.f64 	%fd199, %fd50;
	@%p203 bra 	$L__BB5_65;
	setp.lt.f64 	%p204, %fd50, %fd198;
	mov.u64 	%rd311, %rd310;
	mov.f64 	%fd199, %fd198;
	@%p204 bra 	$L__BB5_65;
	setp.lt.s64 	%p205, %rd310, %rd58;
	min.s64 	%rd311, %rd310, %rd58;
	selp.f64 	%fd199, %fd198, %fd50, %p205;
$L__BB5_65:
	ld.shared.f64 	%fd53, [_ZN6thrust24THRUST_300001_SM_1000_NS8cuda_cub4core6detail5shmemE+104];
	ld.shared.u64 	%rd61, [_ZN6thrust24THRUST_300001_SM_1000_NS8cuda_cub4core6detail5shmemE+112];
	setp.lt.f64 	%p206, %fd199, %fd53;
	mov.u64 	%rd312, %rd61;
	mov.f64 	%fd200, %fd53;
	@%p206 bra 	$L__BB5_68;
	setp.lt.f64 	%p207, %fd53, %fd199;
	mov.u64 	%rd312, %rd311;
	mov.f64 	%fd200, %fd199;
	@%p207 bra 	$L__BB5_68;
	setp.lt.s64 	%p208, %rd311, %rd61;
	min.s64 	%rd312, %rd311, %rd61;
	selp.f64 	%fd200, %fd199, %fd53, %p208;
$L__BB5_68:
	ld.shared.f64 	%fd56, [_ZN6thrust24THRUST_300001_SM_1000_NS8cuda_cub4core6detail5shmemE+120];
	ld.shared.u64 	%rd64, [_ZN6thrust24THRUST_300001_SM_1000_NS8cuda_cub4core6detail5shmemE+128];
	setp.lt.f64 	%p209, %fd200, %fd56;
	mov.u64 	%rd357, %rd64;
	mov.f64 	%fd241, %fd56;
	@%p209 bra 	$L__BB5_204;
	setp.lt.f64 	%p210, %fd56, %fd200;
	mov.u64 	%rd357, %rd312;
	mov.f64 	%fd241, %fd200;
	@%p210 bra 	$L__BB5_204;
	setp.lt.s64 	%p211, %rd312, %rd64;
	min.s64 	%rd357, %rd312, %rd64;
	selp.f64 	%fd241, %fd200, %fd56, %p211;
	bra.uni 	$L__BB5_204;
$L__BB5_71:
	// begin inline asm
	mov.u32 %r163, %laneid;
	// end inline asm
	and.b32  	%r184, %r2, 992;
	add.s32 	%r185, %r184, 32;
	setp.gt.s32 	%p118, %r185, %r1;
	not.b32 	%r186, %r184;
	add.s32 	%r187, %r1, %r186;
	selp.b32 	%r182, %r187, 31, %p118;
	mov.b64 	%rd267, %fd188;
	mov.b64 	{%r165, %r170}, %rd267;
	mov.b32 	%r181, 1;
	mov.b32 	%r183, -1;
	// begin inline asm
	shfl.sync.down.b32 %r164, %r165, %r181, %r182, %r183;
	// end inline asm
	// begin inline asm
	shfl.sync.down.b32 %r169, %r170, %r181, %r182, %r183;
	// end inline asm
	mov.b64 	%rd268, {%r164, %r169};
	mov.b64 	%fd58, %rd268;
	mov.b64 	{%r175, %r180}, %rd300;
	// begin inline asm
	shfl.sync.down.b32 %r174, %r175, %r181, %r182, %r183;
	// end inline asm
	// begin inline asm
	shfl.sync.down.b32 %r179, %r180, %r181, %r182, %r183;
	// end inline asm
	mov.b64 	%rd66, {%r174, %r179};
	setp.ge.s32 	%p119, %r163, %r182;
	mov.u64 	%rd313, %rd300;
	mov.f64 	%fd201, %fd188;
	@%p119 bra 	$L__BB5_75;
	setp.lt.f64 	%p120, %fd188, %fd58;
	mov.u64 	%rd313, %rd66;
	mov.f64 	%fd201, %fd58;
	@%p120 bra 	$L__BB5_75;
	setp.gt.f64 	%p121, %fd188, %fd58;
	mov.u64 	%rd313, %rd300;
	mov.f64 	%fd201, %fd188;
	@%p121 bra 	$L__BB5_75;
	setp.lt.s64 	%p122, %rd300, %rd66;
	min.s64 	%rd313, %rd300, %rd66;
	selp.f64 	%fd201, %fd188, %fd58, %p122;
$L__BB5_75:
	mov.b64 	%rd269, %fd201;
	mov.b64 	{%r189, %r194}, %rd269;
	mov.b32 	%r205, 2;
	mov.b32 	%r207, -1;
	// begin inline asm
	shfl.sync.down.b32 %r188, %r189, %r205, %r182, %r207;
	// end inline asm
	// begin inline asm
	shfl.sync.down.b32 %r193, %r194, %r205, %r182, %r207;
	// end inline asm
	mov.b64 	%rd270, {%r188, %r193};
	mov.b64 	%fd61, %rd270;
	mov.b64 	{%r199, %r204}, %rd313;
	// begin inline asm
	shfl.sync.down.b32 %r198, %r199, %r205, %r182, %r207;
	// end inline asm
	// begin inline asm
	shfl.sync.down.b32 %r203, %r204, %r205, %r182, %r207;
	// end inline asm
	mov.b64 	%rd69, {%r198, %r203};
	add.s32 	%r208, %r163, 2;
	setp.gt.s32 	%p123, %r208, %r182;
	mov.u64 	%rd314, %rd313;
	mov.f64 	%fd202, %fd201;
	@%p123 bra 	$L__BB5_79;
	setp.lt.f64 	%p124, %fd201, %fd61;
	mov.u64 	%rd314, %rd69;
	mov.f64 	%fd202, %fd61;
	@%p124 bra 	$L__BB5_79;
	setp.gt.f64 	%p125, %fd201, %fd61;
	mov.u64 	%rd314, %rd313;
	mov.f64 	%fd202, %fd201;
	@%p125 bra 	$L__BB5_79;
	setp.lt.s64 	%p126, %rd313, %rd69;
	min.s64 	%rd314, %rd313, %rd69;
	selp.f64 	%fd202, %fd201, %fd61, %p126;
$L__BB5_79:
	mov.b64 	%rd271, %fd202;
	mov.b64 	{%r210, %r215}, %rd271;
	mov.b32 	%r226, 4;
	mov.b32 	%r228, -1;
	// begin inline asm
	shfl.sync.down.b32 %r209, %r210, %r226, %r182, %r228;
	// end inline asm
	// begin inline asm
	shfl.sync.down.b32 %r214, %r215, %r226, %r182, %r228;
	// end inline asm
	mov.b64 	%rd272, {%r209, %r214};
	mov.b64 	%fd64, %rd272;
	mov.b64 	{%r220, %r225}, %rd314;
	// begin inline asm
	shfl.sync.down.b32 %r219, %r220, %r226, %r182, %r228;
	// end inline asm
	// begin inline asm
	shfl.sync.down.b32 %r224, %r225, %r226, %r182, %r228;
	// end inline asm
	mov.b64 	%rd72, {%r219, %r224};
	add.s32 	%r229, %r163, 4;
	setp.gt.s32 	%p127, %r229, %r182;
	mov.u64 	%rd315, %rd314;
	mov.f64 	%fd203, %fd202;
	@%p127 bra 	$L__BB5_83;
	setp.lt.f64 	%p128, %fd202, %fd64;
	mov.u64 	%rd315, %rd72;
	mov.f64 	%fd203, %fd64;
	@%p128 bra 	$L__BB5_83;
	setp.gt.f64 	%p129, %fd202, %fd64;
	mov.u64 	%rd315, %rd314;
	mov.f64 	%fd203, %fd202;
	@%p129 bra 	$L__BB5_83;
	setp.lt.s64 	%p130, %rd314, %rd72;
	min.s64 	%rd315, %rd314, %rd72;
	selp.f64 	%fd203, %fd202, %fd64, %p130;
$L__BB5_83:
	mov.b64 	%rd273, %fd203;
	mov.b64 	{%r231, %r236}, %rd273;
	mov.b32 	%r247, 8;
	mov.b32 	%r249, -1;
	// begin inline asm
	shfl.sync.down.b32 %r230, %r231, %r247, %r182, %r249;
	// end inline asm
	// begin inline asm
	shfl.sync.down.b32 %r235, %r236, %r247, %r182, %r249;
	// end inline asm
	mov.b64 	%rd274, {%r230, %r235};
	mov.b64 	%fd67, %rd274;
	mov.b64 	{%r241, %r246}, %rd315;
	// begin inline asm
	shfl.sync.down.b32 %r240, %r241, %r247, %r182, %r249;
	// end inline asm
	// begin inline asm
	shfl.sync.down.b32 %r245, %r246, %r247, %r182, %r249;
	// end inline asm
	mov.b64 	%rd75, {%r240, %r245};
	add.s32 	%r250, %r163, 8;
	setp.gt.s32 	%p131, %r250, %r182;
	mov.f64 	%fd204, %fd203;
	mov.u64 	%rd316, %rd315;
	@%p131 bra 	$L__BB5_87;
	setp.lt.f64 	%p132, %fd203, %fd67;
	mov.f64 	%fd204, %fd67;
	mov.u64 	%rd316, %rd75;
	@%p132 bra 	$L__BB5_87;
	setp.gt.f64 	%p133, %fd203, %fd67;
	mov.f64 	%fd204, %fd203;
	mov.u64 	%rd316, %rd315;
	@%p133 bra 	$L__BB5_87;
	setp.lt.s64 	%p134, %rd315, %rd75;
	selp.f64 	%fd204, %fd203, %fd67, %p134;
	min.s64 	%rd316, %rd315, %rd75;
$L__BB5_87:
	mov.b64 	%rd275, %fd204;
	mov.b64 	{%r252, %r257}, %rd275;
	mov.b32 	%r268, 16;
	mov.b32 	%r270, -1;
	// begin inline asm
	shfl.sync.down.b32 %r251, %r252, %r268, %r182, %r270;
	// end inline asm
	// begin inline asm
	shfl.sync.down.b32 %r256, %r257, %r268, %r182, %r270;
	// end inline asm
	mov.b64 	%rd276, {%r251, %r256};
	mov.b64 	%fd70, %rd276;
	mov.b64 	{%r262, %r267}, %rd316;
	// begin inline asm
	shfl.sync.down.b32 %r261, %r262, %r268, %r182, %r270;
	// end inline asm
	// begin inline asm
	shfl.sync.down.b32 %r266, %r267, %r268, %r182, %r270;
	// end inline asm
	mov.b64 	%rd78, {%r261, %r266};
	add.s32 	%r271, %r163, 16;
	setp.gt.s32 	%p135, %r271, %r182;
	mov.f64 	%fd241, %fd204;
	mov.u64 	%rd357, %rd316;
	@%p135 bra 	$L__BB5_91;
	setp.lt.f64 	%p136, %fd204, %fd70;
	mov.f64 	%fd241, %fd70;
	mov.u64 	%rd357, %rd78;
	@%p136 bra 	$L__BB5_91;
	setp.gt.f64 	%p137, %fd204, %fd70;
	mov.f64 	%fd241, %fd204;
	mov.u64 	%rd357, %rd316;
	@%p137 bra 	$L__BB5_91;
	setp.lt.s64 	%p138, %rd316, %rd78;
	selp.f64 	%fd241, %fd204, %fd70, %p138;
	min.s64 	%rd357, %rd316, %rd78;
$L__BB5_91:
	setp.ne.s32 	%p139, %r163, 0;
	@%p139 bra 	$L__BB5_93;
	shr.u32 	%r272, %r2, 1;
	and.b32  	%r273, %r272, 496;
	mov.u32 	%r274, _ZN6thrust24THRUST_300001_SM_1000_NS8cuda_cub4core6detail5shmemE;
	add.s32 	%r275, %r274, %r273;
	st.shared.f64 	[%r275+8], %fd241;
	st.shared.u64 	[%r275+16], %rd357;
$L__BB5_93:
	bar.sync 	0;
	setp.ne.s32 	%p140, %r2, 0;
	@%p140 bra 	$L__BB5_204;
	setp.lt.s32 	%p141, %r1, 33;
	mov.f64 	%fd206, %fd241;
	mov.u64 	%rd318, %rd357;
	@%p141 bra 	$L__BB5_98;
	ld.shared.f64 	%fd73, [_ZN6thrust24THRUST_300001_SM_1000_NS8cuda_cub4core6detail5shmemE+24];
	ld.shared.u64 	%rd81, [_ZN6thrust24THRUST_300001_SM_1000_NS8cuda_cub4core6detail5shmemE+32];
	setp.lt.f64 	%p142, %fd241, %fd73;
	mov.f64 	%fd206, %fd73;
	mov.u64 	%rd318, %rd81;
	@%p142 bra 	$L__BB5_98;
	setp.lt.f64 	%p143, %fd73, %fd241;
	mov.f64 	%fd206, %fd241;
	mov.u64 	%rd318, %rd357;
	@%p143 bra 	$L__BB5_98;
	setp.lt.s64 	%p144, %rd357, %rd81;
	selp.f64 	%fd206, %fd241, %fd73, %p144;
	min.s64 	%rd318, %rd357, %rd81;
$L__BB5_98:
	setp.lt.s32 	%p145, %r1, 65;
	mov.f64 	%fd207, %fd206;
	mov.u64 	%rd319, %rd318;
	@%p145 bra 	$L__BB5_102;
	ld.shared.f64 	%fd76, [_ZN6thrust24THRUST_300001_SM_1000_NS8cuda_cub4core6detail5shmemE+40];
	ld.shared.u64 	%rd84, [_ZN6thrust24THRUST_300001_SM_1000_NS8cuda_cub4core6detail5shmemE+48];
	setp.lt.f64 	%p146, %fd206, %fd76;
	mov.f64 	%fd207, %fd76;
	mov.u64 	%rd319, %rd84;
	@%p146 bra 	$L__BB5_102;
	setp.lt.f64 	%p147, %fd76, %fd206;
	mov.f64 	%fd207, %fd206;
	mov.u64 	%rd319, %rd318;
	@%p147 bra 	$L__BB5_102;
	setp.lt.s64 	%p148, %rd318, %rd84;
	selp.f64 	%fd207, %fd206, %fd76, %p148;
	min.s64 	%rd319, %rd318, %rd84;
$L__BB5_102:
	setp.lt.s32 	%p149, %r1, 97;
	mov.f64 	%fd208, %fd207;
	mov.u64 	%rd320, %rd319;
	@%p149 bra 	$L__BB5_106;
	ld.shared.f64 	%fd79, [_ZN6thrust24THRUST_300001_SM_1000_NS8cuda_cub4core6detail5shmemE+56];
	ld.shared.u64 	%rd87, [_ZN6thrust24THRUST_300001_SM_1000_NS8cuda_cub4core6detail5shmemE+64];
	setp.lt.f64 	%p150, %fd207, %fd79;
	mov.f64 	%fd208, %fd79;
	mov.u64 	%rd320, %rd87;
	@%p150 bra 	$L__BB5_106;
	setp.lt.f64 	%p151, %fd79, %fd207;
	mov.f64 	%fd208, %fd207;
	mov.u64 	%rd320, %rd319;
	@%p151 bra 	$L__BB5_106;
	setp.lt.s64 	%p152, %rd319, %rd87;
	selp.f64 	%fd208, %fd207, %fd79, %p152;
	min.s64 	%rd320, %rd319, %rd87;
$L__BB5_106:
	setp.lt.s32 	%p153, %r1, 129;
	mov.f64 	%fd209, %fd208;
	mov.u64 	%rd321, %rd320;
	@%p153 bra 	$L__BB5_110;
	ld.shared.f64 	%fd82, [_ZN6thrust24THRUST_300001_SM_1000_NS8cuda_cub4core6detail5shmemE+72];
	ld.shared.u64 	%rd90, [_ZN6thrust24THRUST_300001_SM_1000_NS8cuda_cub4core6detail5shmemE+80];
	setp.lt.f64 	%p154, %fd208, %fd82;
	mov.f64 	%fd209, %fd82;
	mov.u64 	%rd321, %rd90;
	@%p154 bra 	$L__BB5_110;
	setp.lt.f64 	%p155, %fd82, %fd208;
	mov.f64 	%fd209, %fd208;
	mov.u64 	%rd321, %rd320;
	@%p155 bra 	$L__BB5_110;
	setp.lt.s64 	%p156, %rd320, %rd90;
	selp.f64 	%fd209, %fd208, %fd82, %p156;
	min.s64 	%rd321, %rd320, %rd90;
$L__BB5_110:
	setp.lt.s32 	%p157, %r1, 161;
	mov.f64 	%fd210, %fd209;
	mov.u64 	%rd322, %rd321;
	@%p157 bra 	$L__BB5_114;
	ld.shared.f64 	%fd85, [_ZN6thrust24THRUST_300001_SM_1000_NS8cuda_cub4core6detail5shmemE+88];
	ld.shared.u64 	%rd93, [_ZN6thrust24THRUST_300001_SM_1000_NS8cuda_cub4core6detail5shmemE+96];
	setp.lt.f64 	%p158, %fd209, %fd85;
	mov.f64 	%fd210, %fd85;
	mov.u64 	%rd322, %rd93;
	@%p158 bra 	$L__BB5_114;
	setp.lt.f64 	%p159, %fd85, %fd209;
	mov.f64 	%fd210, %fd209;
	mov.u64 	%rd322, %rd321;
	@%p159 bra 	$L__BB5_114;
	setp.lt.s64 	%p160, %rd321, %rd93;
	selp.f64 	%fd210, %fd209, %fd85, %p160;
	min.s64 	%rd322, %rd321, %rd93;
$L__BB5_114:
	setp.lt.s32 	%p161, %r1, 193;
	mov.f64 	%fd211, %fd210;
	mov.u64 	%rd323, %rd322;
	@%p161 bra 	$L__BB5_118;
	ld.shared.f64 	%fd88, [_ZN6thrust24THRUST_300001_SM_1000_NS8cuda_cub4core6detail5shmemE+104];
	ld.shared.u64 	%rd96, [_ZN6thrust24THRUST_300001_SM_1000_NS8cuda_cub4core6detail5shmemE+112];
	setp.lt.f64 	%p162, %fd210, %fd88;
	mov.f64 	%fd211, %fd88;
	mov.u64 	%rd323, %rd96;
	@%p162 bra 	$L__BB5_118;
	setp.lt.f64 	%p163, %fd88, %fd210;
	mov.f64 	%fd211, %fd210;
	mov.u64 	%rd323, %rd322;
	@%p163 bra 	$L__BB5_118;
	setp.lt.s64 	%p164, %rd322, %rd96;
	selp.f64 	%fd211, %fd210, %fd88, %p164;
	min.s64 	%rd323, %rd322, %rd96;
$L__BB5_118:
	setp.lt.s32 	%p165, %r1, 225;
	mov.u64 	%rd357, %rd323;
	mov.f64 	%fd241, %fd211;
	@%p165 bra 	$L__BB5_204;
	ld.shared.f64 	%fd91, [_ZN6thrust24THRUST_300001_SM_1000_NS8cuda_cub4core6detail5shmemE+120];
	ld.shared.u64 	%rd99, [_ZN6thrust24THRUST_300001_SM_1000_NS8cuda_cub4core6detail5shmemE+128];
	setp.lt.f64 	%p166, %fd211, %fd91;
	mov.u64 	%rd357, %rd99;
	mov.f64 	%fd241, %fd91;
	@%p166 bra 	$L__BB5_204;
	setp.lt.f64 	%p167, %fd91, %fd211;
	mov.u64 	%rd357, %rd323;
	mov.f64 	%fd241, %fd211;
	@%p167 bra 	$L__BB5_204;
	setp.lt.s64 	%p168, %rd323, %rd99;
	selp.f64 	%fd241, %fd211, %fd91, %p168;
	min.s64 	%rd357, %rd323, %rd99;
	bra.uni 	$L__BB5_204;
$L__BB5_122:
	mov.u32 	%r18, %tid.x;
	cvt.u64.u32 	%rd197, %r18;
	cvta.to.global.u64 	%rd198, %rd193;
	mul.wide.u32 	%rd199, %r18, 8;
	add.s64 	%rd200, %rd198, %rd199;
	ld.global.f64 	%fd170, [%rd200];
	add.s32 	%r31, %r18, 256;
	cvt.u64.u32 	%rd201, %r31;
	ld.global.f64 	%fd171, [%rd200+2048];
	add.s32 	%r32, %r18, 512;
	cvt.u64.u32 	%rd202, %r32;
	ld.global.f64 	%fd172, [%rd200+4096];
	add.s32 	%r33, %r18, 768;
	cvt.u64.u32 	%rd203, %r33;
	ld.global.f64 	%fd173, [%rd200+6144];
	or.b32  	%r34, %r18, 1024;
	cvt.u64.u32 	%rd101, %r34;
	add.s64 	%rd344, %rd194, %rd101;
	ld.global.f64 	%fd228, [%rd200+8192];
	setp.geu.f64 	%p3, %fd170, %fd171;
	selp.f64 	%fd174, %fd170, %fd171, %p3;
	selp.b64 	%rd204, %rd197, %rd201, %p3;
	setp.geu.f64 	%p4, %fd174, %fd172;
	selp.f64 	%fd175, %fd174, %fd172, %p4;
	selp.b64 	%rd205, %rd204, %rd202, %p4;
	setp.geu.f64 	%p5, %fd175, %fd173;
	selp.f64 	%fd94, %fd175, %fd173, %p5;
	selp.b64 	%rd104, %rd205, %rd203, %p5;
	setp.lt.f64 	%p6, %fd94, %fd228;
	@%p6 bra 	$L__BB5_124;
	setp.lt.f64 	%p7, %fd228, %fd94;
	setp.lt.u64 	%p8, %rd104, %rd101;
	or.pred  	%p9, %p7, %p8;
	selp.f64 	%fd228, %fd94, %fd228, %p9;
	add.s64 	%rd206, %rd194, %rd104;
	selp.b64 	%rd344, %rd206, %rd344, %p9;
$L__BB5_124:
	setp.lt.u64 	%p10, %rd196, 2560;
	mov.b64 	%rd333, 1280;
	@%p10 bra 	$L__BB5_137;
	mov.b64 	%rd325, 1280;
	mov.f64 	%fd213, %fd228;
$L__BB5_126:
	add.s64 	%rd209, %rd325, %rd197;
	shl.b64 	%rd210, %rd325, 3;
	cvta.to.global.u64 	%rd211, %rd193;
	add.s64 	%rd213, %rd211, %rd199;
	add.s64 	%rd214, %rd213, %rd210;
	add.s64 	%rd327, %rd209, %rd194;
	ld.global.f64 	%fd214, [%rd214];
	ld.global.f64 	%fd215, [%rd214+2048];
	ld.global.f64 	%fd216, [%rd214+4096];
	ld.global.f64 	%fd217, [%rd214+6144];
	ld.global.f64 	%fd228, [%rd214+8192];
	setp.lt.f64 	%p11, %fd213, %fd214;
	@%p11 bra 	$L__BB5_128;
	setp.lt.f64 	%p12, %fd214, %fd213;
	setp.lt.s64 	%p13, %rd344, %rd327;
	or.pred  	%p14, %p12, %p13;
	selp.f64 	%fd214, %fd213, %fd214, %p14;
	selp.b64 	%rd327, %rd344, %rd327, %p14;
$L__BB5_128:
	add.s64 	%rd215, %rd325, %rd197;
	add.s64 	%rd216, %rd215, %rd194;
	add.s64 	%rd328, %rd216, 256;
	setp.lt.f64 	%p15, %fd214, %fd215;
	@%p15 bra 	$L__BB5_130;
	setp.lt.f64 	%p16, %fd215, %fd214;
	add.s64 	%rd218, %rd325, %rd197;
	add.s64 	%rd219, %rd218, %rd194;
	add.s64 	%rd220, %rd219, 256;
	setp.lt.s64 	%p17, %rd327, %rd220;
	or.pred  	%p18, %p16, %p17;
	selp.f64 	%fd215, %fd214, %fd215, %p18;
	selp.b64 	%rd328, %rd327, %rd220, %p18;
$L__BB5_130:
	add.s64 	%rd329, %rd216, 512;
	setp.lt.f64 	%p19, %fd215, %fd216;
	@%p19 bra 	$L__BB5_132;
	setp.lt.f64 	%p20, %fd216, %fd215;
	add.s64 	%rd224, %rd325, %rd197;
	add.s64 	%rd225, %rd224, %rd194;
	add.s64 	%rd226, %rd225, 512;
	setp.lt.s64 	%p21, %rd328, %rd226;
	or.pred  	%p22, %p20, %p21;
	selp.f64 	%fd216, %fd215, %fd216, %p22;
	selp.b64 	%rd329, %rd328, %rd226, %p22;
$L__BB5_132:
	add.s64 	%rd227, %rd325, %rd197;
	add.s64 	%rd228, %rd227, %rd194;
	add.s64 	%rd330, %rd228, 768;
	setp.lt.f64 	%p23, %fd216, %fd217;
	@%p23 bra 	$L__BB5_134;
	setp.lt.f64 	%p24, %fd217, %fd216;
	setp.lt.s64 	%p25, %rd329, %rd330;
	or.pred  	%p26, %p24, %p25;
	selp.f64 	%fd217, %fd216, %fd217, %p26;
	selp.b64 	%rd330, %rd329, %rd330, %p26;
$L__BB5_134:
	add.s64 	%rd344, %rd228, 1024;
	setp.lt.f64 	%p27, %fd217, %fd228;
	@%p27 bra 	$L__BB5_136;
	setp.lt.f64 	%p28, %fd228, %fd217;
	setp.lt.s64 	%p29, %rd330, %rd344;
	or.pred  	%p30, %p28, %p29;
	selp.f64 	%fd228, %fd217, %fd228, %p30;
	selp.b64 	%rd344, %rd330, %rd344, %p30;
$L__BB5_136:
	add.s64 	%rd333, %rd325, 1280;
	add.s64 	%rd231, %rd325, 2560;
	setp.le.s64 	%p31, %rd231, %rd196;
	mov.u64 	%rd325, %rd333;
	mov.f64 	%fd213, %fd228;
	@%p31 bra 	$L__BB5_126;
$L__BB5_137:
	setp.le.s64 	%p32, %rd196, %rd333;
	@%p32 bra 	$L__BB5_160;
	cvt.u32.u64 	%r35, %rd333;
	cvt.u32.u64 	%r36, %rd196;
	sub.s32 	%r19, %r36, %r35;
	setp.ge.s32 	%p33, %r18, %r19;
	@%p33 bra 	$L__BB5_160;
	cvta.to.global.u64 	%rd130, %rd193;
	not.b32 	%r38, %r18;
	add.s32 	%r39, %r38, %r36;
	sub.s32 	%r20, %r39, %r35;
	and.b32  	%r41, %r20, 768;
	setp.eq.s32 	%p34, %r41, 768;
	mov.u32 	%r389, %r18;
	@%p34 bra 	$L__BB5_145;
	add.s64 	%rd234, %rd333, %rd197;
	add.s64 	%rd335, %rd234, %rd194;
	shl.b64 	%rd235, %rd234, 3;
	add.s64 	%rd334, %rd130, %rd235;
	shr.u32 	%r42, %r20, 8;
	add.s32 	%r43, %r42, 1;
	and.b32  	%r44, %r43, 3;
	neg.s32 	%r387, %r44;
	mov.u32 	%r389, %r18;
$L__BB5_141:
	.pragma "nounroll";
	mov.u64 	%rd135, %rd344;
	mov.f64 	%fd114, %fd228;
	ld.global.f64 	%fd115, [%rd334];
	setp.lt.f64 	%p35, %fd114, %fd115;
	mov.f64 	%fd228, %fd115;
	mov.u64 	%rd344, %rd335;
	@%p35 bra 	$L__BB5_144;
	setp.lt.f64 	%p36, %fd115, %fd114;
	mov.f64 	%fd228, %fd114;
	mov.u64 	%rd344, %rd135;
	@%p36 bra 	$L__BB5_144;
	setp.lt.s64 	%p37, %rd135, %rd335;
	selp.f64 	%fd228, %fd114, %fd115, %p37;
	min.s64 	%rd344, %rd135, %rd335;
$L__BB5_144:
	add.s32 	%r389, %r389, 256;
	add.s64 	%rd335, %rd335, 256;
	add.s64 	%rd334, %rd334, 2048;
	add.s32 	%r387, %r387, 1;
	setp.ne.s32 	%p38, %r387, 0;
	@%p38 bra 	$L__BB5_141;
$L__BB5_145:
	setp.lt.u32 	%p39, %r20, 768;
	@%p39 bra 	$L__BB5_160;
	add.s32 	%r390, %r389, 512;
$L__BB5_147:
	mov.u32 	%r28, %r390;
	add.s32 	%r45, %r28, -512;
	cvt.u64.u32 	%rd236, %r45;
	add.s64 	%rd237, %rd333, %rd236;
	shl.b64 	%rd238, %rd237, 3;
	add.s64 	%rd143, %rd130, %rd238;
	add.s64 	%rd144, %rd237, %rd194;
	ld.global.f64 	%fd121, [%rd143];
	setp.lt.f64 	%p40, %fd228, %fd121;
	mov.f64 	%fd225, %fd121;
	mov.u64 	%rd341, %rd144;
	@%p40 bra 	$L__BB5_150;
	setp.lt.f64 	%p41, %fd121, %fd228;
	mov.f64 	%fd225, %fd228;
	mov.u64 	%rd341, %rd344;
	@%p41 bra 	$L__BB5_150;
	setp.lt.s64 	%p42, %rd344, %rd144;
	selp.f64 	%fd225, %fd228, %fd121, %p42;
	min.s64 	%rd341, %rd344, %rd144;
$L__BB5_150:
	add.s32 	%r46, %r28, -256;
	cvt.u64.u32 	%rd239, %r46;
	add.s64 	%rd240, %rd333, %rd239;
	add.s64 	%rd147, %rd240, %rd194;
	ld.global.f64 	%fd124, [%rd143+2048];
	setp.lt.f64 	%p43, %fd225, %fd124;
	mov.f64 	%fd226, %fd124;
	mov.u64 	%rd342, %rd147;
	@%p43 bra 	$L__BB5_153;
	setp.lt.f64 	%p44, %fd124, %fd225;
	mov.f64 	%fd226, %fd225;
	mov.u64 	%rd342, %rd341;
	@%p44 bra 	$L__BB5_153;
	setp.lt.s64 	%p45, %rd341, %rd147;
	selp.f64 	%fd226, %fd225, %fd124, %p45;
	min.s64 	%rd342, %rd341, %rd147;
$L__BB5_153:
	cvt.u64.u32 	%rd241, %r28;
	add.s64 	%rd242, %rd333, %rd241;
	add.s64 	%rd150, %rd242, %rd194;
	ld.global.f64 	%fd127, [%rd143+4096];
	setp.lt.f64 	%p46, %fd226, %fd127;
	mov.f64 	%fd227, %fd127;
	mov.u64 	%rd343, %rd150;
	@%p46 bra 	$L__BB5_156;
	setp.lt.f64 	%p47, %fd127, %fd226;
	mov.f64 	%fd227, %fd226;
	mov.u64 	%rd343, %rd342;
	@%p47 bra 	$L__BB5_156;
	setp.lt.s64 	%p48, %rd342, %rd150;
	selp.f64 	%fd227, %fd226, %fd127, %p48;
	min.s64 	%rd343, %rd342, %rd150;
$L__BB5_156:
	add.s32 	%r47, %r28, 256;
	cvt.u64.u32 	%rd243, %r47;
	add.s64 	%rd244, %rd333, %rd243;
	add.s64 	%rd153, %rd244, %rd194;
	ld.global.f64 	%fd130, [%rd143+6144];
	setp.lt.f64 	%p49, %fd227, %fd130;
	mov.f64 	%fd228, %fd130;
	mov.u64 	%rd344, %rd153;
	@%p49 bra 	$L__BB5_159;
	setp.lt.f64 	%p50, %fd130, %fd227;
	mov.f64 	%fd228, %fd227;
	mov.u64 	%rd344, %rd343;
	@%p50 bra 	$L__BB5_159;
	setp.lt.s64 	%p51, %rd343, %rd153;
	selp.f64 	%fd228, %fd227, %fd130, %p51;
	min.s64 	%rd344, %rd343, %rd153;
$L__BB5_159:
	add.s32 	%r390, %r28, 1024;
	add.s32 	%r48, %r28, 512;
	setp.lt.s32 	%p52, %r48, %r19;
	@%p52 bra 	$L__BB5_147;
$L__BB5_160:
	// begin inline asm
	mov.u32 %r49, %laneid;
	// end inline asm
	mov.b64 	%rd245, %fd228;
	mov.b64 	{%r51, %r56}, %rd245;
	mov.b32 	%r67, 1;
	mov.b32 	%r68, 31;
	mov.b32 	%r69, -1;
	// begin inline asm
	shfl.sync.down.b32 %r50, %r51, %r67, %r68, %r69;
	// end inline asm
	// begin inline asm
	shfl.sync.down.b32 %r55, %r56, %r67, %r68, %r69;
	// end inline asm
	mov.b64 	%rd246, {%r50, %r55};
	mov.b64 	%fd134, %rd246;
	mov.b64 	{%r61, %r66}, %rd344;
	// begin inline asm
	shfl.sync.down.b32 %r60, %r61, %r67, %r68, %r69;
	// end inline asm
	// begin inline asm
	shfl.sync.down.b32 %r65, %r66, %r67, %r68, %r69;
	// end inline asm
	mov.b64 	%rd157, {%r60, %r65};
	setp.gt.s32 	%p53, %r49, 30;
	mov.f64 	%fd230, %fd228;
	mov.u64 	%rd346, %rd344;
	@%p53 bra 	$L__BB5_164;
	setp.lt.f64 	%p54, %fd228, %fd134;
	mov.f64 	%fd230, %fd134;
	mov.u64 	%rd346, %rd157;
	@%p54 bra 	$L__BB5_164;
	setp.gt.f64 	%p55, %fd228, %fd134;
	mov.f64 	%fd230, %fd228;
	mov.u64 	%rd346, %rd344;
	@%p55 bra 	$L__BB5_164;
	setp.lt.s64 	%p56, %rd344, %rd157;
	selp.f64 	%fd230, %fd228, %fd134, %p56;
	min.s64 	%rd346, %rd344, %rd157;
$L__BB5_164:
	mov.b64 	%rd247, %fd230;
	mov.b64 	{%r71, %r76}, %rd247;
	mov.b32 	%r87, 2;
	mov.b32 	%r88, 31;
	mov.b32 	%r89, -1;
	// begin inline asm
	shfl.sync.down.b32 %r70, %r71, %r87, %r88, %r89;
	// end inline asm
	// begin inline asm
	shfl.sync.down.b32 %r75, %r76, %r87, %r88, %r89;
	// end inline asm
	mov.b64 	%rd248, {%r70, %r75};
	mov.b64 	%fd137, %rd248;
	mov.b64 	{%r81, %r86}, %rd346;
	// begin inline asm
	shfl.sync.down.b32 %r80, %r81, %r87, %r88, %r89;
	// end inline asm
	// begin inline asm
	shfl.sync.down.b32 %r85, %r86, %r87, %r88, %r89;
	// end inline asm
	mov.b64 	%rd160, {%r80, %r85};
	setp.gt.s32 	%p57, %r49, 29;
	mov.f64 	%fd231, %fd230;
	mov.u64 	%rd347, %rd346;
	@%p57 bra 	$L__BB5_168;
	setp.lt.f64 	%p58, %fd230, %fd137;
	mov.f64 	%fd231, %fd137;
	mov.u64 	%rd347, %rd160;
	@%p58 bra 	$L__BB5_168;
	setp.gt.f64 	%p59, %fd230, %fd137;
	mov.f64 	%fd231, %fd230;
	mov.u64 	%rd347, %rd346;
	@%p59 bra 	$L__BB5_168;
	setp.lt.s64 	%p60, %rd346, %rd160;
	selp.f64 	%fd231, %fd230, %fd137, %p60;
	min.s64 	%rd347, %rd346, %rd160;
$L__BB5_168:
	mov.b64 	%rd249, %fd231;
	mov.b64 	{%r91, %r96}, %rd249;
	mov.b32 	%r107, 4;
	mov.b32 	%r108, 31;
	mov.b32 	%r109, -1;
	// begin inline asm
	shfl.sync.down.b32 %r90, %r91, %r107, %r108, %r109;
	// end inline asm
	// begin inline asm
	shfl.sync.down.b32 %r95, %r96, %r107, %r108, %r109;
	// end inline asm
	mov.b64 	%rd250, {%r90, %r95};
	mov.b64 	%fd140, %rd250;
	mov.b64 	{%r101, %r106}, %rd347;
	// begin inline asm
	shfl.sync.down.b32 %r100, %r101, %r107, %r108, %r109;
	// end inline asm
	// begin inline asm
	shfl.sync.down.b32 %r105, %r106, %r107, %r108, %r109;
	// end inline asm
	mov.b64 	%rd163, {%r100, %r105};
	setp.gt.s32 	%p61, %r49, 27;
	mov.f64 	%fd232, %fd231;
	mov.u64 	%rd348, %rd347;
	@%p61 bra 	$L__BB5_172;
	setp.lt.f64 	%p62, %fd231, %fd140;
	mov.f64 	%fd232, %fd140;
	mov.u64 	%rd348, %rd163;
	@%p62 bra 	$L__BB5_172;
	setp.gt.f64 	%p63, %fd231, %fd140;
	mov.f64 	%fd232, %fd231;
	mov.u64 	%rd348, %rd347;
	@%p63 bra 	$L__BB5_172;
	setp.lt.s64 	%p64, %rd347, %rd163;
	selp.f64 	%fd232, %fd231, %fd140, %p64;
	min.s64 	%rd348, %rd347, %rd163;
$L__BB5_172:
	mov.b64 	%rd251, %fd232;
	mov.b64 	{%r111, %r116}, %rd251;
	mov.b32 	%r127, 8;
	mov.b32 	%r128, 31;
	mov.b32 	%r129, -1;
	// begin inline asm
	shfl.sync.down.b32 %r110, %r111, %r127, %r128, %r129;
	// end inline asm
	// begin inline asm
	shfl.sync.down.b32 %r115, %r116, %r127, %r128, %r129;
	// end inline asm
	mov.b64 	%rd252, {%r110, %r115};
	mov.b64 	%fd143, %rd252;
	mov.b64 	{%r121, %r126}, %rd348;
	// begin inline asm
	shfl.sync.down.b32 %r120, %r121, %r127, %r128, %r129;
	// end inline asm
	// begin inline asm
	shfl.sync.down.b32 %r125, %r126, %r127, %r128, %r129;
	// end inline asm
	mov.b64 	%rd166, {%r120, %r125};
	setp.gt.s32 	%p65, %r49, 23;
	mov.f64 	%fd233, %fd232;
	mov.u64 	%rd349, %rd348;
	@%p65 bra 	$L__BB5_176;
	setp.lt.f64 	%p66, %fd232, %fd143;
	mov.f64 	%fd233, %fd143;
	mov.u64 	%rd349, %rd166;
	@%p66 bra 	$L__BB5_176;
	setp.gt.f64 	%p67, %fd232, %fd143;
	mov.f64 	%fd233, %fd232;
	mov.u64 	%rd349, %rd348;
	@%p67 bra 	$L__BB5_176;
	setp.lt.s64 	%p68, %rd348, %rd166;
	selp.f64 	%fd233, %fd232, %fd143, %p68;
	min.s64 	%rd349, %rd348, %rd166;
$L__BB5_176:
	mov.b64 	%rd253, %fd233;
	mov.b64 	{%r131, %r136}, %rd253;
	mov.b32 	%r147, 16;
	mov.b32 	%r148, 31;
	mov.b32 	%r149, -1;
	// begin inline asm
	shfl.sync.down.b32 %r130, %r131, %r147, %r148, %r149;
	// end inline asm
	// begin inline asm
	shfl.sync.down.b32 %r135, %r136, %r147, %r148, %r149;
	// end inline asm
	mov.b64 	%rd254, {%r130, %r135};
	mov.b64 	%fd146, %rd254;
	mov.b64 	{%r141, %r146}, %rd349;
	// begin inline asm
	shfl.sync.down.b32 %r140, %r141, %r147, %r148, %r149;
	// end inline asm
	// begin inline asm
	shfl.sync.down.b32 %r145, %r146, %r147, %r148, %r149;
	// end inline asm
	mov.b64 	%rd169, {%r140, %r145};
	setp.gt.s32 	%p69, %r49, 15;
	mov.f64 	%fd241, %fd233;
	mov.u64 	%rd357, %rd349;
	@%p69 bra 	$L__BB5_180;
	setp.lt.f64 	%p70, %fd233, %fd146;
	mov.f64 	%fd241, %fd146;
	mov.u64 	%rd357, %rd169;
	@%p70 bra 	$L__BB5_180;
	setp.gt.f64 	%p71, %fd233, %fd146;
	mov.f64 	%fd241, %fd233;
	mov.u64 	%rd357, %rd349;
	@%p71 bra 	$L__BB5_180;
	setp.lt.s64 	%p72, %rd349, %rd169;
	selp.f64 	%fd241, %fd233, %fd146, %p72;
	min.s64 	%rd357, %rd349, %rd169;
$L__BB5_180:
	setp.ne.s32 	%p73, %r49, 0;
	@%p73 bra 	$L__BB5_182;
	shr.u32 	%r150, %r18, 1;
	and.b32  	%r151, %r150, 496;
	mov.u32 	%r152, _ZN6thrust24THRUST_300001_SM_1000_NS8cuda_cub4core6detail5shmemE;
	add.s32 	%r153, %r152, %r151;
	st.shared.f64 	[%r153+8], %fd241;
	st.shared.u64 	[%r153+16], %rd357;
$L__BB5_182:
	bar.sync 	0;
	setp.ne.s32 	%p74, %r18, 0;
	@%p74 bra 	$L__BB5_204;
	ld.shared.f64 	%fd149, [_ZN6thrust24THRUST_300001_SM_1000_NS8cuda_cub4core6detail5shmemE+24];
	ld.shared.u64 	%rd172, [_ZN6thrust24THRUST_300001_SM_1000_NS8cuda_cub4core6detail5shmemE+32];
	setp.lt.f64 	%p75, %fd241, %fd149;
	mov.f64 	%fd235, %fd149;
	mov.u64 	%rd351, %rd172;
	@%p75 bra 	$L__BB5_186;
	setp.lt.f64 	%p76, %fd149, %fd241;
	mov.f64 	%fd235, %fd241;
	mov.u64 	%rd351, %rd357;
	@%p76 bra 	$L__BB5_186;
	setp.lt.s64 	%p77, %rd357, %rd172;
	selp.f64 	%fd235, %fd241, %fd149, %p77;
	min.s64 	%rd351, %rd357, %rd172;
$L__BB5_186:
	ld.shared.f64 	%fd152, [_ZN6thrust24THRUST_300001_SM_1000_NS8cuda_cub4core6detail5shmemE+40];
	ld.shared.u64 	%rd175, [_ZN6thrust24THRUST_300001_SM_1000_NS8cuda_cub4core6detail5shmemE+48];
	setp.lt.f64 	%p78, %fd235, %fd152;
	mov.f64 	%fd236, %fd152;
	mov.u64 	%rd352, %rd175;
	@%p78 bra 	$L__BB5_189;
	setp.lt.f64 	%p79, %fd152, %fd235;
	mov.f64 	%fd236, %fd235;
	mov.u64 	%rd352, %rd351;
	@%p79 bra 	$L__BB5_189;
	setp.lt.s64 	%p80, %rd351, %rd175;
	selp.f64 	%fd236, %fd235, %fd152, %p80;
	min.s64 	%rd352, %rd351, %rd175;
$L__BB5_189:
	ld.shared.f64 	%fd155, [_ZN6thrust24THRUST_300001_SM_1000_NS8cuda_cub4core6detail5shmemE+56];
	ld.shared.u64 	%rd178, [_ZN6thrust24THRUST_300001_SM_1000_NS8cuda_cub4core6detail5shmemE+64];
	setp.lt.f64 	%p81, %fd236, %fd155;
	mov.f64 	%fd237, %fd155;
	mov.u64 	%rd353, %rd178;
	@%p81 bra 	$L__BB5_192;
	setp.lt.f64 	%p82, %fd155, %fd236;
	mov.f64 	%fd237, %fd236;
	mov.u64 	%rd353, %rd352;
	@%p82 bra 	$L__BB5_192;
	setp.lt.s64 	%p83, %rd352, %rd178;
	selp.f64 	%fd237, %fd236, %fd155, %p83;
	min.s64 	%rd353, %rd352, %rd178;
$L__BB5_192:
	ld.shared.f64 	%fd158, [_ZN6thrust24THRUST_300001_SM_1000_NS8cuda_cub4core6detail5shmemE+72];
	ld.shared.u64 	%rd181, [_ZN6thrust24THRUST_300001_SM_1000_NS8cuda_cub4core6detail5shmemE+80];
	setp.lt.f64 	%p84, %fd237, %fd158;
	mov.f64 	%fd238, %fd158;
	mov.u64 	%rd354, %rd181;
	@%p84 bra 	$L__BB5_195;
	setp.lt.f64 	%p85, %fd158, %fd237;
	mov.f64 	%fd238, %fd237;
	mov.u64 	%rd354, %rd353;
	@%p85 bra 	$L__BB5_195;
	setp.lt.s64 	%p86, %rd353, %rd181;
	selp.f64 	%fd238, %fd237, %fd158, %p86;
	min.s64 	%rd354, %rd353, %rd181;
$L__BB5_195:
	ld.shared.f64 	%fd161, [_ZN6thrust24THRUST_300001_SM_1000_NS8cuda_cub4core6detail5shmemE+88];
	ld.shared.u64 	%rd184, [_ZN6thrust24THRUST_300001_SM_1000_NS8cuda_cub4core6detail5shmemE+96];
	setp.lt.f64 	%p87, %fd238, %fd161;
	mov.f64 	%fd239, %fd161;
	mov.u64 	%rd355, %rd184;
	@%p87 bra 	$L__BB5_198;
	setp.lt.f64 	%p88, %fd161, %fd238;
	mov.f64 	%fd239, %fd238;
	mov.u64 	%rd355, %rd354;
	@%p88 bra 	$L__BB5_198;
	setp.lt.s64 	%p89, %rd354, %rd184;
	selp.f64 	%fd239, %fd238, %fd161, %p89;
	min.s64 	%rd355, %rd354, %rd184;
$L__BB5_198:
	ld.shared.f64 	%fd164, [_ZN6thrust24THRUST_300001_SM_1000_NS8cuda_cub4core6detail5shmemE+104];
	ld.shared.u64 	%rd187, [_ZN6thrust24THRUST_300001_SM_1000_NS8cuda_cub4core6detail5shmemE+112];
	setp.lt.f64 	%p90, %fd239, %fd164;
	mov.f64 	%fd240, %fd164;
	mov.u64 	%rd356, %rd187;
	@%p90 bra 	$L__BB5_201;
	setp.lt.f64 	%p91, %fd164, %fd239;
	mov.f64 	%fd240, %fd239;
	mov.u64 	%rd356, %rd355;
	@%p91 bra 	$L__BB5_201;
	setp.lt.s64 	%p92, %rd355, %rd187;
	selp.f64 	%fd240, %fd239, %fd164, %p92;
	min.s64 	%rd356, %rd355, %rd187;
$L__BB5_201:
	ld.shared.f64 	%fd167, [_ZN6thrust24THRUST_300001_SM_1000_NS8cuda_cub4core6detail5shmemE+120];
	ld.shared.u64 	%rd190, [_ZN6thrust24THRUST_300001_SM_1000_NS8cuda_cub4core6detail5shmemE+128];
	setp.lt.f64 	%p93, %fd240, %fd167;
	mov.u64 	%rd357, %rd190;
	mov.f64 	%fd241, %fd167;
	@%p93 bra 	$L__BB5_204;
	setp.lt.f64 	%p94, %fd167, %fd240;
	mov.u64 	%rd357, %rd356;
	mov.f64 	%fd241, %fd240;
	@%p94 bra 	$L__BB5_204;
	setp.lt.s64 	%p95, %rd356, %rd190;
	selp.f64 	%fd241, %fd240, %fd167, %p95;
	min.s64 	%rd357, %rd356, %rd190;
$L__BB5_204:
	mov.u32 	%r381, %tid.x;
	setp.ne.s32 	%p212, %r381, 0;
	@%p212 bra 	$L__BB5_206;
	ld.param.u64 	%rd288, [_ZN6thrust24THRUST_300001_SM_1000_NS8cuda_cub4core6detail13_kernel_agentINS1_8__reduce11ReduceAgentINS0_12zip_iteratorIN4cuda3std3__45tupleIJNS0_6detail15normal_iteratorINS0_10device_ptrIdEEEENS0_17counting_iteratorIlNS0_11use_defaultESI_SI_EEEEEEEPNSB_IJdlEEESM_lNS1_9__extrema9arg_max_fIdlNSA_4lessIdEEEEEEJSL_SN_lSS_EEEvDpT0__param_1];
	cvta.to.global.u64 	%rd287, %rd288;
	st.global.f64 	[%rd287], %fd241;
	st.global.u64 	[%rd287+8], %rd357;
$L__BB5_206:
	ret;

}
	// .globl	_ZN6thrust24THRUST_300001_SM_1000_NS8cuda_cub4core6detail13_kernel_agentINS1_8__reduce11ReduceAgentINS0_12zip_iteratorIN4cuda3std3__45tupleIJNS0_6detail15normal_iteratorINS0_10device_ptrIdEEEENS0_17counting_iteratorIlNS0_11use_defaultESI_SI_EEEEEEEPNSB_IJdlEEESM_lNS1_9__extrema9arg_max_fIdlNSA_4lessIdEEEEEEJSL_SN_lN3cub18CUB_300001_SM_100013GridEvenShareIlEENSV_9GridQueueIyEESS_EEEvDpT0_
.visible .entry _ZN6thrust24THRUST_300001_SM_1000_NS8cuda_cub4core6detail13_kernel_agentINS1_8__reduce11ReduceAgentINS0_12zip_iteratorIN4cuda3std3__45tupleIJNS0_6detail15normal_iteratorINS0_10device_ptrIdEEEENS0_17counting_iteratorIlNS0_11use_defaultESI_SI_EEEEEEEPNSB_IJdlEEESM_lNS1_9__extrema9arg_max_fIdlNSA_4lessIdEEEEEEJSL_SN_lN3cub18CUB_300001_SM_100013GridEvenShareIlEENSV_9GridQueueIyEESS_EEEvDpT0_(
	.param .align 8 .b8 _ZN6thrust24THRUST_300001_SM_1000_NS8cuda_cub4core6detail13_kernel_agentINS1_8__reduce11ReduceAgentINS0_12zip_iteratorIN4cuda3std3__45tupleIJNS0_6detail15normal_iteratorINS0_10device_ptrIdEEEENS0_17counting_iteratorIlNS0_11use_defaultESI_SI_EEEEEEEPNSB_IJdlEEESM_lNS1_9__extrema9arg_max_fIdlNSA_4lessIdEEEEEEJSL_SN_lN3cub18CUB_300001_SM_100013GridEvenShareIlEENSV_9GridQueueIyEESS_EEEvDpT0__param_0[16],
	.param .u64 .ptr .align 1 _ZN6thrust24THRUST_300001_SM_1000_NS8cuda_cub4core6detail13_kernel_agentINS1_8__reduce11ReduceAgentINS0_12zip_iteratorIN4cuda3std3__45tupleIJNS0_6detail15normal_iteratorINS0_10device_ptrIdEEEENS0_17counting_iteratorIlNS0_11use_defaultESI_SI_EEEEEEEPNSB_IJdlEEESM_lNS1_9__extrema9arg_max_fIdlNSA_4lessIdEEEEEEJSL_SN_lN3cub18CUB_300001_SM_100013GridEvenShareIlEENSV_9GridQueueIyEESS_EEEvDpT0__param_1,
	.param .u64 _ZN6thrust24THRUST_300001_SM_1000_NS8cuda_cub4core6detail13_kernel_agentINS1_8__reduce11ReduceAgentINS0_12zip_iteratorIN4cuda3std3__45tupleIJNS0_6detail15normal_iteratorINS0_10device_ptrIdEEEENS0_17counting_iteratorIlNS0_11use_defaultESI_SI_EEEEEEEPNSB_IJdlEEESM_lNS1_9__extrema9arg_max_fIdlNSA_4lessIdEEEEEEJSL_SN_lN3cub18CUB_300001_SM_100013GridEvenShareIlEENSV_9GridQueueIyEESS_EEEvDpT0__param_2,
	.param .align 8 .b8 _ZN6thrust24THRUST_300001_SM_1000_NS8cuda_cub4core6detail13_kernel_agentINS1_8__reduce11ReduceAgentINS0_12zip_iteratorIN4cuda3std3__45tupleIJNS0_6detail15normal_iteratorINS0_10device_ptrIdEEEENS0_17counting_iteratorIlNS0_11use_defaultESI_SI_EEEEEEEPNSB_IJdlEEESM_lNS1_9__extrema9arg_max_fIdlNSA_4lessIdEEEEEEJSL_SN_lN3cub18CUB_300001_SM_100013GridEvenShareIlEENSV_9GridQueueIyEESS_EEEvDpT0__param_3[72],
	.param .align 8 .b8 _ZN6thrust24THRUST_300001_SM_1000_NS8cuda_cub4core6detail13_kernel_agentINS1_8__reduce11ReduceAgentINS0_12zip_iteratorIN4cuda3std3__45tupleIJNS0_6detail15normal_iteratorINS0_10device_ptrIdEEEENS0_17counting_iteratorIlNS0_11use_defaultESI_SI_EEEEEEEPNSB_IJdlEEESM_lNS1_9__extrema9arg_max_fIdlNSA_4lessIdEEEEEEJSL_SN_lN3cub18CUB_300001_SM_100013GridEvenShareIlEENSV_9GridQueueIyEESS_EEEvDpT0__param_4[8],
	.param .align 1 .b8 _ZN6thrust24THRUST_300001_SM_1000_NS8cuda_cub4core6detail13_kernel_agentINS1_8__reduce11ReduceAgentINS0_12zip_iteratorIN4cuda3std3__45tupleIJNS0_6detail15normal_iteratorINS0_10device_ptrIdEEEENS0_17counting_iteratorIlNS0_11use_defaultESI_SI_EEEEEEEPNSB_IJdlEEESM_lNS1_9__extrema9arg_max_fIdlNSA_4lessIdEEEEEEJSL_SN_lN3cub18CUB_300001_SM_100013GridEvenShareIlEENSV_9GridQueueIyEESS_EEEvDpT0__param_5[1]
)
.maxntid 256
{
	.reg .pred 	%p<215>;
	.reg .b32 	%r<399>;
	.reg .b64 	%rd<350>;
	.reg .b64 	%fd<242>;

	ld.param.u64 	%rd3, [_ZN6thrust24THRUST_300001_SM_1000_NS8cuda_cub4core6detail13_kernel_agentINS1_8__reduce11ReduceAgentINS0_12zip_iteratorIN4cuda3std3__45tupleIJNS0_6detail15normal_iteratorINS0_10device_ptrIdEEEENS0_17counting_iteratorIlNS0_11use_defaultESI_SI_EEEEEEEPNSB_IJdlEEESM_lNS1_9__extrema9arg_max_fIdlNSA_4lessIdEEEEEEJSL_SN_lN3cub18CUB_300001_SM_100013GridEvenShareIlEENSV_9GridQueueIyEESS_EEEvDpT0__param_0+8];
	ld.param.u64 	%rd196, [_ZN6thrust24THRUST_300001_SM_1000_NS8cuda_cub4core6detail13_kernel_agentINS1_8__reduce11ReduceAgentINS0_12zip_iteratorIN4cuda3std3__45tupleIJNS0_6detail15normal_iteratorINS0_10device_ptrIdEEEENS0_17counting_iteratorIlNS0_11use_defaultESI_SI_EEEEEEEPNSB_IJdlEEESM_lNS1_9__extrema9arg_max_fIdlNSA_4lessIdEEEEEEJSL_SN_lN3cub18CUB_300001_SM_100013GridEvenShareIlEENSV_9GridQueueIyEESS_EEEvDpT0__param_0];
	ld.param.u64 	%rd197, [_ZN6thrust24THRUST_300001_SM_1000_NS8cuda_cub4core6detail13_kernel_agentINS1_8__reduce11ReduceAgentINS0_12zip_iteratorIN4cuda3std3__45tupleIJNS0_6detail15normal_iteratorINS0_10device_ptrIdEEEENS0_17counting_iteratorIlNS0_11use_defaultESI_SI_EEEEEEEPNSB_IJdlEEESM_lNS1_9__extrema9arg_max_fIdlNSA_4lessIdEEEEEEJSL_SN_lN3cub18CUB_300001_SM_100013GridEvenShareIlEENSV_9GridQueueIyEESS_EEEvDpT0__param_4];
	ld.param.u64 	%rd195, [_ZN6thrust24THRUST_300001_SM_1000_NS8cuda_cub4core6detail13_kernel_agentINS1_8__reduce11ReduceAgentINS0_12zip_iteratorIN4cuda3std3__45tupleIJNS0_6detail15normal_iteratorINS0_10device_ptrIdEEEENS0_17counting_iteratorIlNS0_11use_defaultESI_SI_EEEEEEEPNSB_IJdlEEESM_lNS1_9__extrema9arg_max_fIdlNSA_4lessIdEEEEEEJSL_SN_lN3cub18CUB_300001_SM_100013GridEvenShareIlEENSV_9GridQueueIyEESS_EEEvDpT0__param_2];
	cvta.to.global.u64 	%rd1, %rd197;
	cvta.to.global.u64 	%rd2, %rd196;
	mov.u32 	%r1, %ctaid.x;
	mul.lo.s32 	%r33, %r1, 1280;
	cvt.u64.u32 	%rd4, %r33;
	mov.u32 	%r34, %nctaid.x;
	mul.lo.s32 	%r35, %r34, 1280;
	cvt.u64.u32 	%rd5, %r35;
	add.s64 	%rd198, %rd4, 1280;
	setp.le.s64 	%p1, %rd198, %rd195;
	@%p1 bra 	$L__BB6_121;
	cvt.u32.u64 	%r159, %rd4;
	cvt.u32.u64 	%r2, %rd195;
	sub.s32 	%r3, %r2, %r159;
	mov.u32 	%r4, %tid.x;
	setp.ge.s32 	%p98, %r4, %r3;
	mov.f64 	%fd188, 0d0000000000000000;
	mov.b64 	%rd292, 0;
	mov.u32 	%r393, %r4;
	@%p98 bra 	$L__BB6_3;
	cvt.u64.u32 	%rd240, %r4;
	add.s64 	%rd241, %rd4, %rd240;
	shl.b64 	%rd242, %rd241, 3;
	add.s64 	%rd243, %rd2, %rd242;
	add.s64 	%rd292, %rd3, %rd241;
	ld.global.f64 	%fd188, [%rd243];
	add.s32 	%r393, %r4, 256;
$L__BB6_3:
	setp.ge.s32 	%p99, %r393, %r3;
	@%p99 bra 	$L__BB6_25;
	not.b32 	%r161, %r393;
	add.s32 	%r162, %r161, %r2;
	sub.s32 	%r7, %r162, %r159;
	and.b32  	%r163, %r7, 768;
	setp.eq.s32 	%p100, %r163, 768;
	@%p100 bra 	$L__BB6_10;
	cvt.u64.u32 	%rd245, %r393;
	add.s64 	%rd246, %rd245, %rd4;
	add.s64 	%rd283, %rd246, %rd3;
	shl.b64 	%rd247, %rd246, 3;
	add.s64 	%rd282, %rd2, %rd247;
	shr.u32 	%r164, %r7, 8;
	add.s32 	%r165, %r164, 1;
	and.b32  	%r166, %r165, 3;
	neg.s32 	%r391, %r166;
$L__BB6_6:
	.pragma "nounroll";
	mov.u64 	%rd12, %rd292;
	mov.f64 	%fd3, %fd188;
	ld.global.f64 	%fd4, [%rd282];
	setp.lt.f64 	%p101, %fd3, %fd4;
	mov.u64 	%rd292, %rd283;
	mov.f64 	%fd188, %fd4;
	@%p101 bra 	$L__BB6_9;
	setp.lt.f64 	%p102, %fd4, %fd3;
	mov.u64 	%rd292, %rd12;
	mov.f64 	%fd188, %fd3;
	@%p102 bra 	$L__BB6_9;
	setp.lt.s64 	%p103, %rd12, %rd283;
	min.s64 	%rd292, %rd12, %rd283;
	selp.f64 	%fd188, %fd3, %fd4, %p103;
$L__BB6_9:
	add.s32 	%r393, %r393, 256;
	add.s64 	%rd283, %rd283, 256;
	add.s64 	%rd282, %rd282, 2048;
	add.s32 	%r391, %r391, 1;
	setp.ne.s32 	%p104, %r391, 0;
	@%p104 bra 	$L__BB6_6;
$L__BB6_10:
	setp.lt.u32 	%p105, %r7, 768;
	@%p105 bra 	$L__BB6_25;
	add.s32 	%r394, %r393, 512;
$L__BB6_12:
	mov.u32 	%r15, %r394;
	add.s32 	%r167, %r15, -512;
	cvt.s64.s32 	%rd248, %r167;
	add.s64 	%rd249, %rd248, %rd4;
	shl.b64 	%rd250, %rd249, 3;
	add.s64 	%rd20, %rd2, %rd250;
	add.s64 	%rd21, %rd249, %rd3;
	ld.global.f64 	%fd10, [%rd20];
	setp.lt.f64 	%p106, %fd188, %fd10;
	mov.u64 	%rd289, %rd21;
	mov.f64 	%fd185, %fd10;
	@%p106 bra 	$L__BB6_15;
	setp.lt.f64 	%p107, %fd10, %fd188;
	mov.u64 	%rd289, %rd292;
	mov.f64 	%fd185, %fd188;
	@%p107 bra 	$L__BB6_15;
	setp.lt.s64 	%p108, %rd292, %rd21;
	min.s64 	%rd289, %rd292, %rd21;
	selp.f64 	%fd185, %fd188, %fd10, %p108;
$L__BB6_15:
	add.s32 	%r168, %r15, -256;
	cvt.s64.s32 	%rd251, %r168;
	add.s64 	%rd252, %rd251, %rd4;
	add.s64 	%rd24, %rd252, %rd3;
	ld.global.f64 	%fd13, [%rd20+2048];
	setp.lt.f64 	%p109, %fd185, %fd13;
	mov.u64 	%rd290, %rd24;
	mov.f64 	%fd186, %fd13;
	@%p109 bra 	$L__BB6_18;
	setp.lt.f64 	%p110, %fd13, %fd185;
	mov.u64 	%rd290, %rd289;
	mov.f64 	%fd186, %fd185;
	@%p110 bra 	$L__BB6_18;
	setp.lt.s64 	%p111, %rd289, %rd24;
	min.s64 	%rd290, %rd289, %rd24;
	selp.f64 	%fd186, %fd185, %fd13, %p111;
$L__BB6_18:
	cvt.s64.s32 	%rd253, %r15;
	add.s64 	%rd254, %rd253, %rd4;
	add.s64 	%rd27, %rd254, %rd3;
	ld.global.f64 	%fd16, [%rd20+4096];
	setp.lt.f64 	%p112, %fd186, %fd16;
	mov.u64 	%rd291, %rd27;
	mov.f64 	%fd187, %fd16;
	@%p112 bra 	$L__BB6_21;
	setp.lt.f64 	%p113, %fd16, %fd186;
	mov.u64 	%rd291, %rd290;
	mov.f64 	%fd187, %fd186;
	@%p113 bra 	$L__BB6_21;
	setp.lt.s64 	%p114, %rd290, %rd27;
	min.s64 	%rd291, %rd290, %rd27;
	selp.f64 	%fd187, %fd186, %fd16, %p114;
$L__BB6_21:
	add.s32 	%r169, %r15, 256;
	cvt.s64.s32 	%rd255, %r169;
	add.s64 	%rd256, %rd255, %rd4;
	add.s64 	%rd30, %rd256, %rd3;
	ld.global.f64 	%fd19, [%rd20+6144];
	setp.lt.f64 	%p115, %fd187, %fd19;
	mov.u64 	%rd292, %rd30;
	mov.f64 	%fd188, %fd19;
	@%p115 bra 	$L__BB6_24;
	setp.lt.f64 	%p116, %fd19, %fd187;
	mov.u64 	%rd292, %rd291;
	mov.f64 	%fd188, %fd187;
	@%p116 bra 	$L__BB6_24;
	setp.lt.s64 	%p117, %rd291, %rd30;
	min.s64 	%rd292, %rd291, %rd30;
	selp.f64 	%fd188, %fd187, %fd19, %p117;
$L__BB6_24:
	add.s32 	%r394, %r15, 1024;
	add.s32 	%r170, %r15, 512;
	setp.lt.s32 	%p118, %r170, %r3;
	@%p118 bra 	$L__BB6_12;
$L__BB6_25:
	setp.lt.s32 	%p119, %r3, 256;
	@%p119 bra 	$L__BB6_70;
	// begin inline asm
	mov.u32 %r284, %laneid;
	// end inline asm
	mov.b64 	%rd267, %fd188;
	mov.b64 	{%r286, %r291}, %rd267;
	mov.b32 	%r302, 1;
	mov.b32 	%r303, 31;
	mov.b32 	%r304, -1;
	// begin inline asm
	shfl.sync.down.b32 %r285, %r286, %r302, %r303, %r304;
	// end inline asm
	// begin inline asm
	shfl.sync.down.b32 %r290, %r291, %r302, %r303, %r304;
	// end inline asm
	mov.b64 	%rd268, {%r285, %r290};
	mov.b64 	%fd23, %rd268;
	mov.b64 	{%r296, %r301}, %rd292;
	// begin inline asm
	shfl.sync.down.b32 %r295, %r296, %r302, %r303, %r304;
	// end inline asm
	// begin inline asm
	shfl.sync.down.b32 %r300, %r301, %r302, %r303, %r304;
	// end inline asm
	mov.b64 	%rd34, {%r295, %r300};
	setp.gt.s32 	%p171, %r284, 30;
	mov.u64 	%rd294, %rd292;
	mov.f64 	%fd190, %fd188;
	@%p171 bra 	$L__BB6_30;
	setp.lt.f64 	%p172, %fd188, %fd23;
	mov.u64 	%rd294, %rd34;
	mov.f64 	%fd190, %fd23;
	@%p172 bra 	$L__BB6_30;
	setp.gt.f64 	%p173, %fd188, %fd23;
	mov.u64 	%rd294, %rd292;
	mov.f64 	%fd190, %fd188;
	@%p173 bra 	$L__BB6_30;
	setp.lt.s64 	%p174, %rd292, %rd34;
	min.s64 	%rd294, %rd292, %rd34;
	selp.f64 	%fd190, %fd188, %fd23, %p174;
$L__BB6_30:
	mov.b64 	%rd269, %fd190;
	mov.b64 	{%r306, %r311}, %rd269;
	mov.b32 	%r322, 2;
	mov.b32 	%r323, 31;
	mov.b32 	%r324, -1;
	// begin inline asm
	shfl.sync.down.b32 %r305, %r306, %r322, %r323, %r324;
	// end inline asm
	// begin inline asm
	shfl.sync.down.b32 %r310, %r311, %r322, %r323, %r324;
	// end inline asm
	mov.b64 	%rd270, {%r305, %r310};
	mov.b64 	%fd26, %rd270;
	mov.b64 	{%r316, %r321}, %rd294;
	// begin inline asm
	shfl.sync.down.b32 %r315, %r316, %r322, %r323, %r324;
	// end inline asm
	// begin inline asm
	shfl.sync.down.b32 %r320, %r321, %r322, %r323, %r324;
	// end inline asm
	mov.b64 	%rd37, {%r315, %r320};
	setp.gt.s32 	%p175, %r284, 29;
	mov.u64 	%rd295, %rd294;
	mov.f64 	%fd191, %fd190;
	@%p175 bra 	$L__BB6_34;
	setp.lt.f64 	%p176, %fd190, %fd26;
	mov.u64 	%rd295, %rd37;
	mov.f64 	%fd191, %fd26;
	@%p176 bra 	$L__BB6_34;
	setp.gt.f64 	%p177, %fd190, %fd26;
	mov.u64 	%rd295, %rd294;
	mov.f64 	%fd191, %fd190;
	@%p177 bra 	$L__BB6_34;
	setp.lt.s64 	%p178, %rd294, %rd37;
	min.s64 	%rd295, %rd294, %rd37;
	selp.f64 	%fd191, %fd190, %fd26, %p178;
$L__BB6_34:
	mov.b64 	%rd271, %fd191;
	mov.b64 	{%r326, %r331}, %rd271;
	mov.b32 	%r342, 4;
	mov.b32 	%r343, 31;
	mov.b32 	%r344, -1;
	// begin inline asm
	shfl.sync.down.b32 %r325, %r326, %r342, %r343, %r344;
	// end inline asm
	// begin inline asm
	shfl.sync.down.b32 %r330, %r331, %r342, %r343, %r344;
	// end inline asm
	mov.b64 	%rd272, {%r325, %r330};
	mov.b64 	%fd29, %rd272;
	mov.b64 	{%r336, %r341}, %rd295;
	// begin inline asm
	shfl.sync.down.b32 %r335, %r336, %r342, %r343, %r344;
	// end inline asm
	// begin inline asm
	shfl.sync.down.b32 %r340, %r341, %r342, %r343, %r344;
	// end inline asm
	mov.b64 	%rd40, {%r335, %r340};
	setp.gt.s32 	%p179, %r284, 27;
	mov.u64 	%rd296, %rd295;
	mov.f64 	%fd192, %fd191;
	@%p179 bra 	$L__BB6_38;
	setp.lt.f64 	%p180, %fd191, %fd29;
	mov.u64 	%rd296, %rd40;
	mov.f64 	%fd192, %fd29;
	@%p180 bra 	$L__BB6_38;
	setp.gt.f64 	%p181, %fd191, %fd29;
	mov.u64 	%rd296, %rd295;
	mov.f64 	%fd192, %fd191;
	@%p181 bra 	$L__BB6_38;
	setp.lt.s64 	%p182, %rd295, %rd40;
	min.s64 	%rd296, %rd295, %rd40;
	selp.f64 	%fd192, %fd191, %fd29, %p182;
$L__BB6_38:
	mov.b64 	%rd273, %fd192;
	mov.b64 	{%r346, %r351}, %rd273;
	mov.b32 	%r362, 8;
	mov.b32 	%r363, 31;
	mov.b32 	%r364, -1;
	// begin inline asm
	shfl.sync.down.b32 %r345, %r346, %r362, %r363, %r364;
	// end inline asm
	// begin inline asm
	shfl.sync.down.b32 %r350, %r351, %r362, %r363, %r364;
	// end inline asm
	mov.b64 	%rd274, {%r345, %r350};
	mov.b64 	%fd32, %rd274;
	mov.b64 	{%r356, %r361}, %rd296;
	// begin inline asm
	shfl.sync.down.b32 %r355, %r356, %r362, %r363, %r364;
	// end inline asm
	// begin inline asm
	shfl.sync.down.b32 %r360, %r361, %r362, %r363, %r364;
	// end inline asm
	mov.b64 	%rd43, {%r355, %r360};
	setp.gt.s32 	%p183, %r284, 23;
	mov.u64 	%rd297, %rd296;
	mov.f64 	%fd193, %fd192;
	@%p183 bra 	$L__BB6_42;
	setp.lt.f64 	%p184, %fd192, %fd32;
	mov.u64 	%rd297, %rd43;
	mov.f64 	%fd193, %fd32;
	@%p184 bra 	$L__BB6_42;
	setp.gt.f64 	%p185, %fd192, %fd32;
	mov.u64 	%rd297, %rd296;
	mov.f64 	%fd193, %fd192;
	@%p185 bra 	$L__BB6_42;
	setp.lt.s64 	%p186, %rd296, %rd43;
	min.s64 	%rd297, %rd296, %rd43;
	selp.f64 	%fd193, %fd192, %fd32, %p186;
$L__BB6_42:
	mov.b64 	%rd275, %fd193;
	mov.b64 	{%r366, %r371}, %rd275;
	mov.b32 	%r382, 16;
	mov.b32 	%r383, 31;
	mov.b32 	%r384, -1;
	// begin inline asm
	shfl.sync.down.b32 %r365, %r366, %r382, %r383, %r384;
	// end inline asm
	// begin inline asm
	shfl.sync.down.b32 %r370, %r371, %r382, %r383, %r384;
	// end inline asm
	mov.b64 	%rd276, {%r365, %r370};
	mov.b64 	%fd35, %rd276;
	mov.b64 	{%r376, %r381}, %rd297;
	// begin inline asm
	shfl.sync.down.b32 %r375, %r376, %r382, %r383, %r384;
	// end inline asm
	// begin inline asm
	shfl.sync.down.b32 %r380, %r381, %r382, %r383, %r384;
	// end inline asm
	mov.b64 	%rd46, {%r375, %r380};
	setp.gt.s32 	%p187, %r284, 15;
	mov.u64 	%rd349, %rd297;
	mov.f64 	%fd241, %fd193;
	@%p187 bra 	$L__BB6_46;
	setp.lt.f64 	%p188, %fd193, %fd35;
	mov.u64 	%rd349, %rd46;
	mov.f64 	%fd241, %fd35;
	@%p188 bra 	$L__BB6_46;
	setp.gt.f64 	%p189, %fd193, %fd35;
	mov.u64 	%rd349, %rd297;
	mov.f64 	%fd241, %fd193;
	@%p189 bra 	$L__BB6_46;
	setp.lt.s64 	%p190, %rd297, %rd46;
	min.s64 	%rd349, %rd297, %rd46;
	selp.f64 	%fd241, %fd193, %fd35, %p190;
$L__BB6_46:
	setp.ne.s32 	%p191, %r284, 0;
	@%p191 bra 	$L__BB6_48;
	shr.u32 	%r385, %r4, 1;
	and.b32  	%r386, %r385, 496;
	mov.u32 	%r387, _ZN6thrust24THRUST_300001_SM_1000_NS8cuda_cub4core6detail5shmemE;
	add.s32 	%r388, %r387, %r386;
	st.shared.f64 	[%r388+8], %fd241;
	st.shared.u64 	[%r388+16], %rd349;
$L__BB6_48:
	bar.sync 	0;
	setp.ne.s32 	%p192, %r4, 0;
	@%p192 bra 	$L__BB6_208;
	ld.shared.f64 	%fd38, [_ZN6thrust24THRUST_300001_SM_1000_NS8cuda_cub4core6detail5shmemE+24];
	ld.shared.u64 	%rd49, [_ZN6thrust24THRUST_300001_SM_1000_NS8cuda_cub4core6detail5shmemE+32];
	setp.lt.f64 	%p193, %fd241, %fd38;
	mov.u64 	%rd299, %rd49;
	mov.f64 	%fd195, %fd38;
	@%p193 bra 	$L__BB6_52;
	setp.lt.f64 	%p194, %fd38, %fd241;
	mov.u64 	%rd299, %rd349;
	mov.f64 	%fd195, %fd241;
	@%p194 bra 	$L__BB6_52;
	setp.lt.s64 	%p195, %rd349, %rd49;
	min.s64 	%rd299, %rd349, %rd49;
	selp.f64 	%fd195, %fd241, %fd38, %p195;
$L__BB6_52:
	ld.shared.f64 	%fd41, [_ZN6thrust24THRUST_300001_SM_1000_NS8cuda_cub4core6detail5shmemE+40];
	ld.shared.u64 	%rd52, [_ZN6thrust24THRUST_300001_SM_1000_NS8cuda_cub4core6detail5shmemE+48];
	setp.lt.f64 	%p196, %fd195, %fd41;
	mov.u64 	%rd300, %rd52;
	mov.f64 	%fd196, %fd41;
	@%p196 bra 	$L__BB6_55;
	setp.lt.f64 	%p197, %fd41, %fd195;
	mov.u64 	%rd300, %rd299;
	mov.f64 	%fd196, %fd195;
	@%p197 bra 	$L__BB6_55;
	setp.lt.s64 	%p198, %rd299, %rd52;
	min.s64 	%rd300, %rd299, %rd52;
	selp.f64 	%fd196, %fd195, %fd41, %p198;
$L__BB6_55:
	ld.shared.f64 	%fd44, [_ZN6thrust24THRUST_300001_SM_1000_NS8cuda_cub4core6detail5shmemE+56];
	ld.shared.u64 	%rd55, [_ZN6thrust24THRUST_300001_SM_1000_NS8cuda_cub4core6detail5shmemE+64];
	setp.lt.f64 	%p199, %fd196, %fd44;
	mov.u64 	%rd301, %rd55;
	mov.f64 	%fd197, %fd44;
	@%p199 bra 	$L__BB6_58;
	setp.lt.f64 	%p200, %fd44, %fd196;
	mov.u64 	%rd301, %rd300;
	mov.f64 	%fd197, %fd196;
	@%p200 bra 	$L__BB6_58;
	setp.lt.s64 	%p201, %rd300, %rd55;
	min.s64 	%rd301, %rd300, %rd55;
	selp.f64 	%fd197, %fd196, %fd44, %p201;
$L__BB6_58:
	ld.shared.f64 	%fd47, [_ZN6thrust24THRUST_300001_SM_1000_NS8cuda_cub4core6detail5shmemE+72];
	ld.shared.u64 	%rd58, [_ZN6thrust24THRUST_300001_SM_1000_NS8cuda_cub4core6detail5shmemE+80];
	setp.lt.f64 	%p202, %fd197, %fd47;
	mov.u64 	%rd302, %rd58;
	mov.f64 	%fd198, %fd47;
	@%p202 bra 	$L__BB6_61;
	setp.lt.f64 	%p203, %fd47, %fd197;
	mov.u64 	%rd302, %rd301;
	mov.f64 	%fd198, %fd197;
	@%p203 bra 	$L__BB6_61;
	setp.lt.s64 	%p204, %rd301, %rd58;
	min.s64 	%rd302, %rd301, %rd58;
	selp.f64 	%fd198, %fd197, %fd47, %p204;
$L__BB6_61:
	ld.shared.f64 	%fd50, [_ZN6thrust24THRUST_300001_SM_1000_NS8cuda_cub4core6detail5shmemE+88];
	ld.shared.u64 	%rd61, [_ZN6thrust24THRUST_300001_SM_1000_NS8cuda_cub4core6detail5shmemE+96];
	setp.lt.f64 	%p205, %fd198, %fd50;
	mov.u64 	%rd303, %rd61;
	mov.f64 	%fd199, %fd50;
	@%p205 bra 	$L__BB6_64;
	setp.lt.f64 	%p206, %fd50, %fd198;
	mov.u64 	%rd303, %rd302;
	mov.f64 	%fd199, %fd198;
	@%p206 bra 	$L__BB6_64;
	setp.lt.s64 	%p207, %rd302, %rd61;
	min.s64 	%rd303, %rd302, %rd61;
	selp.f64 	%fd199, %fd198, %fd50, %p207;
$L__BB6_64:
	ld.shared.f64 	%fd53, [_ZN6thrust24THRUST_300001_SM_1000_NS8cuda_cub4core6detail5shmemE+104];
	ld.shared.u64 	%rd64, [_ZN6thrust24THRUST_300001_SM_1000_NS8cuda_cub4core6detail5shmemE+112];
	setp.lt.f64 	%p208, %fd199, %fd53;
	mov.u64 	%rd304, %rd64;
	mov.f64 	%fd200, %fd53;
	@%p208 bra 	$L__BB6_67;
	setp.lt.f64 	%p209, %fd53, %fd199;
	mov.u64 	%rd304, %rd303;
	mov.f64 	%fd200, %fd199;
	@%p209 bra 	$L__BB6_67;
	setp.lt.s64 	%p210, %rd303, %rd64;
	min.s64 	%rd304, %rd303, %rd64;
	selp.f64 	%fd200, %fd199, %fd53, %p210;
$L__BB6_67:
	ld.shared.f64 	%fd56, [_ZN6thrust24THRUST_300001_SM_1000_NS8cuda_cub4core6detail5shmemE+120];
	ld.shared.u64 	%rd67, [_ZN6thrust24THRUST_300001_SM_1000_NS8cuda_cub4core6detail5shmemE+128];
	setp.lt.f64 	%p211, %fd200, %fd56;
	mov.u64 	%rd349, %rd67;
	mov.f64 	%fd241, %fd56;
	@%p211 bra 	$L__BB6_208;
	setp.lt.f64 	%p212, %fd56, %fd200;
	mov.u64 	%rd349, %rd304;
	mov.f64 	%fd241, %fd200;
	@%p212 bra 	$L__BB6_208;
	setp.lt.s64 	%p213, %rd304, %rd67;
	min.s64 	%rd349, %rd304, %rd67;
	selp.f64 	%fd241, %fd200, %fd56, %p213;
	bra.uni 	$L__BB6_208;
$L__BB6_70:
	// begin inline asm
	mov.u32 %r171, %laneid;
	// end inline asm
	and.b32  	%r192, %r4, 992;
	add.s32 	%r193, %r192, 32;
	setp.gt.s32 	%p120, %r193, %r3;
	not.b32 	%r194, %r192;
	add.s32 	%r195, %r3, %r194;
	selp.b32 	%r190, %r195, 31, %p120;
	mov.b64 	%rd257, %fd188;
	mov.b64 	{%r173, %r178}, %rd257;
	mov.b32 	%r189, 1;
	mov.b32 	%r191, -1;
	// begin inline asm
	shfl.sync.down.b32 %r172, %r173, %r189, %r190, %r191;
	// end inline asm
	// begin inline asm
	shfl.sync.down.b32 %r177, %r178, %r189, %r190, %r191;
	// end inline asm
	mov.b64 	%rd258, {%r172, %r177};
	mov.b64 	%fd58, %rd258;
	mov.b64 	{%r183, %r188}, %rd292;
	// begin inline asm
	shfl.sync.down.b32 %r182, %r183, %r189, %r190, %r191;
	// end inline asm
	// begin inline asm
	shfl.sync.down.b32 %r187, %r188, %r189, %r190, %r191;
	// end inline asm
	mov.b64 	%rd69, {%r182, %r187};
	setp.ge.s32 	%p121, %r171, %r190;
	mov.f64 	%fd201, %fd188;
	mov.u64 	%rd305, %rd292;
	@%p121 bra 	$L__BB6_74;
	setp.lt.f64 	%p122, %fd188, %fd58;
	mov.f64 	%fd201, %fd58;
	mov.u64 	%rd305, %rd69;
	@%p122 bra 	$L__BB6_74;
	setp.gt.f64 	%p123, %fd188, %fd58;
	mov.f64 	%fd201, %fd188;
	mov.u64 	%rd305, %rd292;
	@%p123 bra 	$L__BB6_74;
	setp.lt.s64 	%p124, %rd292, %rd69;
	selp.f64 	%fd201, %fd188, %fd58, %p124;
	min.s64 	%rd305, %rd292, %rd69;
$L__BB6_74:
	mov.b64 	%rd259, %fd201;
	mov.b64 	{%r197, %r202}, %rd259;
	mov.b32 	%r213, 2;
	mov.b32 	%r215, -1;
	// begin inline asm
	shfl.sync.down.b32 %r196, %r197, %r213, %r190, %r215;
	// end inline asm
	// begin inline asm
	shfl.sync.down.b32 %r201, %r202, %r213, %r190, %r215;
	// end inline asm
	mov.b64 	%rd260, {%r196, %r201};
	mov.b64 	%fd61, %rd260;
	mov.b64 	{%r207, %r212}, %rd305;
	// begin inline asm
	shfl.sync.down.b32 %r206, %r207, %r213, %r190, %r215;
	// end inline asm
	// begin inline asm
	shfl.sync.down.b32 %r211, %r212, %r213, %r190, %r215;
	// end inline asm
	mov.b64 	%rd72, {%r206, %r211};
	add.s32 	%r216, %r171, 2;
	setp.gt.s32 	%p125, %r216, %r190;
	mov.f64 	%fd202, %fd201;
	mov.u64 	%rd306, %rd305;
	@%p125 bra 	$L__BB6_78;
	setp.lt.f64 	%p126, %fd201, %fd61;
	mov.f64 	%fd202, %fd61;
	mov.u64 	%rd306, %rd72;
	@%p126 bra 	$L__BB6_78;
	setp.gt.f64 	%p127, %fd201, %fd61;
	mov.f64 	%fd202, %fd201;
	mov.u64 	%rd306, %rd305;
	@%p127 bra 	$L__BB6_78;
	setp.lt.s64 	%p128, %rd305, %rd72;
	selp.f64 	%fd202, %fd201, %fd61, %p128;
	min.s64 	%rd306, %rd305, %rd72;
$L__BB6_78:
	mov.b64 	%rd261, %fd202;
	mov.b64 	{%r218, %r223}, %rd261;
	mov.b32 	%r234, 4;
	mov.b32 	%r236, -1;
	// begin inline asm
	shfl.sync.down.b32 %r217, %r218, %r234, %r190, %r236;
	// end inline asm
	// begin inline asm
	shfl.sync.down.b32 %r222, %r223, %r234, %r190, %r236;
	// end inline asm
	mov.b64 	%rd262, {%r217, %r222};
	mov.b64 	%fd64, %rd262;
	mov.b64 	{%r228, %r233}, %rd306;
	// begin inline asm
	shfl.sync.down.b32 %r227, %r228, %r234, %r190, %r236;
	// end inline asm
	// begin inline asm
	shfl.sync.down.b32 %r232, %r233, %r234, %r190, %r236;
	// end inline asm
	mov.b64 	%rd75, {%r227, %r232};
	add.s32 	%r237, %r171, 4;
	setp.gt.s32 	%p129, %r237, %r190;
	mov.f64 	%fd203, %fd202;
	mov.u64 	%rd307, %rd306;
	@%p129 bra 	$L__BB6_82;
	setp.lt.f64 	%p130, %fd202, %fd64;
	mov.f64 	%fd203, %fd64;
	mov.u64 	%rd307, %rd75;
	@%p130 bra 	$L__BB6_82;
	setp.gt.f64 	%p131, %fd202, %fd64;
	mov.f64 	%fd203, %fd202;
	mov.u64 	%rd307, %rd306;
	@%p131 bra 	$L__BB6_82;
	setp.lt.s64 	%p132, %rd306, %rd75;
	selp.f64 	%fd203, %fd202, %fd64, %p132;
	min.s64 	%rd307, %rd306, %rd75;
$L__BB6_82:
	mov.b64 	%rd263, %fd203;
	mov.b64 	{%r239, %r244}, %rd263;
	mov.b32 	%r255, 8;
	mov.b32 	%r257, -1;
	// begin inline asm
	shfl.sync.down.b32 %r238, %r239, %r255, %r190, %r257;
	// end inline asm
	// begin inline asm
	shfl.sync.down.b32 %r243, %r244, %r255, %r190, %r257;
	// end inline asm
	mov.b64 	%rd264, {%r238, %r243};
	mov.b64 	%fd67, %rd264;
	mov.b64 	{%r249, %r254}, %rd307;
	// begin inline asm
	shfl.sync.down.b32 %r248, %r249, %r255, %r190, %r257;
	// end inline asm
	// begin inline asm
	shfl.sync.down.b32 %r253, %r254, %r255, %r190, %r257;
	// end inline asm
	mov.b64 	%rd78, {%r248, %r253};
	add.s32 	%r258, %r171, 8;
	setp.gt.s32 	%p133, %r258, %r190;
	mov.f64 	%fd204, %fd203;
	mov.u64 	%rd308, %rd307;
	@%p133 bra 	$L__BB6_86;
	setp.lt.f64 	%p134, %fd203, %fd67;
	mov.f64 	%fd204, %fd67;
	mov.u64 	%rd308, %rd78;
	@%p134 bra 	$L__BB6_86;
	setp.gt.f64 	%p135, %fd203, %fd67;
	mov.f64 	%fd204, %fd203;
	mov.u64 	%rd308, %rd307;
	@%p135 bra 	$L__BB6_86;
	setp.lt.s64 	%p136, %rd307, %rd78;
	selp.f64 	%fd204, %fd203, %fd67, %p136;
	min.s64 	%rd308, %rd307, %rd78;
$L__BB6_86:
	mov.b64 	%rd265, %fd204;
	mov.b64 	{%r260, %r265}, %rd265;
	mov.b32 	%r276, 16;
	mov.b32 	%r278, -1;
	// begin inline asm
	shfl.sync.down.b32 %r259, %r260, %r276, %r190, %r278;
	// end inline asm
	// begin inline asm
	shfl.sync.down.b32 %r264, %r265, %r276, %r190, %r278;
	// end inline asm
	mov.b64 	%rd266, {%r259, %r264};
	mov.b64 	%fd70, %rd266;
	mov.b64 	{%r270, %r275}, %rd308;
	// begin inline asm
	shfl.sync.down.b32 %r269, %r270, %r276, %r190, %r278;
	// end inline asm
	// begin inline asm
	shfl.sync.down.b32 %r274, %r275, %r276, %r190, %r278;
	// end inline asm
	mov.b64 	%rd81, {%r269, %r274};
	add.s32 	%r279, %r171, 16;
	setp.gt.s32 	%p137, %r279, %r190;
	mov.f64 	%fd241, %fd204;
	mov.u64 	%rd349, %rd308;
	@%p137 bra 	$L__BB6_90;
	setp.lt.f64 	%p138, %fd204, %fd70;
	mov.f64 	%fd241, %fd70;
	mov.u64 	%rd349, %rd81;
	@%p138 bra 	$L__BB6_90;
	setp.gt.f64 	%p139, %fd204, %fd70;
	mov.f64 	%fd241, %fd204;
	mov.u64 	%rd349, %rd308;
	@%p139 bra 	$L__BB6_90;
	setp.lt.s64 	%p140, %rd308, %rd81;
	selp.f64 	%fd241, %fd204, %fd70, %p140;
	min.s64 	%rd349, %rd308, %rd81;
$L__BB6_90:
	setp.ne.s32 	%p141, %r171, 0;
	@%p141 bra 	$L__BB6_92;
	shr.u32 	%r280, %r4, 1;
	and.b32  	%r281, %r280, 496;
	mov.u32 	%r282, _ZN6thrust24THRUST_300001_SM_1000_NS8cuda_cub4core6detail5shmemE;
	add.s32 	%r283, %r282, %r281;
	st.shared.f64 	[%r283+8], %fd241;
	st.shared.u64 	[%r283+16], %rd349;
$L__BB6_92:
	bar.sync 	0;
	setp.ne.s32 	%p142, %r4, 0;
	@%p142 bra 	$L__BB6_208;
	setp.lt.s32 	%p143, %r3, 33;
	mov.f64 	%fd206, %fd241;
	mov.u64 	%rd310, %rd349;
	@%p143 bra 	$L__BB6_97;
	ld.shared.f64 	%fd73, [_ZN6thrust24THRUST_300001_SM_1000_NS8cuda_cub4core6detail5shmemE+24];
	ld.shared.u64 	%rd84, [_ZN6thrust24THRUST_300001_SM_1000_NS8cuda_cub4core6detail5shmemE+32];
	setp.lt.f64 	%p144, %fd241, %fd73;
	mov.f64 	%fd206, %fd73;
	mov.u64 	%rd310, %rd84;
	@%p144 bra 	$L__BB6_97;
	setp.lt.f64 	%p145, %fd73, %fd241;
	mov.f64 	%fd206, %fd241;
	mov.u64 	%rd310, %rd349;
	@%p145 bra 	$L__BB6_97;
	setp.lt.s64 	%p146, %rd349, %rd84;
	selp.f64 	%fd206, %fd241, %fd73, %p146;
	min.s64 	%rd310, %rd349, %rd84;
$L__BB6_97:
	setp.lt.s32 	%p147, %r3, 65;
	mov.f64 	%fd207, %fd206;
	mov.u64 	%rd311, %rd310;
	@%p147 bra 	$L__BB6_101;
	ld.shared.f64 	%fd76, [_ZN6thrust24THRUST_300001_SM_1000_NS8cuda_cub4core6detail5shmemE+40];
	ld.shared.u64 	%rd87, [_ZN6thrust24THRUST_300001_SM_1000_NS8cuda_cub4core6detail5shmemE+48];
	setp.lt.f64 	%p148, %fd206, %fd76;
	mov.f64 	%fd207, %fd76;
	mov.u64 	%rd311, %rd87;
	@%p148 bra 	$L__BB6_101;
	setp.lt.f64 	%p149, %fd76, %fd206;
	mov.f64 	%fd207, %fd206;
	mov.u64 	%rd311, %rd310;
	@%p149 bra 	$L__BB6_101;
	setp.lt.s64 	%p150, %rd310, %rd87;
	selp.f64 	%fd207, %fd206, %fd76, %p150;
	min.s64 	%rd311, %rd310, %rd87;
$L__BB6_101:
	setp.lt.s32 	%p151, %r3, 97;
	mov.f64 	%fd208, %fd207;
	mov.u64 	%rd312, %rd311;
	@%p151 bra 	$L__BB6_105;
	ld.shared.f64 	%fd79, [_ZN6thrust24THRUST_300001_SM_1000_NS8cuda_cub4core6detail5shmemE+56];
	ld.shared.u64 	%rd90, [_ZN6thrust24THRUST_300001_SM_1000_NS8cuda_cub4core6detail5shmemE+64];
	setp.lt.f64 	%p152, %fd207, %fd79;
	mov.f64 	%fd208, %fd79;
	mov.u64 	%rd312, %rd90;
	@%p152 bra 	$L__BB6_105;
	setp.lt.f64 	%p153, %fd79, %fd207;
	mov.f64 	%fd208, %fd207;
	mov.u64 	%rd312, %rd311;
	@%p153 bra 	$L__BB6_105;
	setp.lt.s64 	%p154, %rd311, %rd90;
	selp.f64 	%fd208, %fd207, %fd79, %p154;
	min.s64 	%rd312, %rd311, %rd90;
$L__BB6_105:
	setp.lt.s32 	%p155, %r3, 129;
	mov.f64 	%fd209, %fd208;
	mov.u64 	%rd313, %rd312;
	@%p155 bra 	$L__BB6_109;
	ld.shared.f64 	%fd82, [_ZN6thrust24THRUST_300001_SM_1000_NS8cuda_cub4core6detail5shmemE+72];
	ld.shared.u64 	%rd93, [_ZN6thrust24THRUST_300001_SM_1000_NS8cuda_cub4core6detail5shmemE+80];
	setp.lt.f64 	%p156, %fd208, %fd82;
	mov.f64 	%fd209, %fd82;
	mov.u64 	%rd313, %rd93;
	@%p156 bra 	$L__BB6_109;
	setp.lt.f64 	%p157, %fd82, %fd208;
	mov.f64 	%fd209, %fd208;
	mov.u64 	%rd313, %rd312;
	@%p157 bra 	$L__BB6_109;
	setp.lt.s64 	%p158, %rd312, %rd93;
	selp.f64 	%fd209, %fd208, %fd82, %p158;
	min.s64 	%rd313, %rd312, %rd93;
$L__BB6_109:
	setp.lt.s32 	%p159, %r3, 161;
	mov.f64 	%fd210, %fd209;
	mov.u64 	%rd314, %rd313;
	@%p159 bra 	$L__BB6_113;
	ld.shared.f64 	%fd85, [_ZN6thrust24THRUST_300001_SM_1000_NS8cuda_cub4core6detail5shmemE+88];
	ld.shared.u64 	%rd96, [_ZN6thrust24THRUST_300001_SM_1000_NS8cuda_cub4core6detail5shmemE+96];
	setp.lt.f64 	%p160, %fd209, %fd85;
	mov.f64 	%fd210, %fd85;
	mov.u64 	%rd314, %rd96;
	@%p160 bra 	$L__BB6_113;
	setp.lt.f64 	%p161, %fd85, %fd209;
	mov.f64 	%fd210, %fd209;
	mov.u64 	%rd314, %rd313;
	@%p161 bra 	$L__BB6_113;
	setp.lt.s64 	%p162, %rd313, %rd96;
	selp.f64 	%fd210, %fd209, %fd85, %p162;
	min.s64 	%rd314, %rd313, %rd96;
$L__BB6_113:
	setp.lt.s32 	%p163, %r3, 193;
	mov.f64 	%fd211, %fd210;
	mov.u64 	%rd315, %rd314;
	@%p163 bra 	$L__BB6_117;
	ld.shared.f64 	%fd88, [_ZN6thrust24THRUST_300001_SM_1000_NS8cuda_cub4core6detail5shmemE+104];
	ld.shared.u64 	%rd99, [_ZN6thrust24THRUST_300001_SM_1000_NS8cuda_cub4core6detail5shmemE+112];
	setp.lt.f64 	%p164, %fd210, %fd88;
	mov.f64 	%fd211, %fd88;
	mov.u64 	%rd315, %rd99;
	@%p164 bra 	$L__BB6_117;
	setp.lt.f64 	%p165, %fd88, %fd210;
	mov.f64 	%fd211, %fd210;
	mov.u64 	%rd315, %rd314;
	@%p165 bra 	$L__BB6_117;
	setp.lt.s64 	%p166, %rd314, %rd99;
	selp.f64 	%fd211, %fd210, %fd88, %p166;
	min.s64 	%rd315, %rd314, %rd99;
$L__BB6_117:
	setp.lt.s32 	%p167, %r3, 225;
	mov.u64 	%rd349, %rd315;
	mov.f64 	%fd241, %fd211;
	@%p167 bra 	$L__BB6_208;
	ld.shared.f64 	%fd91, [_ZN6thrust24THRUST_300001_SM_1000_NS8cuda_cub4core6detail5shmemE+120];
	ld.shared.u64 	%rd102, [_ZN6thrust24THRUST_300001_SM_1000_NS8cuda_cub4core6detail5shmemE+128];
	setp.lt.f64 	%p168, %fd211, %fd91;
	mov.u64 	%rd349, %rd102;
	mov.f64 	%fd241, %fd91;
	@%p168 bra 	$L__BB6_208;
	setp.lt.f64 	%p169, %fd91, %fd211;
	mov.u64 	%rd349, %rd315;
	mov.f64 	%fd241, %fd211;
	@%p169 bra 	$L__BB6_208;
	setp.lt.s64 	%p170, %rd315, %rd102;
	selp.f64 	%fd241, %fd211, %fd91, %p170;
	min.s64 	%rd349, %rd315, %rd102;
	bra.uni 	$L__BB6_208;
$L__BB6_121:
	mov.u32 	%r20, %tid.x;
	add.s64 	%rd104, %rd3, %rd4;
	cvt.u64.u32 	%rd105, %r20;
	add.s64 	%rd199, %rd105, %rd4;
	shl.b64 	%rd200, %rd199, 3;
	add.s64 	%rd201, %rd2, %rd200;
	ld.global.f64 	%fd170, [%rd201];
	add.s32 	%r36, %r20, 256;
	cvt.u64.u32 	%rd202, %r36;
	ld.global.f64 	%fd171, [%rd201+2048];
	add.s32 	%r37, %r20, 512;
	cvt.u64.u32 	%rd203, %r37;
	ld.global.f64 	%fd172, [%rd201+4096];
	add.s32 	%r38, %r20, 768;
	cvt.u64.u32 	%rd204, %r38;
	ld.global.f64 	%fd173, [%rd201+6144];
	or.b32  	%r39, %r20, 1024;
	cvt.u64.u32 	%rd106, %r39;
	add.s64 	%rd337, %rd104, %rd106;
	ld.global.f64 	%fd229, [%rd201+8192];
	setp.geu.f64 	%p2, %fd170, %fd171;
	selp.f64 	%fd174, %fd170, %fd171, %p2;
	selp.b64 	%rd205, %rd105, %rd202, %p2;
	setp.geu.f64 	%p3, %fd174, %fd172;
	selp.f64 	%fd175, %fd174, %fd172, %p3;
	selp.b64 	%rd206, %rd205, %rd203, %p3;
	setp.geu.f64 	%p4, %fd175, %fd173;
	selp.f64 	%fd94, %fd175, %fd173, %p4;
	selp.b64 	%rd108, %rd206, %rd204, %p4;
	setp.lt.f64 	%p5, %fd94, %fd229;
	@%p5 bra 	$L__BB6_123;
	setp.lt.f64 	%p6, %fd229, %fd94;
	setp.lt.u64 	%p7, %rd108, %rd106;
	or.pred  	%p8, %p6, %p7;
	selp.f64 	%fd229, %fd94, %fd229, %p8;
	add.s64 	%rd207, %rd104, %rd108;
	selp.b64 	%rd337, %rd207, %rd337, %p8;
$L__BB6_123:
	setp.le.u64 	%p9, %rd195, %rd5;
	@%p9 bra 	$L__BB6_164;
	setp.ne.s32 	%p10, %r20, 0;
	@%p10 bra 	$L__BB6_126;
	atom.global.add.u64 	%rd208, [%rd1+8], 1280;
	add.s64 	%rd209, %rd208, %rd5;
	st.shared.u64 	[_ZN6thrust24THRUST_300001_SM_1000_NS8cuda_cub4core6detail5shmemE+152], %rd209;
$L__BB6_126:
	bar.sync 	0;
	ld.shared.u64 	%rd325, [_ZN6thrust24THRUST_300001_SM_1000_NS8cuda_cub4core6detail5shmemE+152];
	add.s64 	%rd210, %rd325, 1280;
	setp.gt.s64 	%p11, %rd210, %rd195;
	@%p11 bra 	$L__BB6_141;
	mov.f64 	%fd213, %fd229;
	mov.u64 	%rd318, %rd337;
$L__BB6_128:
	add.s64 	%rd211, %rd325, %rd105;
	shl.b64 	%rd212, %rd211, 3;
	add.s64 	%rd213, %rd2, %rd212;
	add.s64 	%rd319, %rd211, %rd3;
	ld.global.f64 	%fd214, [%rd213];
	add.s64 	%rd320, %rd319, 256;
	ld.global.f64 	%fd215, [%rd213+2048];
	add.s64 	%rd321, %rd319, 512;
	ld.global.f64 	%fd216, [%rd213+4096];
	add.s64 	%rd322, %rd319, 768;
	ld.global.f64 	%fd217, [%rd213+6144];
	add.s64 	%rd337, %rd319, 1024;
	ld.global.f64 	%fd229, [%rd213+8192];
	setp.lt.f64 	%p12, %fd213, %fd214;
	@%p12 bra 	$L__BB6_130;
	setp.lt.f64 	%p13, %fd214, %fd213;
	setp.lt.s64 	%p14, %rd318, %rd319;
	or.pred  	%p15, %p13, %p14;
	selp.f64 	%fd214, %fd213, %fd214, %p15;
	selp.b64 	%rd319, %rd318, %rd319, %p15;
$L__BB6_130:
	setp.lt.f64 	%p16, %fd214, %fd215;
	@%p16 bra 	$L__BB6_132;
	setp.lt.f64 	%p17, %fd215, %fd214;
	setp.lt.s64 	%p18, %rd319, %rd320;
	or.pred  	%p19, %p17, %p18;
	selp.f64 	%fd215, %fd214, %fd215, %p19;
	selp.b64 	%rd320, %rd319, %rd320, %p19;
$L__BB6_132:
	setp.lt.f64 	%p20, %fd215, %fd216;
	@%p20 bra 	$L__BB6_134;
	setp.lt.f64 	%p21, %fd216, %fd215;
	setp.lt.s64 	%p22, %rd320, %rd321;
	or.pred  	%p23, %p21, %p22;
	selp.f64 	%fd216, %fd215, %fd216, %p23;
	selp.b64 	%rd321, %rd320, %rd321, %p23;
$L__BB6_134:
	setp.lt.f64 	%p24, %fd216, %fd217;
	@%p24 bra 	$L__BB6_136;
	setp.lt.f64 	%p25, %fd217, %fd216;
	setp.lt.s64 	%p26, %rd321, %rd322;
	or.pred  	%p27, %p25, %p26;
	selp.f64 	%fd217, %fd216, %fd217, %p27;
	selp.b64 	%rd322, %rd321, %rd322, %p27;
$L__BB6_136:
	setp.lt.f64 	%p28, %fd217, %fd229;
	@%p28 bra 	$L__BB6_138;
	setp.lt.f64 	%p29, %fd229, %fd217;
	setp.lt.s64 	%p30, %rd322, %rd337;
	or.pred  	%p31, %p29, %p30;
	selp.f64 	%fd229, %fd217, %fd229, %p31;
	selp.b64 	%rd337, %rd322, %rd337, %p31;
$L__BB6_138:
	setp.ne.s32 	%p32, %r20, 0;
	bar.sync 	0;
	@%p32 bra 	$L__BB6_140;
	atom.global.add.u64 	%rd214, [%rd1+8], 1280;
	add.s64 	%rd215, %rd214, %rd5;
	st.shared.u64 	[_ZN6thrust24THRUST_300001_SM_1000_NS8cuda_cub4core6detail5shmemE+152], %rd215;
$L__BB6_140:
	bar.sync 	0;
	ld.shared.u64 	%rd325, [_ZN6thrust24THRUST_300001_SM_1000_NS8cuda_cub4core6detail5shmemE+152];
	add.s64 	%rd216, %rd325, 1280;
	setp.le.s64 	%p33, %rd216, %rd195;
	mov.f64 	%fd213, %fd229;
	mov.u64 	%rd318, %rd337;
	@%p33 bra 	$L__BB6_128;
$L__BB6_141:
	setp.le.s64 	%p34, %rd195, %rd325;
	@%p34 bra 	$L__BB6_164;
	cvt.u32.u64 	%r40, %rd325;
	cvt.u32.u64 	%r41, %rd195;
	sub.s32 	%r21, %r41, %r40;
	setp.ge.s32 	%p35, %r20, %r21;
	@%p35 bra 	$L__BB6_164;
	not.b32 	%r43, %r20;
	add.s32 	%r44, %r43, %r41;
	sub.s32 	%r22, %r44, %r40;
	and.b32  	%r46, %r22, 768;
	setp.eq.s32 	%p36, %r46, 768;
	mov.u32 	%r397, %r20;
	@%p36 bra 	$L__BB6_149;
	add.s64 	%rd218, %rd325, %rd105;
	add.s64 	%rd327, %rd218, %rd3;
	shl.b64 	%rd219, %rd218, 3;
	add.s64 	%rd326, %rd2, %rd219;
	shr.u32 	%r47, %r22, 8;
	add.s32 	%r48, %r47, 1;
	and.b32  	%r49, %r48, 3;
	neg.s32 	%r395, %r49;
	mov.u32 	%r397, %r20;
$L__BB6_145:
	.pragma "nounroll";
	mov.u64 	%rd136, %rd337;
	mov.f64 	%fd114, %fd229;
	ld.global.f64 	%fd115, [%rd326];
	setp.lt.f64 	%p37, %fd114, %fd115;
	mov.f64 	%fd229, %fd115;
	mov.u64 	%rd337, %rd327;
	@%p37 bra 	$L__BB6_148;
	setp.lt.f64 	%p38, %fd115, %fd114;
	mov.f64 	%fd229, %fd114;
	mov.u64 	%rd337, %rd136;
	@%p38 bra 	$L__BB6_148;
	setp.lt.s64 	%p39, %rd136, %rd327;
	selp.f64 	%fd229, %fd114, %fd115, %p39;
	min.s64 	%rd337, %rd136, %rd327;
$L__BB6_148:
	add.s32 	%r397, %r397, 256;
	add.s64 	%rd327, %rd327, 256;
	add.s64 	%rd326, %rd326, 2048;
	add.s32 	%r395, %r395, 1;
	setp.ne.s32 	%p40, %r395, 0;
	@%p40 bra 	$L__BB6_145;
$L__BB6_149:
	setp.lt.u32 	%p41, %r22, 768;
	@%p41 bra 	$L__BB6_164;
	add.s32 	%r398, %r397, 512;
$L__BB6_151:
	mov.u32 	%r30, %r398;
	add.s32 	%r50, %r30, -512;
	cvt.u64.u32 	%rd220, %r50;
	add.s64 	%rd221, %rd325, %rd220;
	shl.b64 	%rd222, %rd221, 3;
	add.s64 	%rd144, %rd2, %rd222;
	add.s64 	%rd145, %rd221, %rd3;
	ld.global.f64 	%fd121, [%rd144];
	setp.lt.f64 	%p42, %fd229, %fd121;
	mov.f64 	%fd225, %fd121;
	mov.u64 	%rd333, %rd145;
	@%p42 bra 	$L__BB6_154;
	setp.lt.f64 	%p43, %fd121, %fd229;
	mov.f64 	%fd225, %fd229;
	mov.u64 	%rd333, %rd337;
	@%p43 bra 	$L__BB6_154;
	setp.lt.s64 	%p44, %rd337, %rd145;
	selp.f64 	%fd225, %fd229, %fd121, %p44;
	min.s64 	%rd333, %rd337, %rd145;
$L__BB6_154:
	add.s32 	%r51, %r30, -256;
	cvt.u64.u32 	%rd223, %r51;
	add.s64 	%rd224, %rd325, %rd223;
	add.s64 	%rd148, %rd224, %rd3;
	ld.global.f64 	%fd124, [%rd144+2048];
	setp.lt.f64 	%p45, %fd225, %fd124;
	mov.f64 	%fd226, %fd124;
	mov.u64 	%rd334, %rd148;
	@%p45 bra 	$L__BB6_157;
	setp.lt.f64 	%p46, %fd124, %fd225;
	mov.f64 	%fd226, %fd225;
	mov.u64 	%rd334, %rd333;
	@%p46 bra 	$L__BB6_157;
	setp.lt.s64 	%p47, %rd333, %rd148;
	selp.f64 	%fd226, %fd225, %fd124, %p47;
	min.s64 	%rd334, %rd333, %rd148;
$L__BB6_157:
	cvt.u64.u32 	%rd225, %r30;
	add.s64 	%rd226, %rd325, %rd225;
	add.s64 	%rd151, %rd226, %rd3;
	ld.global.f64 	%fd127, [%rd144+4096];
	setp.lt.f64 	%p48, %fd226, %fd127;
	mov.f64 	%fd227, %fd127;
	mov.u64 	%rd335, %rd151;
	@%p48 bra 	$L__BB6_160;
	setp.lt.f64 	%p49, %fd127, %fd226;
	mov.f64 	%fd227, %fd226;
	mov.u64 	%rd335, %rd334;
	@%p49 bra 	$L__BB6_160;
	setp.lt.s64 	%p50, %rd334, %rd151;
	selp.f64 	%fd227, %fd226, %fd127, %p50;
	min.s64 	%rd335, %rd334, %rd151;
$L__BB6_160:
	add.s32 	%r52, %r30, 256;
	cvt.u64.u32 	%rd227, %r52;
	add.s64 	%rd228, %rd325, %rd227;
	add.s64 	%rd154, %rd228, %rd3;
	ld.global.f64 	%fd130, [%rd144+6144];
	setp.lt.f64 	%p51, %fd227, %fd130;
	mov.f64 	%fd229, %fd130;
	mov.u64 	%rd337, %rd154;
	@%p51 bra 	$L__BB6_163;
	setp.lt.f64 	%p52, %fd130, %fd227;
	mov.f64 	%fd229, %fd227;
	mov.u64 	%rd337, %rd335;
	@%p52 bra 	$L__BB6_163;
	setp.lt.s64 	%p53, %rd335, %rd154;
	selp.f64 	%fd229, %fd227, %fd130, %p53;
	min.s64 	%rd337, %rd335, %rd154;
$L__BB6_163:
	add.s32 	%r398, %r30, 1024;
	add.s32 	%r53, %r30, 512;
	setp.lt.s32 	%p54, %r53, %r21;
	@%p54 bra 	$L__BB6_151;
$L__BB6_164:
	// begin inline asm
	mov.u32 %r54, %laneid;
	// end inline asm
	mov.b64 	%rd229, %fd229;
	mov.b64 	{%r56, %r61}, %rd229;
	mov.b32 	%r72, 1;
	mov.b32 	%r73, 31;
	mov.b32 	%r74, -1;
	// begin inline asm
	shfl.sync.down.b32 %r55, %r56, %r72, %r73, %r74;
	// end inline asm
	// begin inline asm
	shfl.sync.down.b32 %r60, %r61, %r72, %r73, %r74;
	// end inline asm
	mov.b64 	%rd230, {%r55, %r60};
	mov.b64 	%fd134, %rd230;
	mov.b64 	{%r66, %r71}, %rd337;
	// begin inline asm
	shfl.sync.down.b32 %r65, %r66, %r72, %r73, %r74;
	// end inline asm
	// begin inline asm
	shfl.sync.down.b32 %r70, %r71, %r72, %r73, %r74;
	// end inline asm
	mov.b64 	%rd158, {%r65, %r70};
	setp.gt.s32 	%p55, %r54, 30;
	mov.f64 	%fd230, %fd229;
	mov.u64 	%rd338, %rd337;
	@%p55 bra 	$L__BB6_168;
	setp.lt.f64 	%p56, %fd229, %fd134;
	mov.f64 	%fd230, %fd134;
	mov.u64 	%rd338, %rd158;
	@%p56 bra 	$L__BB6_168;
	setp.gt.f64 	%p57, %fd229, %fd134;
	mov.f64 	%fd230, %fd229;
	mov.u64 	%rd338, %rd337;
	@%p57 bra 	$L__BB6_168;
	setp.lt.s64 	%p58, %rd337, %rd158;
	selp.f64 	%fd230, %fd229, %fd134, %p58;
	min.s64 	%rd338, %rd337, %rd158;
$L__BB6_168:
	mov.b64 	%rd231, %fd230;
	mov.b64 	{%r76, %r81}, %rd231;
	mov.b32 	%r92, 2;
	mov.b32 	%r93, 31;
	mov.b32 	%r94, -1;
	// begin inline asm
	shfl.sync.down.b32 %r75, %r76, %r92, %r93, %r94;
	// end inline asm
	// begin inline asm
	shfl.sync.down.b32 %r80, %r81, %r92, %r93, %r94;
	// end inline asm
	mov.b64 	%rd232, {%r75, %r80};
	mov.b64 	%fd137, %rd232;
	mov.b64 	{%r86, %r91}, %rd338;
	// begin inline asm
	shfl.sync.down.b32 %r85, %r86, %r92, %r93, %r94;
	// end inline asm
	// begin inline asm
	shfl.sync.down.b32 %r90, %r91, %r92, %r93, %r94;
	// end inline asm
	mov.b64 	%rd161, {%r85, %r90};
	setp.gt.s32 	%p59, %r54, 29;
	mov.f64 	%fd231, %fd230;
	mov.u64 	%rd339, %rd338;
	@%p59 bra 	$L__BB6_172;
	setp.lt.f64 	%p60, %fd230, %fd137;
	mov.f64 	%fd231, %fd137;
	mov.u64 	%rd339, %rd161;
	@%p60 bra 	$L__BB6_172;
	setp.gt.f64 	%p61, %fd230, %fd137;
	mov.f64 	%fd231, %fd230;
	mov.u64 	%rd339, %rd338;
	@%p61 bra 	$L__BB6_172;
	setp.lt.s64 	%p62, %rd338, %rd161;
	selp.f64 	%fd231, %fd230, %fd137, %p62;
	min.s64 	%rd339, %rd338, %rd161;
$L__BB6_172:
	mov.b64 	%rd233, %fd231;
	mov.b64 	{%r96, %r101}, %rd233;
	mov.b32 	%r112, 4;
	mov.b32 	%r113, 31;
	mov.b32 	%r114, -1;
	// begin inline asm
	shfl.sync.down.b32 %r95, %r96, %r112, %r113, %r114;
	// end inline asm
	// begin inline asm
	shfl.sync.down.b32 %r100, %r101, %r112, %r113, %r114;
	// end inline asm
	mov.b64 	%rd234, {%r95, %r100};
	mov.b64 	%fd140, %rd234;
	mov.b64 	{%r106, %r111}, %rd339;
	// begin inline asm
	shfl.sync.down.b32 %r105, %r106, %r112, %r113, %r114;
	// end inline asm
	// begin inline asm
	shfl.sync.down.b32 %r110, %r111, %r112, %r113, %r114;
	// end inline asm
	mov.b64 	%rd164, {%r105, %r110};
	setp.gt.s32 	%p63, %r54, 27;
	mov.f64 	%fd232, %fd231;
	mov.u64 	%rd340, %rd339;
	@%p63 bra 	$L__BB6_176;
	setp.lt.f64 	%p64, %fd231, %fd140;
	mov.f64 	%fd232, %fd140;
	mov.u64 	%rd340, %rd164;
	@%p64 bra 	$L__BB6_176;
	setp.gt.f64 	%p65, %fd231, %fd140;
	mov.f64 	%fd232, %fd231;
	mov.u64 	%rd340, %rd339;
	@%p65 bra 	$L__BB6_176;
	setp.lt.s64 	%p66, %rd339, %rd164;
	selp.f64 	%fd232, %fd231, %fd140, %p66;
	min.s64 	%rd340, %rd339, %rd164;
$L__BB6_176:
	mov.b64 	%rd235, %fd232;
	mov.b64 	{%r116, %r121}, %rd235;
	mov.b32 	%r132, 8;
	mov.b32 	%r133, 31;
	mov.b32 	%r134, -1;
	// begin inline asm
	shfl.sync.down.b32 %r115, %r116, %r132, %r133, %r134;
	// end inline asm
	// begin inline asm
	shfl.sync.down.b32 %r120, %r121, %r132, %r133, %r134;
	// end inline asm
	mov.b64 	%rd236, {%r115, %r120};
	mov.b64 	%fd143, %rd236;
	mov.b64 	{%r126, %r131}, %rd340;
	// begin inline asm
	shfl.sync.down.b32 %r125, %r126, %r132, %r133, %r134;
	// end inline asm
	// begin inline asm
	shfl.sync.down.b32 %r130, %r131, %r132, %r133, %r134;
	// end inline asm
	mov.b64 	%rd167, {%r125, %r130};
	setp.gt.s32 	%p67, %r54, 23;
	mov.f64 	%fd233, %fd232;
	mov.u64 	%rd341, %rd340;
	@%p67 bra 	$L__BB6_180;
	setp.lt.f64 	%p68, %fd232, %fd143;
	mov.f64 	%fd233, %fd143;
	mov.u64 	%rd341, %rd167;
	@%p68 bra 	$L__BB6_180;
	setp.gt.f64 	%p69, %fd232, %fd143;
	mov.f64 	%fd233, %fd232;
	mov.u64 	%rd341, %rd340;
	@%p69 bra 	$L__BB6_180;
	setp.lt.s64 	%p70, %rd340, %rd167;
	selp.f64 	%fd233, %fd232, %fd143, %p70;
	min.s64 	%rd341, %rd340, %rd167;
$L__BB6_180:
	mov.b64 	%rd237, %fd233;
	mov.b64 	{%r136, %r141}, %rd237;
	mov.b32 	%r152, 16;
	mov.b32 	%r153, 31;
	mov.b32 	%r154, -1;
	// begin inline asm
	shfl.sync.down.b32 %r135, %r136, %r152, %r153, %r154;
	// end inline asm
	// begin inline asm
	shfl.sync.down.b32 %r140, %r141, %r152, %r153, %r154;
	// end inline asm
	mov.b64 	%rd238, {%r135, %r140};
	mov.b64 	%fd146, %rd238;
	mov.b64 	{%r146, %r151}, %rd341;
	// begin inline asm
	shfl.sync.down.b32 %r145, %r146, %r152, %r153, %r154;
	// end inline asm
	// begin inline asm
	shfl.sync.down.b32 %r150, %r151, %r152, %r153, %r154;
	// end inline asm
	mov.b64 	%rd170, {%r145, %r150};
	setp.gt.s32 	%p71, %r54, 15;
	mov.f64 	%fd241, %fd233;
	mov.u64 	%rd349, %rd341;
	@%p71 bra 	$L__BB6_184;
	setp.lt.f64 	%p72, %fd233, %fd146;
	mov.f64 	%fd241, %fd146;
	mov.u64 	%rd349, %rd170;
	@%p72 bra 	$L__BB6_184;
	setp.gt.f64 	%p73, %fd233, %fd146;
	mov.f64 	%fd241, %fd233;
	mov.u64 	%rd349, %rd341;
	@%p73 bra 	$L__BB6_184;
	setp.lt.s64 	%p74, %rd341, %rd170;
	selp.f64 	%fd241, %fd233, %fd146, %p74;
	min.s64 	%rd349, %rd341, %rd170;
$L__BB6_184:
	setp.ne.s32 	%p75, %r54, 0;
	@%p75 bra 	$L__BB6_186;
	shr.u32 	%r155, %r20, 1;
	and.b32  	%r156, %r155, 496;
	mov.u32 	%r157, _ZN6thrust24THRUST_300001_SM_1000_NS8cuda_cub4core6detail5shmemE;
	add.s32 	%r158, %r157, %r156;
	st.shared.f64 	[%r158+8], %fd241;
	st.shared.u64 	[%r158+16], %rd349;
$L__BB6_186:
	bar.sync 	0;
	setp.ne.s32 	%p76, %r20, 0;
	@%p76 bra 	$L__BB6_208;
	ld.shared.f64 	%fd149, [_ZN6thrust24THRUST_300001_SM_1000_NS8cuda_cub4core6detail5shmemE+24];
	ld.shared.u64 	%rd173, [_ZN6thrust24THRUST_300001_SM_1000_NS8cuda_cub4core6detail5shmemE+32];
	setp.lt.f64 	%p77, %fd241, %fd149;
	mov.f64 	%fd235, %fd149;
	mov.u64 	%rd343, %rd173;
	@%p77 bra 	$L__BB6_190;
	setp.lt.f64 	%p78, %fd149, %fd241;
	mov.f64 	%fd235, %fd241;
	mov.u64 	%rd343, %rd349;
	@%p78 bra 	$L__BB6_190;
	setp.lt.s64 	%p79, %rd349, %rd173;
	selp.f64 	%fd235, %fd241, %fd149, %p79;
	min.s64 	%rd343, %rd349, %rd173;
$L__BB6_190:
	ld.shared.f64 	%fd152, [_ZN6thrust24THRUST_300001_SM_1000_NS8cuda_cub4core6detail5shmemE+40];
	ld.shared.u64 	%rd176, [_ZN6thrust24THRUST_300001_SM_1000_NS8cuda_cub4core6detail5shmemE+48];
	setp.lt.f64 	%p80, %fd235, %fd152;
	mov.f64 	%fd236, %fd152;
	mov.u64 	%rd344, %rd176;
	@%p80 bra 	$L__BB6_193;
	setp.lt.f64 	%p81, %fd152, %fd235;
	mov.f64 	%fd236, %fd235;
	mov.u64 	%rd344, %rd343;
	@%p81 bra 	$L__BB6_193;
	setp.lt.s64 	%p82, %rd343, %rd176;
	selp.f64 	%fd236, %fd235, %fd152, %p82;
	min.s64 	%rd344, %rd343, %rd176;
$L__BB6_193:
	ld.shared.f64 	%fd155, [_ZN6thrust24THRUST_300001_SM_1000_NS8cuda_cub4core6detail5shmemE+56];
	ld.shared.u64 	%rd179, [_ZN6thrust24THRUST_300001_SM_1000_NS8cuda_cub4core6detail5shmemE+64];
	setp.lt.f64 	%p83, %fd236, %fd155;
	mov.f64 	%fd237, %fd155;
	mov.u64 	%rd345, %rd179;
	@%p83 bra 	$L__BB6_196;
	setp.lt.f64 	%p84, %fd155, %fd236;
	mov.f64 	%fd237, %fd236;
	mov.u64 	%rd345, %rd344;
	@%p84 bra 	$L__BB6_196;
	setp.lt.s64 	%p85, %rd344, %rd179;
	selp.f64 	%fd237, %fd236, %fd155, %p85;
	min.s64 	%rd345, %rd344, %rd179;
$L__BB6_196:
	ld.shared.f64 	%fd158, [_ZN6thrust24THRUST_300001_SM_1000_NS8cuda_cub4core6detail5shmemE+72];
	ld.shared.u64 	%rd182, [_ZN6thrust24THRUST_300001_SM_1000_NS8cuda_cub4core6detail5shmemE+80];
	setp.lt.f64 	%p86, %fd237, %fd158;
	mov.f64 	%fd238, %fd158;
	mov.u64 	%rd346, %rd182;
	@%p86 bra 	$L__BB6_199;
	setp.lt.f64 	%p87, %fd158, %fd237;
	mov.f64 	%fd238, %fd237;
	mov.u64 	%rd346, %rd345;
	@%p87 bra 	$L__BB6_199;
	setp.lt.s64 	%p88, %rd345, %rd182;
	selp.f64 	%fd238, %fd237, %fd158, %p88;
	min.s64 	%rd346, %rd345, %rd182;
$L__BB6_199:
	ld.shared.f64 	%fd161, [_ZN6thrust24THRUST_300001_SM_1000_NS8cuda_cub4core6detail5shmemE+88];
	ld.shared.u64 	%rd185, [_ZN6thrust24THRUST_300001_SM_1000_NS8cuda_cub4core6detail5shmemE+96];
	setp.lt.f64 	%p89, %fd238, %fd161;
	mov.f64 	%fd239, %fd161;
	mov.u64 	%rd347, %rd185;
	@%p89 bra 	$L__BB6_202;
	setp.lt.f64 	%p90, %fd161, %fd238;
	mov.f64 	%fd239, %fd238;
	mov.u64 	%rd347, %rd346;
	@%p90 bra 	$L__BB6_202;
	setp.lt.s64 	%p91, %rd346, %rd185;
	selp.f64 	%fd239, %fd238, %fd161, %p91;
	min.s64 	%rd347, %rd346, %rd185;
$L__BB6_202:
	ld.shared.f64 	%fd164, [_ZN6thrust24THRUST_300001_SM_1000_NS8cuda_cub4core6detail5shmemE+104];
	ld.shared.u64 	%rd188, [_ZN6thrust24THRUST_300001_SM_1000_NS8cuda_cub4core6detail5shmemE+112];
	setp.lt.f64 	%p92, %fd239, %fd164;
	mov.f64 	%fd240, %fd164;
	mov.u64 	%rd348, %rd188;
	@%p92 bra 	$L__BB6_205;
	setp.lt.f64 	%p93, %fd164, %fd239;
	mov.f64 	%fd240, %fd239;
	mov.u64 	%rd348, %rd347;
	@%p93 bra 	$L__BB6_205;
	setp.lt.s64 	%p94, %rd347, %rd188;
	selp.f64 	%fd240, %fd239, %fd164, %p94;
	min.s64 	%rd348, %rd347, %rd188;
$L__BB6_205:
	ld.shared.f64 	%fd167, [_ZN6thrust24THRUST_300001_SM_1000_NS8cuda_cub4core6detail5shmemE+120];
	ld.shared.u64 	%rd191, [_ZN6thrust24THRUST_300001_SM_1000_NS8cuda_cub4core6detail5shmemE+128];
	setp.lt.f64 	%p95, %fd240, %fd167;
	mov.u64 	%rd349, %rd191;
	mov.f64 	%fd241, %fd167;
	@%p95 bra 	$L__BB6_208;
	setp.lt.f64 	%p96, %fd167, %fd240;
	mov.u64 	%rd349, %rd348;
	mov.f64 	%fd241, %fd240;
	@%p96 bra 	$L__BB6_208;
	setp.lt.s64 	%p97, %rd348, %rd191;
	selp.f64 	%fd241, %fd240, %fd167, %p97;
	min.s64 	%rd349, %rd348, %rd191;
$L__BB6_208:
	mov.u32 	%r389, %tid.x;
	setp.ne.s32 	%p214, %r389, 0;
	@%p214 bra 	$L__BB6_210;
	ld.param.u64 	%rd280, [_ZN6thrust24THRUST_300001_SM_1000_NS8cuda_cub4core6detail13_kernel_agentINS1_8__reduce11ReduceAgentINS0_12zip_iteratorIN4cuda3std3__45tupleIJNS0_6detail15normal_iteratorINS0_10device_ptrIdEEEENS0_17counting_iteratorIlNS0_11use_defaultESI_SI_EEEEEEEPNSB_IJdlEEESM_lNS1_9__extrema9arg_max_fIdlNSA_4lessIdEEEEEEJSL_SN_lN3cub18CUB_300001_SM_100013GridEvenShareIlEENSV_9GridQueueIyEESS_EEEvDpT0__param_1];
	cvta.to.global.u64 	%rd277, %rd280;
	mul.wide.u32 	%rd278, %r1, 16;
	add.s64 	%rd279, %rd277, %rd278;
	st.global.f64 	[%rd279], %fd241;
	st.global.u64 	[%rd279+8], %rd349;
$L__BB6_210:
	ret;

}
	// .globl	_ZN6thrust24THRUST_300001_SM_1000_NS8cuda_cub4core6detail13_kernel_agentINS1_8__reduce10DrainAgentIlEEJN3cub18CUB_300001_SM_10009GridQueueIyEElEEEvDpT0_
.visible .entry _ZN6thrust24THRUST_300001_SM_1000_NS8cuda_cub4core6detail13_kernel_agentINS1_8__reduce10DrainAgentIlEEJN3cub18CUB_300001_SM_10009GridQueueIyEElEEEvDpT0_(
	.param .align 8 .b8 _ZN6thrust24THRUST_300001_SM_1000_NS8cuda_cub4core6detail13_kernel_agentINS1_8__reduce10DrainAgentIlEEJN3cub18CUB_300001_SM_10009GridQueueIyEElEEEvDpT0__param_0[8],
	.param .u64 _ZN6thrust24THRUST_300001_SM_1000_NS8cuda_cub4core6detail13_kernel_agentINS1_8__reduce10DrainAgentIlEEJN3cub18CUB_300001_SM_10009GridQueueIyEElEEEvDpT0__param_1
)
.maxntid 1
{
	.reg .b64 	%rd<5>;

	ld.param.u64 	%rd1, [_ZN6thrust24THRUST_300001_SM_1000_NS8cuda_cub4core6detail13_kernel_agentINS1_8__reduce10DrainAgentIlEEJN3cub18CUB_300001_SM_10009GridQueueIyEElEEEvDpT0__param_0];
	ld.param.u64 	%rd2, [_ZN6thrust24THRUST_300001_SM_1000_NS8cuda_cub4core6detail13_kernel_agentINS1_8__reduce10DrainAgentIlEEJN3cub18CUB_300001_SM_10009GridQueueIyEElEEEvDpT0__param_1];
	cvta.to.global.u64 	%rd3, %rd1;
	st.global.u64 	[%rd3], %rd2;
	mov.b64 	%rd4, 0;
	st.global.u64 	[%rd3+8], %rd4;
	ret;

}
	// .globl	_ZN6thrust24THRUST_300001_SM_1000_NS8cuda_cub4core6detail13_kernel_agentINS1_8__reduce11ReduceAgentIPN4cuda3std3__45tupleIJdlEEESC_SB_lNS1_9__extrema9arg_max_fIdlNS9_4lessIdEEEEEEJSC_SC_iSH_EEEvDpT0_
.visible .entry _ZN6thrust24THRUST_300001_SM_1000_NS8cuda_cub4core6detail13_kernel_agentINS1_8__reduce11ReduceAgentIPN4cuda3std3__45tupleIJdlEEESC_SB_lNS1_9__extrema9arg_max_fIdlNS9_4lessIdEEEEEEJSC_SC_iSH_EEEvDpT0_(
	.param .u64 .ptr .align 1 _ZN6thrust24THRUST_300001_SM_1000_NS8cuda_cub4core6detail13_kernel_agentINS1_8__reduce11ReduceAgentIPN4cuda3std3__45tupleIJdlEEESC_SB_lNS1_9__extrema9arg_max_fIdlNS9_4lessIdEEEEEEJSC_SC_iSH_EEEvDpT0__param_0,
	.param .u64 .ptr .align 1 _ZN6thrust24THRUST_300001_SM_1000_NS8cuda_cub4core6detail13_kernel_agentINS1_8__reduce11ReduceAgentIPN4cuda3std3__45tupleIJdlEEESC_SB_lNS1_9__extrema9arg_max_fIdlNS9_4lessIdEEEEEEJSC_SC_iSH_EEEvDpT0__param_1,
	.param .u32 _ZN6thrust24THRUST_300001_SM_1000_NS8cuda_cub4core6detail13_kernel_agentINS1_8__reduce11ReduceAgentIPN4cuda3std3__45tupleIJdlEEESC_SB_lNS1_9__extrema9arg_max_fIdlNS9_4lessIdEEEEEEJSC_SC_iSH_EEEvDpT0__param_2,
	.param .align 1 .b8 _ZN6thrust24THRUST_300001_SM_1000_NS8cuda_cub4core6detail13_kernel_agentINS1_8__reduce11ReduceAgentIPN4cuda3std3__45tupleIJdlEEESC_SB_lNS1_9__extrema9arg_max_fIdlNS9_4lessIdEEEEEEJSC_SC_iSH_EEEvDpT0__param_3[1]
)
.maxntid 256
{
	.reg .pred 	%p<264>;
	.reg .b32 	%r<374>;
	.reg .b64 	%rd<508>;
	.reg .b64 	%fd<293>;

	ld.param.u64 	%rd237, [_ZN6thrust24THRUST_300001_SM_1000_NS8cuda_cub4core6detail13_kernel_agentINS1_8__reduce11ReduceAgentIPN4cuda3std3__45tupleIJdlEEESC_SB_lNS1_9__extrema9arg_max_fIdlNS9_4lessIdEEEEEEJSC_SC_iSH_EEEvDpT0__param_0];
	ld.param.u32 	%r29, [_ZN6thrust24THRUST_300001_SM_1000_NS8cuda_cub4core6detail13_kernel_agentINS1_8__reduce11ReduceAgentIPN4cuda3std3__45tupleIJdlEEESC_SB_lNS1_9__extrema9arg_max_fIdlNS9_4lessIdEEEEEEJSC_SC_iSH_EEEvDpT0__param_2];
	cvt.s64.s32 	%rd1, %r29;
	setp.eq.s32 	%p1, %r29, 0;
	@%p1 bra 	$L__BB8_234;
	setp.gt.s32 	%p2, %r29, 1279;
	@%p2 bra 	$L__BB8_121;
	mov.u32 	%r1, %tid.x;
	setp.ge.s32 	%p147, %r1, %r29;
	mov.f64 	%fd224, 0d0000000000000000;
	mov.b64 	%rd431, 0;
	mov.u32 	%r368, %r1;
	@%p147 bra 	$L__BB8_4;
	mul.wide.u32 	%rd375, %r1, 16;
	add.s64 	%rd372, %rd237, %rd375;
	// begin inline asm
	ld.global.nc.u64 %rd371, [%rd372];
	// end inline asm
	add.s64 	%rd374, %rd372, 8;
	// begin inline asm
	ld.global.nc.u64 %rd431, [%rd374];
	// end inline asm
	mov.b64 	%fd224, %rd371;
	add.s32 	%r368, %r1, 256;
$L__BB8_4:
	setp.ge.s32 	%p148, %r368, %r29;
	@%p148 bra 	$L__BB8_25;
	not.b32 	%r141, %r368;
	add.s32 	%r4, %r29, %r141;
	and.b32  	%r142, %r4, 768;
	setp.eq.s32 	%p149, %r142, 768;
	@%p149 bra 	$L__BB8_11;
	mul.wide.u32 	%rd377, %r368, 16;
	add.s64 	%rd422, %rd237, %rd377;
	shr.u32 	%r143, %r4, 8;
	add.s32 	%r144, %r143, 1;
	and.b32  	%r145, %r144, 3;
	neg.s32 	%r366, %r145;
$L__BB8_7:
	.pragma "nounroll";
	mov.u64 	%rd6, %rd431;
	mov.f64 	%fd3, %fd224;
	// begin inline asm
	ld.global.nc.u64 %rd378, [%rd422];
	// end inline asm
	add.s64 	%rd381, %rd422, 8;
	// begin inline asm
	ld.global.nc.u64 %rd380, [%rd381];
	// end inline asm
	mov.b64 	%fd4, %rd378;
	setp.lt.f64 	%p150, %fd3, %fd4;
	mov.u64 	%rd431, %rd380;
	mov.f64 	%fd224, %fd4;
	@%p150 bra 	$L__BB8_10;
	setp.gt.f64 	%p151, %fd3, %fd4;
	mov.u64 	%rd431, %rd6;
	mov.f64 	%fd224, %fd3;
	@%p151 bra 	$L__BB8_10;
	setp.lt.s64 	%p152, %rd6, %rd380;
	min.s64 	%rd431, %rd6, %rd380;
	selp.f64 	%fd224, %fd3, %fd4, %p152;
$L__BB8_10:
	add.s32 	%r368, %r368, 256;
	add.s64 	%rd422, %rd422, 4096;
	add.s32 	%r366, %r366, 1;
	setp.ne.s32 	%p153, %r366, 0;
	@%p153 bra 	$L__BB8_7;
$L__BB8_11:
	setp.lt.u32 	%p154, %r4, 768;
	@%p154 bra 	$L__BB8_25;
$L__BB8_12:
	mul.wide.s32 	%rd386, %r368, 16;
	add.s64 	%rd383, %rd237, %rd386;
	// begin inline asm
	ld.global.nc.u64 %rd382, [%rd383];
	// end inline asm
	add.s64 	%rd385, %rd383, 8;
	// begin inline asm
	ld.global.nc.u64 %rd384, [%rd385];
	// end inline asm
	mov.b64 	%fd10, %rd382;
	setp.lt.f64 	%p155, %fd224, %fd10;
	mov.u64 	%rd428, %rd384;
	mov.f64 	%fd221, %fd10;
	@%p155 bra 	$L__BB8_15;
	setp.gt.f64 	%p156, %fd224, %fd10;
	mov.u64 	%rd428, %rd431;
	mov.f64 	%fd221, %fd224;
	@%p156 bra 	$L__BB8_15;
	setp.lt.s64 	%p157, %rd431, %rd384;
	min.s64 	%rd428, %rd431, %rd384;
	selp.f64 	%fd221, %fd224, %fd10, %p157;
$L__BB8_15:
	add.s64 	%rd388, %rd383, 4096;
	// begin inline asm
	ld.global.nc.u64 %rd387, [%rd388];
	// end inline asm
	add.s64 	%rd390, %rd383, 4104;
	// begin inline asm
	ld.global.nc.u64 %rd389, [%rd390];
	// end inline asm
	mov.b64 	%fd13, %rd387;
	setp.lt.f64 	%p158, %fd221, %fd13;
	mov.u64 	%rd429, %rd389;
	mov.f64 	%fd222, %fd13;
	@%p158 bra 	$L__BB8_18;
	setp.gt.f64 	%p159, %fd221, %fd13;
	mov.u64 	%rd429, %rd428;
	mov.f64 	%fd222, %fd221;
	@%p159 bra 	$L__BB8_18;
	setp.lt.s64 	%p160, %rd428, %rd389;
	min.s64 	%rd429, %rd428, %rd389;
	selp.f64 	%fd222, %fd221, %fd13, %p160;
$L__BB8_18:
	add.s64 	%rd392, %rd383, 8192;
	// begin inline asm
	ld.global.nc.u64 %rd391, [%rd392];
	// end inline asm
	add.s64 	%rd394, %rd383, 8200;
	// begin inline asm
	ld.global.nc.u64 %rd393, [%rd394];
	// end inline asm
	mov.b64 	%fd16, %rd391;
	setp.lt.f64 	%p161, %fd222, %fd16;
	mov.u64 	%rd430, %rd393;
	mov.f64 	%fd223, %fd16;
	@%p161 bra 	$L__BB8_21;
	setp.gt.f64 	%p162, %fd222, %fd16;
	mov.u64 	%rd430, %rd429;
	mov.f64 	%fd223, %fd222;
	@%p162 bra 	$L__BB8_21;
	setp.lt.s64 	%p163, %rd429, %rd393;
	min.s64 	%rd430, %rd429, %rd393;
	selp.f64 	%fd223, %fd222, %fd16, %p163;
$L__BB8_21:
	add.s64 	%rd396, %rd383, 12288;
	// begin inline asm
	ld.global.nc.u64 %rd395, [%rd396];
	// end inline asm
	add.s64 	%rd398, %rd383, 12296;
	// begin inline asm
	ld.global.nc.u64 %rd397, [%rd398];
	// end inline asm
	mov.b64 	%fd19, %rd395;
	setp.lt.f64 	%p164, %fd223, %fd19;
	mov.u64 	%rd431, %rd397;
	mov.f64 	%fd224, %fd19;
	@%p164 bra 	$L__BB8_24;
	setp.gt.f64 	%p165, %fd223, %fd19;
	mov.u64 	%rd431, %rd430;
	mov.f64 	%fd224, %fd223;
	@%p165 bra 	$L__BB8_24;
	setp.lt.s64 	%p166, %rd430, %rd397;
	min.s64 	%rd431, %rd430, %rd397;
	selp.f64 	%fd224, %fd223, %fd19, %p166;
$L__BB8_24:
	add.s32 	%r368, %r368, 1024;
	setp.lt.s32 	%p167, %r368, %r29;
	@%p167 bra 	$L__BB8_12;
$L__BB8_25:
	setp.lt.s32 	%p168, %r29, 256;
	@%p168 bra 	$L__BB8_70;
	// begin inline asm
	mov.u32 %r259, %laneid;
	// end inline asm
	mov.b64 	%rd409, %fd224;
	mov.b64 	{%r261, %r266}, %rd409;
	mov.b32 	%r277, 1;
	mov.b32 	%r278, 31;
	mov.b32 	%r279, -1;
	// begin inline asm
	shfl.sync.down.b32 %r260, %r261, %r277, %r278, %r279;
	// end inline asm
	// begin inline asm
	shfl.sync.down.b32 %r265, %r266, %r277, %r278, %r279;
	// end inline asm
	mov.b64 	%rd410, {%r260, %r265};
	mov.b64 	%fd23, %rd410;
	mov.b64 	{%r271, %r276}, %rd431;
	// begin inline asm
	shfl.sync.down.b32 %r270, %r271, %r277, %r278, %r279;
	// end inline asm
	// begin inline asm
	shfl.sync.down.b32 %r275, %r276, %r277, %r278, %r279;
	// end inline asm
	mov.b64 	%rd28, {%r270, %r275};
	setp.gt.s32 	%p220, %r259, 30;
	mov.u64 	%rd433, %rd431;
	mov.f64 	%fd226, %fd224;
	@%p220 bra 	$L__BB8_30;
	setp.lt.f64 	%p221, %fd224, %fd23;
	mov.u64 	%rd433, %rd28;
	mov.f64 	%fd226, %fd23;
	@%p221 bra 	$L__BB8_30;
	setp.gt.f64 	%p222, %fd224, %fd23;
	mov.u64 	%rd433, %rd431;
	mov.f64 	%fd226, %fd224;
	@%p222 bra 	$L__BB8_30;
	setp.lt.s64 	%p223, %rd431, %rd28;
	min.s64 	%rd433, %rd431, %rd28;
	selp.f64 	%fd226, %fd224, %fd23, %p223;
$L__BB8_30:
	mov.b64 	%rd411, %fd226;
	mov.b64 	{%r281, %r286}, %rd411;
	mov.b32 	%r297, 2;
	mov.b32 	%r298, 31;
	mov.b32 	%r299, -1;
	// begin inline asm
	shfl.sync.down.b32 %r280, %r281, %r297, %r298, %r299;
	// end inline asm
	// begin inline asm
	shfl.sync.down.b32 %r285, %r286, %r297, %r298, %r299;
	// end inline asm
	mov.b64 	%rd412, {%r280, %r285};
	mov.b64 	%fd26, %rd412;
	mov.b64 	{%r291, %r296}, %rd433;
	// begin inline asm
	shfl.sync.down.b32 %r290, %r291, %r297, %r298, %r299;
	// end inline asm
	// begin inline asm
	shfl.sync.down.b32 %r295, %r296, %r297, %r298, %r299;
	// end inline asm
	mov.b64 	%rd31, {%r290, %r295};
	setp.gt.s32 	%p224, %r259, 29;
	mov.u64 	%rd434, %rd433;
	mov.f64 	%fd227, %fd226;
	@%p224 bra 	$L__BB8_34;
	setp.lt.f64 	%p225, %fd226, %fd26;
	mov.u64 	%rd434, %rd31;
	mov.f64 	%fd227, %fd26;
	@%p225 bra 	$L__BB8_34;
	setp.gt.f64 	%p226, %fd226, %fd26;
	mov.u64 	%rd434, %rd433;
	mov.f64 	%fd227, %fd226;
	@%p226 bra 	$L__BB8_34;
	setp.lt.s64 	%p227, %rd433, %rd31;
	min.s64 	%rd434, %rd433, %rd31;
	selp.f64 	%fd227, %fd226, %fd26, %p227;
$L__BB8_34:
	mov.b64 	%rd413, %fd227;
	mov.b64 	{%r301, %r306}, %rd413;
	mov.b32 	%r317, 4;
	mov.b32 	%r318, 31;
	mov.b32 	%r319, -1;
	// begin inline asm
	shfl.sync.down.b32 %r300, %r301, %r317, %r318, %r319;
	// end inline asm
	// begin inline asm
	shfl.sync.down.b32 %r305, %r306, %r317, %r318, %r319;
	// end inline asm
	mov.b64 	%rd414, {%r300, %r305};
	mov.b64 	%fd29, %rd414;
	mov.b64 	{%r311, %r316}, %rd434;
	// begin inline asm
	shfl.sync.down.b32 %r310, %r311, %r317, %r318, %r319;
	// end inline asm
	// begin inline asm
	shfl.sync.down.b32 %r315, %r316, %r317, %r318, %r319;
	// end inline asm
	mov.b64 	%rd34, {%r310, %r315};
	setp.gt.s32 	%p228, %r259, 27;
	mov.u64 	%rd435, %rd434;
	mov.f64 	%fd228, %fd227;
	@%p228 bra 	$L__BB8_38;
	setp.lt.f64 	%p229, %fd227, %fd29;
	mov.u64 	%rd435, %rd34;
	mov.f64 	%fd228, %fd29;
	@%p229 bra 	$L__BB8_38;
	setp.gt.f64 	%p230, %fd227, %fd29;
	mov.u64 	%rd435, %rd434;
	mov.f64 	%fd228, %fd227;
	@%p230 bra 	$L__BB8_38;
	setp.lt.s64 	%p231, %rd434, %rd34;
	min.s64 	%rd435, %rd434, %rd34;
	selp.f64 	%fd228, %fd227, %fd29, %p231;
$L__BB8_38:
	mov.b64 	%rd415, %fd228;
	mov.b64 	{%r321, %r326}, %rd415;
	mov.b32 	%r337, 8;
	mov.b32 	%r338, 31;
	mov.b32 	%r339, -1;
	// begin inline asm
	shfl.sync.down.b32 %r320, %r321, %r337, %r338, %r339;
	// end inline asm
	// begin inline asm
	shfl.sync.down.b32 %r325, %r326, %r337, %r338, %r339;
	// end inline asm
	mov.b64 	%rd416, {%r320, %r325};
	mov.b64 	%fd32, %rd416;
	mov.b64 	{%r331, %r336}, %rd435;
	// begin inline asm
	shfl.sync.down.b32 %r330, %r331, %r337, %r338, %r339;
	// end inline asm
	// begin inline asm
	shfl.sync.down.b32 %r335, %r336, %r337, %r338, %r339;
	// end inline asm
	mov.b64 	%rd37, {%r330, %r335};
	setp.gt.s32 	%p232, %r259, 23;
	mov.u64 	%rd436, %rd435;
	mov.f64 	%fd229, %fd228;
	@%p232 bra 	$L__BB8_42;
	setp.lt.f64 	%p233, %fd228, %fd32;
	mov.u64 	%rd436, %rd37;
	mov.f64 	%fd229, %fd32;
	@%p233 bra 	$L__BB8_42;
	setp.gt.f64 	%p234, %fd228, %fd32;
	mov.u64 	%rd436, %rd435;
	mov.f64 	%fd229, %fd228;
	@%p234 bra 	$L__BB8_42;
	setp.lt.s64 	%p235, %rd435, %rd37;
	min.s64 	%rd436, %rd435, %rd37;
	selp.f64 	%fd229, %fd228, %fd32, %p235;
$L__BB8_42:
	mov.b64 	%rd417, %fd229;
	mov.b64 	{%r341, %r346}, %rd417;
	mov.b32 	%r357, 16;
	mov.b32 	%r358, 31;
	mov.b32 	%r359, -1;
	// begin inline asm
	shfl.sync.down.b32 %r340, %r341, %r357, %r358, %r359;
	// end inline asm
	// begin inline asm
	shfl.sync.down.b32 %r345, %r346, %r357, %r358, %r359;
	// end inline asm
	mov.b64 	%rd418, {%r340, %r345};
	mov.b64 	%fd35, %rd418;
	mov.b64 	{%r351, %r356}, %rd436;
	// begin inline asm
	shfl.sync.down.b32 %r350, %r351, %r357, %r358, %r359;
	// end inline asm
	// begin inline asm
	shfl.sync.down.b32 %r355, %r356, %r357, %r358, %r359;
	// end inline asm
	mov.b64 	%rd40, {%r350, %r355};
	setp.gt.s32 	%p236, %r259, 15;
	mov.u64 	%rd507, %rd436;
	mov.f64 	%fd292, %fd229;
	@%p236 bra 	$L__BB8_46;
	setp.lt.f64 	%p237, %fd229, %fd35;
	mov.u64 	%rd507, %rd40;
	mov.f64 	%fd292, %fd35;
	@%p237 bra 	$L__BB8_46;
	setp.gt.f64 	%p238, %fd229, %fd35;
	mov.u64 	%rd507, %rd436;
	mov.f64 	%fd292, %fd229;
	@%p238 bra 	$L__BB8_46;
	setp.lt.s64 	%p239, %rd436, %rd40;
	min.s64 	%rd507, %rd436, %rd40;
	selp.f64 	%fd292, %fd229, %fd35, %p239;
$L__BB8_46:
	setp.ne.s32 	%p240, %r259, 0;
	@%p240 bra 	$L__BB8_48;
	shr.u32 	%r360, %r1, 1;
	and.b32  	%r361, %r360, 496;
	mov.u32 	%r362, _ZN6thrust24THRUST_300001_SM_1000_NS8cuda_cub4core6detail5shmemE;
	add.s32 	%r363, %r362, %r361;
	st.shared.f64 	[%r363+8], %fd292;
	st.shared.u64 	[%r363+16], %rd507;
$L__BB8_48:
	bar.sync 	0;
	setp.ne.s32 	%p241, %r1, 0;
	@%p241 bra 	$L__BB8_232;
	ld.shared.f64 	%fd38, [_ZN6thrust24THRUST_300001_SM_1000_NS8cuda_cub4core6detail5shmemE+24];
	ld.shared.u64 	%rd43, [_ZN6thrust24THRUST_300001_SM_1000_NS8cuda_cub4core6detail5shmemE+32];
	setp.lt.f64 	%p242, %fd292, %fd38;
	mov.u64 	%rd438, %rd43;
	mov.f64 	%fd231, %fd38;
	@%p242 bra 	$L__BB8_52;
	setp.lt.f64 	%p243, %fd38, %fd292;
	mov.u64 	%rd438, %rd507;
	mov.f64 	%fd231, %fd292;
	@%p243 bra 	$L__BB8_52;
	setp.lt.s64 	%p244, %rd507, %rd43;
	min.s64 	%rd438, %rd507, %rd43;
	selp.f64 	%fd231, %fd292, %fd38, %p244;
$L__BB8_52:
	ld.shared.f64 	%fd41, [_ZN6thrust24THRUST_300001_SM_1000_NS8cuda_cub4core6detail5shmemE+40];
	ld.shared.u64 	%rd46, [_ZN6thrust24THRUST_300001_SM_1000_NS8cuda_cub4core6detail5shmemE+48];
	setp.lt.f64 	%p245, %fd231, %fd41;
	mov.u64 	%rd439, %rd46;
	mov.f64 	%fd232, %fd41;
	@%p245 bra 	$L__BB8_55;
	setp.lt.f64 	%p246, %fd41, %fd231;
	mov.u64 	%rd439, %rd438;
	mov.f64 	%fd232, %fd231;
	@%p246 bra 	$L__BB8_55;
	setp.lt.s64 	%p247, %rd438, %rd46;
	min.s64 	%rd439, %rd438, %rd46;
	selp.f64 	%fd232, %fd231, %fd41, %p247;
$L__BB8_55:
	ld.shared.f64 	%fd44, [_ZN6thrust24THRUST_300001_SM_1000_NS8cuda_cub4core6detail5shmemE+56];
	ld.shared.u64 	%rd49, [_ZN6thrust24THRUST_300001_SM_1000_NS8cuda_cub4core6detail5shmemE+64];
	setp.lt.f64 	%p248, %fd232, %fd44;
	mov.u64 	%rd440, %rd49;
	mov.f64 	%fd233, %fd44;
	@%p248 bra 	$L__BB8_58;
	setp.lt.f64 	%p249, %fd44, %fd232;
	mov.u64 	%rd440, %rd439;
	mov.f64 	%fd233, %fd232;
	@%p249 bra 	$L__BB8_58;
	setp.lt.s64 	%p250, %rd439, %rd49;
	min.s64 	%rd440, %rd439, %rd49;
	selp.f64 	%fd233, %fd232, %fd44, %p250;
$L__BB8_58:
	ld.shared.f64 	%fd47, [_ZN6thrust24THRUST_300001_SM_1000_NS8cuda_cub4core6detail5shmemE+72];
	ld.shared.u64 	%rd52, [_ZN6thrust24THRUST_300001_SM_1000_NS8cuda_cub4core6detail5shmemE+80];
	setp.lt.f64 	%p251, %fd233, %fd47;
	mov.u64 	%rd441, %rd52;
	mov.f64 	%fd234, %fd47;
	@%p251 bra 	$L__BB8_61;
	setp.lt.f64 	%p252, %fd47, %fd233;
	mov.u64 	%rd441, %rd440;
	mov.f64 	%fd234, %fd233;
	@%p252 bra 	$L__BB8_61;
	setp.lt.s64 	%p253, %rd440, %rd52;
	min.s64 	%rd441, %rd440, %rd52;
	selp.f64 	%fd234, %fd233, %fd47, %p253;
$L__BB8_61:
	ld.shared.f64 	%fd50, [_ZN6thrust24THRUST_300001_SM_1000_NS8cuda_cub4core6detail5shmemE+88];
	ld.shared.u64 	%rd55, [_ZN6thrust24THRUST_300001_SM_1000_NS8cuda_cub4core6detail5shmemE+96];
	setp.lt.f64 	%p254, %fd234, %fd50;
	mov.u64 	%rd442, %rd55;
	mov.f64 	%fd235, %fd50;
	@%p254 bra 	$L__BB8_64;
	setp.lt.f64 	%p255, %fd50, %fd234;
	mov.u64 	%rd442, %rd441;
	mov.f64 	%fd235, %fd234;
	@%p255 bra 	$L__BB8_64;
	setp.lt.s64 	%p256, %rd441, %rd55;
	min.s64 	%rd442, %rd441, %rd55;
	selp.f64 	%fd235, %fd234, %fd50, %p256;
$L__BB8_64:
	ld.shared.f64 	%fd53, [_ZN6thrust24THRUST_300001_SM_1000_NS8cuda_cub4core6detail5shmemE+104];
	ld.shared.u64 	%rd58, [_ZN6thrust24THRUST_300001_SM_1000_NS8cuda_cub4core6detail5shmemE+112];
	setp.lt.f64 	%p257, %fd235, %fd53;
	mov.u64 	%rd443, %rd58;
	mov.f64 	%fd236, %fd53;
	@%p257 bra 	$L__BB8_67;
	setp.lt.f64 	%p258, %fd53, %fd235;
	mov.u64 	%rd443, %rd442;
	mov.f64 	%fd236, %fd235;
	@%p258 bra 	$L__BB8_67;
	setp.lt.s64 	%p259, %rd442, %rd58;
	min.s64 	%rd443, %rd442, %rd58;
	selp.f64 	%fd236, %fd235, %fd53, %p259;
$L__BB8_67:
	ld.shared.f64 	%fd56, [_ZN6thrust24THRUST_300001_SM_1000_NS8cuda_cub4core6detail5shmemE+120];
	ld.shared.u64 	%rd61, [_ZN6thrust24THRUST_300001_SM_1000_NS8cuda_cub4core6detail5shmemE+128];
	setp.lt.f64 	%p260, %fd236, %fd56;
	mov.u64 	%rd507, %rd61;
	mov.f64 	%fd292, %fd56;
	@%p260 bra 	$L__BB8_232;
	setp.lt.f64 	%p261, %fd56, %fd236;
	mov.u64 	%rd507, %rd443;
	mov.f64 	%fd292, %fd236;
	@%p261 bra 	$L__BB8_232;
	setp.lt.s64 	%p262, %rd443, %rd61;
	min.s64 	%rd507, %rd443, %rd61;
	selp.f64 	%fd292, %fd236, %fd56, %p262;
	bra.uni 	$L__BB8_232;
$L__BB8_70:
	// begin inline asm
	mov.u32 %r146, %laneid;
	// end inline asm
	and.b32  	%r167, %r1, 992;
	add.s32 	%r168, %r167, 32;
	setp.gt.s32 	%p169, %r168, %r29;
	not.b32 	%r169, %r167;
	add.s32 	%r170, %r29, %r169;
	selp.b32 	%r165, %r170, 31, %p169;
	mov.b64 	%rd399, %fd224;
	mov.b64 	{%r148, %r153}, %rd399;
	mov.b32 	%r164, 1;
	mov.b32 	%r166, -1;
	// begin inline asm
	shfl.sync.down.b32 %r147, %r148, %r164, %r165, %r166;
	// end inline asm
	// begin inline asm
	shfl.sync.down.b32 %r152, %r153, %r164, %r165, %r166;
	// end inline asm
	mov.b64 	%rd400, {%r147, %r152};
	mov.b64 	%fd58, %rd400;
	mov.b64 	{%r158, %r163}, %rd431;
	// begin inline asm
	shfl.sync.down.b32 %r157, %r158, %r164, %r165, %r166;
	// end inline asm
	// begin inline asm
	shfl.sync.down.b32 %r162, %r163, %r164, %r165, %r166;
	// end inline asm
	mov.b64 	%rd63, {%r157, %r162};
	setp.ge.s32 	%p170, %r146, %r165;
	mov.u64 	%rd444, %rd431;
	mov.f64 	%fd237, %fd224;
	@%p170 bra 	$L__BB8_74;
	setp.lt.f64 	%p171, %fd224, %fd58;
	mov.u64 	%rd444, %rd63;
	mov.f64 	%fd237, %fd58;
	@%p171 bra 	$L__BB8_74;
	setp.gt.f64 	%p172, %fd224, %fd58;
	mov.u64 	%rd444, %rd431;
	mov.f64 	%fd237, %fd224;
	@%p172 bra 	$L__BB8_74;
	setp.lt.s64 	%p173, %rd431, %rd63;
	min.s64 	%rd444, %rd431, %rd63;
	selp.f64 	%fd237, %fd224, %fd58, %p173;
$L__BB8_74:
	mov.b64 	%rd401, %fd237;
	mov.b64 	{%r172, %r177}, %rd401;
	mov.b32 	%r188, 2;
	mov.b32 	%r190, -1;
	// begin inline asm
	shfl.sync.down.b32 %r171, %r172, %r188, %r165, %r190;
	// end inline asm
	// begin inline asm
	shfl.sync.down.b32 %r176, %r177, %r188, %r165, %r190;
	// end inline asm
	mov.b64 	%rd402, {%r171, %r176};
	mov.b64 	%fd61, %rd402;
	mov.b64 	{%r182, %r187}, %rd444;
	// begin inline asm
	shfl.sync.down.b32 %r181, %r182, %r188, %r165, %r190;
	// end inline asm
	// begin inline asm
	shfl.sync.down.b32 %r186, %r187, %r188, %r165, %r190;
	// end inline asm
	mov.b64 	%rd66, {%r181, %r186};
	add.s32 	%r191, %r146, 2;
	setp.gt.s32 	%p174, %r191, %r165;
	mov.u64 	%rd445, %rd444;
	mov.f64 	%fd238, %fd237;
	@%p174 bra 	$L__BB8_78;
	setp.lt.f64 	%p175, %fd237, %fd61;
	mov.u64 	%rd445, %rd66;
	mov.f64 	%fd238, %fd61;
	@%p175 bra 	$L__BB8_78;
	setp.gt.f64 	%p176, %fd237, %fd61;
	mov.u64 	%rd445, %rd444;
	mov.f64 	%fd238, %fd237;
	@%p176 bra 	$L__BB8_78;
	setp.lt.s64 	%p177, %rd444, %rd66;
	min.s64 	%rd445, %rd444, %rd66;
	selp.f64 	%fd238, %fd237, %fd61, %p177;
$L__BB8_78:
	mov.b64 	%rd403, %fd238;
	mov.b64 	{%r193, %r198}, %rd403;
	mov.b32 	%r209, 4;
	mov.b32 	%r211, -1;
	// begin inline asm
	shfl.sync.down.b32 %r192, %r193, %r209, %r165, %r211;
	// end inline asm
	// begin inline asm
	shfl.sync.down.b32 %r197, %r198, %r209, %r165, %r211;
	// end inline asm
	mov.b64 	%rd404, {%r192, %r197};
	mov.b64 	%fd64, %rd404;
	mov.b64 	{%r203, %r208}, %rd445;
	// begin inline asm
	shfl.sync.down.b32 %r202, %r203, %r209, %r165, %r211;
	// end inline asm
	// begin inline asm
	shfl.sync.down.b32 %r207, %r208, %r209, %r165, %r211;
	// end inline asm
	mov.b64 	%rd69, {%r202, %r207};
	add.s32 	%r212, %r146, 4;
	setp.gt.s32 	%p178, %r212, %r165;
	mov.u64 	%rd446, %rd445;
	mov.f64 	%fd239, %fd238;
	@%p178 bra 	$L__BB8_82;
	setp.lt.f64 	%p179, %fd238, %fd64;
	mov.u64 	%rd446, %rd69;
	mov.f64 	%fd239, %fd64;
	@%p179 bra 	$L__BB8_82;
	setp.gt.f64 	%p180, %fd238, %fd64;
	mov.u64 	%rd446, %rd445;
	mov.f64 	%fd239, %fd238;
	@%p180 bra 	$L__BB8_82;
	setp.lt.s64 	%p181, %rd445, %rd69;
	min.s64 	%rd446, %rd445, %rd69;
	selp.f64 	%fd239, %fd238, %fd64, %p181;
$L__BB8_82:
	mov.b64 	%rd405, %fd239;
	mov.b64 	{%r214, %r219}, %rd405;
	mov.b32 	%r230, 8;
	mov.b32 	%r232, -1;
	// begin inline asm
	shfl.sync.down.b32 %r213, %r214, %r230, %r165, %r232;
	// end inline asm
	// begin inline asm
	shfl.sync.down.b32 %r218, %r219, %r230, %r165, %r232;
	// end inline asm
	mov.b64 	%rd406, {%r213, %r218};
	mov.b64 	%fd67, %rd406;
	mov.b64 	{%r224, %r229}, %rd446;
	// begin inline asm
	shfl.sync.down.b32 %r223, %r224, %r230, %r165, %r232;
	// end inline asm
	// begin inline asm
	shfl.sync.down.b32 %r228, %r229, %r230, %r165, %r232;
	// end inline asm
	mov.b64 	%rd72, {%r223, %r228};
	add.s32 	%r233, %r146, 8;
	setp.gt.s32 	%p182, %r233, %r165;
	mov.u64 	%rd447, %rd446;
	mov.f64 	%fd240, %fd239;
	@%p182 bra 	$L__BB8_86;
	setp.lt.f64 	%p183, %fd239, %fd67;
	mov.u64 	%rd447, %rd72;
	mov.f64 	%fd240, %fd67;
	@%p183 bra 	$L__BB8_86;
	setp.gt.f64 	%p184, %fd239, %fd67;
	mov.u64 	%rd447, %rd446;
	mov.f64 	%fd240, %fd239;
	@%p184 bra 	$L__BB8_86;
	setp.lt.s64 	%p185, %rd446, %rd72;
	min.s64 	%rd447, %rd446, %rd72;
	selp.f64 	%fd240, %fd239, %fd67, %p185;
$L__BB8_86:
	mov.b64 	%rd407, %fd240;
	mov.b64 	{%r235, %r240}, %rd407;
	mov.b32 	%r251, 16;
	mov.b32 	%r253, -1;
	// begin inline asm
	shfl.sync.down.b32 %r234, %r235, %r251, %r165, %r253;
	// end inline asm
	// begin inline asm
	shfl.sync.down.b32 %r239, %r240, %r251, %r165, %r253;
	// end inline asm
	mov.b64 	%rd408, {%r234, %r239};
	mov.b64 	%fd70, %rd408;
	mov.b64 	{%r245, %r250}, %rd447;
	// begin inline asm
	shfl.sync.down.b32 %r244, %r245, %r251, %r165, %r253;
	// end inline asm
	// begin inline asm
	shfl.sync.down.b32 %r249, %r250, %r251, %r165, %r253;
	// end inline asm
	mov.b64 	%rd75, {%r244, %r249};
	add.s32 	%r254, %r146, 16;
	setp.gt.s32 	%p186, %r254, %r165;
	mov.u64 	%rd507, %rd447;
	mov.f64 	%fd292, %fd240;
	@%p186 bra 	$L__BB8_90;
	setp.lt.f64 	%p187, %fd240, %fd70;
	mov.u64 	%rd507, %rd75;
	mov.f64 	%fd292, %fd70;
	@%p187 bra 	$L__BB8_90;
	setp.gt.f64 	%p188, %fd240, %fd70;
	mov.u64 	%rd507, %rd447;
	mov.f64 	%fd292, %fd240;
	@%p188 bra 	$L__BB8_90;
	setp.lt.s64 	%p189, %rd447, %rd75;
	min.s64 	%rd507, %rd447, %rd75;
	selp.f64 	%fd292, %fd240, %fd70, %p189;
$L__BB8_90:
	setp.ne.s32 	%p190, %r146, 0;
	@%p190 bra 	$L__BB8_92;
	shr.u32 	%r255, %r1, 1;
	and.b32  	%r256, %r255, 496;
	mov.u32 	%r257, _ZN6thrust24THRUST_300001_SM_1000_NS8cuda_cub4core6detail5shmemE;
	add.s32 	%r258, %r257, %r256;
	st.shared.f64 	[%r258+8], %fd292;
	st.shared.u64 	[%r258+16], %rd507;
$L__BB8_92:
	bar.sync 	0;
	setp.ne.s32 	%p191, %r1, 0;
	@%p191 bra 	$L__BB8_232;
	setp.lt.s32 	%p192, %r29, 33;
	mov.f64 	%fd242, %fd292;
	mov.u64 	%rd449, %rd507;
	@%p192 bra 	$L__BB8_97;
	ld.shared.f64 	%fd73, [_ZN6thrust24THRUST_300001_SM_1000_NS8cuda_cub4core6detail5shmemE+24];
	ld.shared.u64 	%rd78, [_ZN6thrust24THRUST_300001_SM_1000_NS8cuda_cub4core6detail5shmemE+32];
	setp.lt.f64 	%p193, %fd292, %fd73;
	mov.f64 	%fd242, %fd73;
	mov.u64 	%rd449, %rd78;
	@%p193 bra 	$L__BB8_97;
	setp.lt.f64 	%p194, %fd73, %fd292;
	mov.f64 	%fd242, %fd292;
	mov.u64 	%rd449, %rd507;
	@%p194 bra 	$L__BB8_97;
	setp.lt.s64 	%p195, %rd507, %rd78;
	min.s64 	%rd449, %rd507, %rd78;
	selp.f64 	%fd242, %fd292, %fd73, %p195;
$L__BB8_97:
	setp.lt.s32 	%p196, %r29, 65;
	mov.f64 	%fd243, %fd242;
	mov.u64 	%rd450, %rd449;
	@%p196 bra 	$L__BB8_101;
	ld.shared.f64 	%fd76, [_ZN6thrust24THRUST_300001_SM_1000_NS8cuda_cub4core6detail5shmemE+40];
	ld.shared.u64 	%rd81, [_ZN6thrust24THRUST_300001_SM_1000_NS8cuda_cub4core6detail5shmemE+48];
	setp.lt.f64 	%p197, %fd242, %fd76;
	mov.f64 	%fd243, %fd76;
	mov.u64 	%rd450, %rd81;
	@%p197 bra 	$L__BB8_101;
	setp.lt.f64 	%p198, %fd76, %fd242;
	mov.f64 	%fd243, %fd242;
	mov.u64 	%rd450, %rd449;
	@%p198 bra 	$L__BB8_101;
	setp.lt.s64 	%p199, %rd449, %rd81;
	selp.f64 	%fd243, %fd242, %fd76, %p199;
	min.s64 	%rd450, %rd449, %rd81;
$L__BB8_101:
	setp.lt.s32 	%p200, %r29, 97;
	mov.f64 	%fd244, %fd243;
	mov.u64 	%rd451, %rd450;
	@%p200 bra 	$L__BB8_105;
	ld.shared.f64 	%fd79, [_ZN6thrust24THRUST_300001_SM_1000_NS8cuda_cub4core6detail5shmemE+56];
	ld.shared.u64 	%rd84, [_ZN6thrust24THRUST_300001_SM_1000_NS8cuda_cub4core6detail5shmemE+64];
	setp.lt.f64 	%p201, %fd243, %fd79;
	mov.f64 	%fd244, %fd79;
	mov.u64 	%rd451, %rd84;
	@%p201 bra 	$L__BB8_105;
	setp.lt.f64 	%p202, %fd79, %fd243;
	mov.f64 	%fd244, %fd243;
	mov.u64 	%rd451, %rd450;
	@%p202 bra 	$L__BB8_105;
	setp.lt.s64 	%p203, %rd450, %rd84;
	selp.f64 	%fd244, %fd243, %fd79, %p203;
	min.s64 	%rd451, %rd450, %rd84;
$L__BB8_105:
	setp.lt.s32 	%p204, %r29, 129;
	mov.f64 	%fd245, %fd244;
	mov.u64 	%rd452, %rd451;
	@%p204 bra 	$L__BB8_109;
	ld.shared.f64 	%fd82, [_ZN6thrust24THRUST_300001_SM_1000_NS8cuda_cub4core6detail5shmemE+72];
	ld.shared.u64 	%rd87, [_ZN6thrust24THRUST_300001_SM_1000_NS8cuda_cub4core6detail5shmemE+80];
	setp.lt.f64 	%p205, %fd244, %fd82;
	mov.f64 	%fd245, %fd82;
	mov.u64 	%rd452, %rd87;
	@%p205 bra 	$L__BB8_109;
	setp.lt.f64 	%p206, %fd82, %fd244;
	mov.f64 	%fd245, %fd244;
	mov.u64 	%rd452, %rd451;
	@%p206 bra 	$L__BB8_109;
	setp.lt.s64 	%p207, %rd451, %rd87;
	selp.f64 	%fd245, %fd244, %fd82, %p207;
	min.s64 	%rd452, %rd451, %rd87;
$L__BB8_109:
	setp.lt.s32 	%p208, %r29, 161;
	mov.f64 	%fd246, %fd245;
	mov.u64 	%rd453, %rd452;
	@%p208 bra 	$L__BB8_113;
	ld.shared.f64 	%fd85, [_ZN6thrust24THRUST_300001_SM_1000_NS8cuda_cub4core6detail5shmemE+88];
	ld.shared.u64 	%rd90, [_ZN6thrust24THRUST_300001_SM_1000_NS8cuda_cub4core6detail5shmemE+96];
	setp.lt.f64 	%p209, %fd245, %fd85;
	mov.f64 	%fd246, %fd85;
	mov.u64 	%rd453, %rd90;
	@%p209 bra 	$L__BB8_113;
	setp.lt.f64 	%p210, %fd85, %fd245;
	mov.f64 	%fd246, %fd245;
	mov.u64 	%rd453, %rd452;
	@%p210 bra 	$L__BB8_113;
	setp.lt.s64 	%p211, %rd452, %rd90;
	selp.f64 	%fd246, %fd245, %fd85, %p211;
	min.s64 	%rd453, %rd452, %rd90;
$L__BB8_113:
	setp.lt.s32 	%p212, %r29, 193;
	mov.f64 	%fd247, %fd246;
	mov.u64 	%rd454, %rd453;
	@%p212 bra 	$L__BB8_117;
	ld.shared.f64 	%fd88, [_ZN6thrust24THRUST_300001_SM_1000_NS8cuda_cub4core6detail5shmemE+104];
	ld.shared.u64 	%rd93, [_ZN6thrust24THRUST_300001_SM_1000_NS8cuda_cub4core6detail5shmemE+112];
	setp.lt.f64 	%p213, %fd246, %fd88;
	mov.f64 	%fd247, %fd88;
	mov.u64 	%rd454, %rd93;
	@%p213 bra 	$L__BB8_117;
	setp.lt.f64 	%p214, %fd88, %fd246;
	mov.f64 	%fd247, %fd246;
	mov.u64 	%rd454, %rd453;
	@%p214 bra 	$L__BB8_117;
	setp.lt.s64 	%p215, %rd453, %rd93;
	selp.f64 	%fd247, %fd246, %fd88, %p215;
	min.s64 	%rd454, %rd453, %rd93;
$L__BB8_117:
	setp.lt.s32 	%p216, %r29, 225;
	mov.u64 	%rd507, %rd454;
	mov.f64 	%fd292, %fd247;
	@%p216 bra 	$L__BB8_232;
	ld.shared.f64 	%fd91, [_ZN6thrust24THRUST_300001_SM_1000_NS8cuda_cub4core6detail5shmemE+120];
	ld.shared.u64 	%rd96, [_ZN6thrust24THRUST_300001_SM_1000_NS8cuda_cub4core6detail5shmemE+128];
	setp.lt.f64 	%p217, %fd247, %fd91;
	mov.u64 	%rd507, %rd96;
	mov.f64 	%fd292, %fd91;
	@%p217 bra 	$L__BB8_232;
	setp.lt.f64 	%p218, %fd91, %fd247;
	mov.u64 	%rd507, %rd454;
	mov.f64 	%fd292, %fd247;
	@%p218 bra 	$L__BB8_232;
	setp.lt.s64 	%p219, %rd454, %rd96;
	selp.f64 	%fd292, %fd247, %fd91, %p219;
	min.s64 	%rd507, %rd454, %rd96;
	bra.uni 	$L__BB8_232;
$L__BB8_121:
	mov.u32 	%r16, %tid.x;
	cvt.u64.u32 	%rd98, %r16;
	mul.wide.u32 	%rd259, %r16, 16;
	add.s64 	%rd240, %rd237, %rd259;
	// begin inline asm
	ld.global.nc.u64 %rd239, [%rd240];
	// end inline asm
	add.s64 	%rd242, %rd240, 8;
	// begin inline asm
	ld.global.nc.u64 %rd241, [%rd242];
	// end inline asm
	mov.b64 	%fd93, %rd239;
	add.s64 	%rd244, %rd240, 4096;
	// begin inline asm
	ld.global.nc.u64 %rd243, [%rd244];
	// end inline asm
	add.s64 	%rd246, %rd240, 4104;
	// begin inline asm
	ld.global.nc.u64 %rd455, [%rd246];
	// end inline asm
	mov.b64 	%fd248, %rd243;
	add.s64 	%rd248, %rd240, 8192;
	// begin inline asm
	ld.global.nc.u64 %rd247, [%rd248];
	// end inline asm
	add.s64 	%rd250, %rd240, 8200;
	// begin inline asm
	ld.global.nc.u64 %rd456, [%rd250];
	// end inline asm
	mov.b64 	%fd249, %rd247;
	add.s64 	%rd252, %rd240, 12288;
	// begin inline asm
	ld.global.nc.u64 %rd251, [%rd252];
	// end inline asm
	add.s64 	%rd254, %rd240, 12296;
	// begin inline asm
	ld.global.nc.u64 %rd457, [%rd254];
	// end inline asm
	mov.b64 	%fd250, %rd251;
	add.s64 	%rd256, %rd240, 16384;
	// begin inline asm
	ld.global.nc.u64 %rd255, [%rd256];
	// end inline asm
	add.s64 	%rd258, %rd240, 16392;
	// begin inline asm
	ld.global.nc.u64 %rd494, [%rd258];
	// end inline asm
	mov.b64 	%fd279, %rd255;
	setp.lt.f64 	%p3, %fd93, %fd248;
	@%p3 bra 	$L__BB8_123;
	setp.lt.f64 	%p4, %fd248, %fd93;
	setp.lt.s64 	%p5, %rd241, %rd455;
	or.pred  	%p6, %p4, %p5;
	selp.f64 	%fd248, %fd93, %fd248, %p6;
	selp.b64 	%rd455, %rd241, %rd455, %p6;
$L__BB8_123:
	setp.lt.f64 	%p7, %fd248, %fd249;
	@%p7 bra 	$L__BB8_125;
	setp.gt.f64 	%p8, %fd248, %fd249;
	setp.lt.s64 	%p9, %rd455, %rd456;
	or.pred  	%p10, %p8, %p9;
	selp.f64 	%fd249, %fd248, %fd249, %p10;
	selp.b64 	%rd456, %rd455, %rd456, %p10;
$L__BB8_125:
	setp.lt.f64 	%p11, %fd249, %fd250;
	@%p11 bra 	$L__BB8_127;
	setp.gt.f64 	%p12, %fd249, %fd250;
	setp.lt.s64 	%p13, %rd456, %rd457;
	or.pred  	%p14, %p12, %p13;
	selp.f64 	%fd250, %fd249, %fd250, %p14;
	selp.b64 	%rd457, %rd456, %rd457, %p14;
$L__BB8_127:
	setp.lt.f64 	%p15, %fd250, %fd279;
	@%p15 bra 	$L__BB8_129;
	setp.gt.f64 	%p16, %fd250, %fd279;
	setp.lt.s64 	%p17, %rd457, %rd494;
	or.pred  	%p18, %p16, %p17;
	selp.f64 	%fd279, %fd250, %fd279, %p18;
	selp.b64 	%rd494, %rd457, %rd494, %p18;
$L__BB8_129:
	setp.lt.u32 	%p19, %r29, 2560;
	mov.b64 	%rd473, 1280;
	@%p19 bra 	$L__BB8_165;
	add.s64 	%rd263, %rd1, -2560;
	mul.hi.u64 	%rd264, %rd263, -3689348814741910323;
	shr.u64 	%rd113, %rd264, 10;
	setp.lt.u64 	%p20, %rd263, 1280;
	mov.b64 	%rd473, 1280;
	@%p20 bra 	$L__BB8_153;
	add.s64 	%rd266, %rd113, 1;
	and.b64  	%rd459, %rd266, 36028797018963966;
	shl.b64 	%rd267, %rd98, 4;
	add.s64 	%rd268, %rd267, %rd237;
	add.s64 	%rd460, %rd268, 57352;
	mov.b64 	%rd473, 1280;
$L__BB8_132:
	add.s64 	%rd270, %rd460, -36872;
	// begin inline asm
	ld.global.nc.u64 %rd269, [%rd270];
	// end inline asm
	add.s64 	%rd272, %rd460, -36864;
	// begin inline asm
	ld.global.nc.u64 %rd463, [%rd272];
	// end inline asm
	mov.b64 	%fd253, %rd269;
	add.s64 	%rd274, %rd460, -32776;
	// begin inline asm
	ld.global.nc.u64 %rd273, [%rd274];
	// end inline asm
	add.s64 	%rd276, %rd460, -32768;
	// begin inline asm
	ld.global.nc.u64 %rd464, [%rd276];
	// end inline asm
	mov.b64 	%fd254, %rd273;
	add.s64 	%rd278, %rd460, -28680;
	// begin inline asm
	ld.global.nc.u64 %rd277, [%rd278];
	// end inline asm
	add.s64 	%rd280, %rd460, -28672;
	// begin inline asm
	ld.global.nc.u64 %rd465, [%rd280];
	// end inline asm
	mov.b64 	%fd255, %rd277;
	add.s64 	%rd282, %rd460, -24584;
	// begin inline asm
	ld.global.nc.u64 %rd281, [%rd282];
	// end inline asm
	add.s64 	%rd284, %rd460, -24576;
	// begin inline asm
	ld.global.nc.u64 %rd466, [%rd284];
	// end inline asm
	mov.b64 	%fd256, %rd281;
	add.s64 	%rd286, %rd460, -20488;
	// begin inline asm
	ld.global.nc.u64 %rd285, [%rd286];
	// end inline asm
	add.s64 	%rd288, %rd460, -20480;
	// begin inline asm
	ld.global.nc.u64 %rd467, [%rd288];
	// end inline asm
	mov.b64 	%fd257, %rd285;
	setp.lt.f64 	%p21, %fd279, %fd253;
	@%p21 bra 	$L__BB8_134;
	setp.gt.f64 	%p22, %fd279, %fd253;
	setp.lt.s64 	%p23, %rd494, %rd463;
	or.pred  	%p24, %p22, %p23;
	selp.f64 	%fd253, %fd279, %fd253, %p24;
	selp.b64 	%rd463, %rd494, %rd463, %p24;
$L__BB8_134:
	setp.lt.f64 	%p25, %fd253, %fd254;
	@%p25 bra 	$L__BB8_136;
	setp.gt.f64 	%p26, %fd253, %fd254;
	setp.lt.s64 	%p27, %rd463, %rd464;
	or.pred  	%p28, %p26, %p27;
	selp.f64 	%fd254, %fd253, %fd254, %p28;
	selp.b64 	%rd464, %rd463, %rd464, %p28;
$L__BB8_136:
	setp.lt.f64 	%p29, %fd254, %fd255;
	@%p29 bra 	$L__BB8_138;
	setp.gt.f64 	%p30, %fd254, %fd255;
	setp.lt.s64 	%p31, %rd464, %rd465;
	or.pred  	%p32, %p30, %p31;
	selp.f64 	%fd255, %fd254, %fd255, %p32;
	selp.b64 	%rd465, %rd464, %rd465, %p32;
$L__BB8_138:
	setp.lt.f64 	%p33, %fd255, %fd256;
	@%p33 bra 	$L__BB8_140;
	setp.gt.f64 	%p34, %fd255, %fd256;
	setp.lt.s64 	%p35, %rd465, %rd466;
	or.pred  	%p36, %p34, %p35;
	selp.f64 	%fd256, %fd255, %fd256, %p36;
	selp.b64 	%rd466, %rd465, %rd466, %p36;
$L__BB8_140:
	setp.lt.f64 	%p37, %fd256, %fd257;
	@%p37 bra 	$L__BB8_142;
	setp.gt.f64 	%p38, %fd256, %fd257;
	setp.lt.s64 	%p39, %rd466, %rd467;
	or.pred  	%p40, %p38, %p39;
	selp.f64 	%fd257, %fd256, %fd257, %p40;
	selp.b64 	%rd467, %rd466, %rd467, %p40;
$L__BB8_142:
	add.s64 	%rd290, %rd460, -16392;
	// begin inline asm
	ld.global.nc.u64 %rd289, [%rd290];
	// end inline asm
	add.s64 	%rd292, %rd460, -16384;
	// begin inline asm
	ld.global.nc.u64 %rd468, [%rd292];
	// end inline asm
	mov.b64 	%fd258, %rd289;
	add.s64 	%rd294, %rd460, -12296;
	// begin inline asm
	ld.global.nc.u64 %rd293, [%rd294];
	// end inline asm
	add.s64 	%rd296, %rd460, -12288;
	// begin inline asm
	ld.global.nc.u64 %rd469, [%rd296];
	// end inline asm
	mov.b64 	%fd259, %rd293;
	add.s64 	%rd298, %rd460, -8200;
	// begin inline asm
	ld.global.nc.u64 %rd297, [%rd298];
	// end inline asm
	add.s64 	%rd300, %rd460, -8192;
	// begin inline asm
	ld.global.nc.u64 %rd470, [%rd300];
	// end inline asm
	mov.b64 	%fd260, %rd297;
	add.s64 	%rd302, %rd460, -4104;
	// begin inline asm
	ld.global.nc.u64 %rd301, [%rd302];
	// end inline asm
	add.s64 	%rd304, %rd460, -4096;
	// begin inline asm
	ld.global.nc.u64 %rd471, [%rd304];
	// end inline asm
	mov.b64 	%fd261, %rd301;
	add.s64 	%rd306, %rd460, -8;
	// begin inline asm
	ld.global.nc.u64 %rd305, [%rd306];
	// end inline asm
	// begin inline asm
	ld.global.nc.u64 %rd494, [%rd460];
	// end inline asm
	mov.b64 	%fd279, %rd305;
	setp.lt.f64 	%p41, %fd257, %fd258;
	@%p41 bra 	$L__BB8_144;
	setp.gt.f64 	%p42, %fd257, %fd258;
	setp.lt.s64 	%p43, %rd467, %rd468;
	or.pred  	%p44, %p42, %p43;
	selp.f64 	%fd258, %fd257, %fd258, %p44;
	selp.b64 	%rd468, %rd467, %rd468, %p44;
$L__BB8_144:
	setp.lt.f64 	%p45, %fd258, %fd259;
	@%p45 bra 	$L__BB8_146;
	setp.gt.f64 	%p46, %fd258, %fd259;
	setp.lt.s64 	%p47, %rd468, %rd469;
	or.pred  	%p48, %p46, %p47;
	selp.f64 	%fd259, %fd258, %fd259, %p48;
	selp.b64 	%rd469, %rd468, %rd469, %p48;
$L__BB8_146:
	setp.lt.f64 	%p49, %fd259, %fd260;
	@%p49 bra 	$L__BB8_148;
	setp.gt.f64 	%p50, %fd259, %fd260;
	setp.lt.s64 	%p51, %rd469, %rd470;
	or.pred  	%p52, %p50, %p51;
	selp.f64 	%fd260, %fd259, %fd260, %p52;
	selp.b64 	%rd470, %rd469, %rd470, %p52;
$L__BB8_148:
	setp.lt.f64 	%p53, %fd260, %fd261;
	@%p53 bra 	$L__BB8_150;
	setp.gt.f64 	%p54, %fd260, %fd261;
	setp.lt.s64 	%p55, %rd470, %rd471;
	or.pred  	%p56, %p54, %p55;
	selp.f64 	%fd261, %fd260, %fd261, %p56;
	selp.b64 	%rd471, %rd470, %rd471, %p56;
$L__BB8_150:
	setp.lt.f64 	%p57, %fd261, %fd279;
	@%p57 bra 	$L__BB8_152;
	setp.gt.f64 	%p58, %fd261, %fd279;
	setp.lt.s64 	%p59, %rd471, %rd494;
	or.pred  	%p60, %p58, %p59;
	selp.f64 	%fd279, %fd261, %fd279, %p60;
	selp.b64 	%rd494, %rd471, %rd494, %p60;
$L__BB8_152:
	add.s64 	%rd473, %rd473, 2560;
	add.s64 	%rd460, %rd460, 40960;
	add.s64 	%rd459, %rd459, -2;
	setp.ne.s64 	%p61, %rd459, 0;
	@%p61 bra 	$L__BB8_132;
$L__BB8_153:
	and.b64  	%rd309, %rd113, 1;
	setp.eq.b64 	%p62, %rd309, 1;
	@%p62 bra 	$L__BB8_165;
	shl.b64 	%rd330, %rd473, 4;
	add.s64 	%rd311, %rd240, %rd330;
	// begin inline asm
	ld.global.nc.u64 %rd310, [%rd311];
	// end inline asm
	add.s64 	%rd313, %rd311, 8;
	// begin inline asm
	ld.global.nc.u64 %rd477, [%rd313];
	// end inline asm
	mov.b64 	%fd265, %rd310;
	add.s64 	%rd315, %rd311, 4096;
	// begin inline asm
	ld.global.nc.u64 %rd314, [%rd315];
	// end inline asm
	add.s64 	%rd317, %rd311, 4104;
	// begin inline asm
	ld.global.nc.u64 %rd478, [%rd317];
	// end inline asm
	mov.b64 	%fd266, %rd314;
	add.s64 	%rd319, %rd311, 8192;
	// begin inline asm
	ld.global.nc.u64 %rd318, [%rd319];
	// end inline asm
	add.s64 	%rd321, %rd311, 8200;
	// begin inline asm
	ld.global.nc.u64 %rd479, [%rd321];
	// end inline asm
	mov.b64 	%fd267, %rd318;
	add.s64 	%rd323, %rd311, 12288;
	// begin inline asm
	ld.global.nc.u64 %rd322, [%rd323];
	// end inline asm
	add.s64 	%rd325, %rd311, 12296;
	// begin inline asm
	ld.global.nc.u64 %rd480, [%rd325];
	// end inline asm
	mov.b64 	%fd268, %rd322;
	add.s64 	%rd327, %rd311, 16384;
	// begin inline asm
	ld.global.nc.u64 %rd326, [%rd327];
	// end inline asm
	add.s64 	%rd329, %rd311, 16392;
	// begin inline asm
	ld.global.nc.u64 %rd481, [%rd329];
	// end inline asm
	mov.b64 	%fd269, %rd326;
	setp.lt.f64 	%p63, %fd279, %fd265;
	@%p63 bra 	$L__BB8_156;
	setp.gt.f64 	%p64, %fd279, %fd265;
	setp.lt.s64 	%p65, %rd494, %rd477;
	or.pred  	%p66, %p64, %p65;
	selp.f64 	%fd265, %fd279, %fd265, %p66;
	selp.b64 	%rd477, %rd494, %rd477, %p66;
$L__BB8_156:
	setp.lt.f64 	%p67, %fd265, %fd266;
	@%p67 bra 	$L__BB8_158;
	setp.gt.f64 	%p68, %fd265, %fd266;
	setp.lt.s64 	%p69, %rd477, %rd478;
	or.pred  	%p70, %p68, %p69;
	selp.f64 	%fd266, %fd265, %fd266, %p70;
	selp.b64 	%rd478, %rd477, %rd478, %p70;
$L__BB8_158:
	setp.lt.f64 	%p71, %fd266, %fd267;
	@%p71 bra 	$L__BB8_160;
	setp.gt.f64 	%p72, %fd266, %fd267;
	setp.lt.s64 	%p73, %rd478, %rd479;
	or.pred  	%p74, %p72, %p73;
	selp.f64 	%fd267, %fd266, %fd267, %p74;
	selp.b64 	%rd479, %rd478, %rd479, %p74;
$L__BB8_160:
	setp.lt.f64 	%p75, %fd267, %fd268;
	@%p75 bra 	$L__BB8_162;
	setp.gt.f64 	%p76, %fd267, %fd268;
	setp.lt.s64 	%p77, %rd479, %rd480;
	or.pred  	%p78, %p76, %p77;
	selp.f64 	%fd268, %fd267, %fd268, %p78;
	selp.b64 	%rd480, %rd479, %rd480, %p78;
$L__BB8_162:
	setp.lt.f64 	%p79, %fd268, %fd269;
	@%p79 bra 	$L__BB8_164;
	setp.gt.f64 	%p80, %fd268, %fd269;
	setp.lt.s64 	%p81, %rd480, %rd481;
	or.pred  	%p82, %p80, %p81;
	selp.f64 	%fd269, %fd268, %fd269, %p82;
	selp.b64 	%rd481, %rd480, %rd481, %p82;
$L__BB8_164:
	add.s64 	%rd473, %rd473, 1280;
	mov.u64 	%rd494, %rd481;
	mov.f64 	%fd279, %fd269;
$L__BB8_165:
	cvt.s64.s32 	%rd331, %r29;
	setp.ge.s64 	%p83, %rd473, %rd331;
	@%p83 bra 	$L__BB8_188;
	cvt.u32.u64 	%r17, %rd473;
	sub.s32 	%r18, %r29, %r17;
	setp.ge.s32 	%p84, %r16, %r18;
	@%p84 bra 	$L__BB8_188;
	not.b32 	%r30, %r16;
	add.s32 	%r31, %r29, %r30;
	sub.s32 	%r19, %r31, %r17;
	and.b32  	%r32, %r19, 768;
	setp.eq.s32 	%p85, %r32, 768;
	mov.u32 	%r372, %r16;
	@%p85 bra 	$L__BB8_173;
	cvt.u64.u32 	%rd333, %r16;
	add.s64 	%rd334, %rd473, %rd333;
	shl.b64 	%rd335, %rd334, 4;
	add.s64 	%rd484, %rd237, %rd335;
	shr.u32 	%r33, %r19, 8;
	add.s32 	%r34, %r33, 1;
	and.b32  	%r35, %r34, 3;
	neg.s32 	%r370, %r35;
	mov.u32 	%r372, %r16;
$L__BB8_169:
	.pragma "nounroll";
	mov.u64 	%rd177, %rd494;
	mov.f64 	%fd155, %fd279;
	// begin inline asm
	ld.global.nc.u64 %rd336, [%rd484];
	// end inline asm
	add.s64 	%rd339, %rd484, 8;
	// begin inline asm
	ld.global.nc.u64 %rd338, [%rd339];
	// end inline asm
	mov.b64 	%fd156, %rd336;
	setp.lt.f64 	%p86, %fd155, %fd156;
	mov.f64 	%fd279, %fd156;
	mov.u64 	%rd494, %rd338;
	@%p86 bra 	$L__BB8_172;
	setp.gt.f64 	%p87, %fd155, %fd156;
	mov.f64 	%fd279, %fd155;
	mov.u64 	%rd494, %rd177;
	@%p87 bra 	$L__BB8_172;
	setp.lt.s64 	%p88, %rd177, %rd338;
	selp.f64 	%fd279, %fd155, %fd156, %p88;
	min.s64 	%rd494, %rd177, %rd338;
$L__BB8_172:
	add.s32 	%r372, %r372, 256;
	add.s64 	%rd484, %rd484, 4096;
	add.s32 	%r370, %r370, 1;
	setp.ne.s32 	%p89, %r370, 0;
	@%p89 bra 	$L__BB8_169;
$L__BB8_173:
	setp.lt.u32 	%p90, %r19, 768;
	@%p90 bra 	$L__BB8_188;
	cvt.u64.u32 	%rd340, %r372;
	add.s64 	%rd341, %rd473, %rd340;
	shl.b64 	%rd342, %rd341, 4;
	add.s64 	%rd343, %rd342, %rd237;
	add.s64 	%rd489, %rd343, 12296;
$L__BB8_175:
	add.s64 	%rd345, %rd489, -12296;
	// begin inline asm
	ld.global.nc.u64 %rd344, [%rd345];
	// end inline asm
	add.s64 	%rd347, %rd489, -12288;
	// begin inline asm
	ld.global.nc.u64 %rd346, [%rd347];
	// end inline asm
	mov.b64 	%fd162, %rd344;
	setp.lt.f64 	%p91, %fd279, %fd162;
	mov.f64 	%fd276, %fd162;
	mov.u64 	%rd491, %rd346;
	@%p91 bra 	$L__BB8_178;
	setp.gt.f64 	%p92, %fd279, %fd162;
	mov.f64 	%fd276, %fd279;
	mov.u64 	%rd491, %rd494;
	@%p92 bra 	$L__BB8_178;
	setp.lt.s64 	%p93, %rd494, %rd346;
	selp.f64 	%fd276, %fd279, %fd162, %p93;
	min.s64 	%rd491, %rd494, %rd346;
$L__BB8_178:
	add.s64 	%rd349, %rd489, -8200;
	// begin inline asm
	ld.global.nc.u64 %rd348, [%rd349];
	// end inline asm
	add.s64 	%rd351, %rd489, -8192;
	// begin inline asm
	ld.global.nc.u64 %rd350, [%rd351];
	// end inline asm
	mov.b64 	%fd165, %rd348;
	setp.lt.f64 	%p94, %fd276, %fd165;
	mov.f64 	%fd277, %fd165;
	mov.u64 	%rd492, %rd350;
	@%p94 bra 	$L__BB8_181;
	setp.gt.f64 	%p95, %fd276, %fd165;
	mov.f64 	%fd277, %fd276;
	mov.u64 	%rd492, %rd491;
	@%p95 bra 	$L__BB8_181;
	setp.lt.s64 	%p96, %rd491, %rd350;
	selp.f64 	%fd277, %fd276, %fd165, %p96;
	min.s64 	%rd492, %rd491, %rd350;
$L__BB8_181:
	add.s64 	%rd353, %rd489, -4104;
	// begin inline asm
	ld.global.nc.u64 %rd352, [%rd353];
	// end inline asm
	add.s64 	%rd355, %rd489, -4096;
	// begin inline asm
	ld.global.nc.u64 %rd354, [%rd355];
	// end inline asm
	mov.b64 	%fd168, %rd352;
	setp.lt.f64 	%p97, %fd277, %fd168;
	mov.f64 	%fd278, %fd168;
	mov.u64 	%rd493, %rd354;
	@%p97 bra 	$L__BB8_184;
	setp.gt.f64 	%p98, %fd277, %fd168;
	mov.f64 	%fd278, %fd277;
	mov.u64 	%rd493, %rd492;
	@%p98 bra 	$L__BB8_184;
	setp.lt.s64 	%p99, %rd492, %rd354;
	selp.f64 	%fd278, %fd277, %fd168, %p99;
	min.s64 	%rd493, %rd492, %rd354;
$L__BB8_184:
	add.s64 	%rd357, %rd489, -8;
	// begin inline asm
	ld.global.nc.u64 %rd356, [%rd357];
	// end inline asm
	// begin inline asm
	ld.global.nc.u64 %rd358, [%rd489];
	// end inline asm
	mov.b64 	%fd171, %rd356;
	setp.lt.f64 	%p100, %fd278, %fd171;
	mov.f64 	%fd279, %fd171;
	mov.u64 	%rd494, %rd358;
	@%p100 bra 	$L__BB8_187;
	setp.gt.f64 	%p101, %fd278, %fd171;
	mov.f64 	%fd279, %fd278;
	mov.u64 	%rd494, %rd493;
	@%p101 bra 	$L__BB8_187;
	setp.lt.s64 	%p102, %rd493, %rd358;
	selp.f64 	%fd279, %fd278, %fd171, %p102;
	min.s64 	%rd494, %rd493, %rd358;
$L__BB8_187:
	add.s32 	%r372, %r372, 1024;
	add.s64 	%rd489, %rd489, 16384;
	setp.lt.s32 	%p103, %r372, %r18;
	@%p103 bra 	$L__BB8_175;
$L__BB8_188:
	// begin inline asm
	mov.u32 %r36, %laneid;
	// end inline asm
	mov.b64 	%rd360, %fd279;
	mov.b64 	{%r38, %r43}, %rd360;
	mov.b32 	%r54, 1;
	mov.b32 	%r55, 31;
	mov.b32 	%r56, -1;
	// begin inline asm
	shfl.sync.down.b32 %r37, %r38, %r54, %r55, %r56;
	// end inline asm
	// begin inline asm
	shfl.sync.down.b32 %r42, %r43, %r54, %r55, %r56;
	// end inline asm
	mov.b64 	%rd361, {%r37, %r42};
	mov.b64 	%fd175, %rd361;
	mov.b64 	{%r48, %r53}, %rd494;
	// begin inline asm
	shfl.sync.down.b32 %r47, %r48, %r54, %r55, %r56;
	// end inline asm
	// begin inline asm
	shfl.sync.down.b32 %r52, %r53, %r54, %r55, %r56;
	// end inline asm
	mov.b64 	%rd201, {%r47, %r52};
	setp.gt.s32 	%p104, %r36, 30;
	mov.f64 	%fd281, %fd279;
	mov.u64 	%rd496, %rd494;
	@%p104 bra 	$L__BB8_192;
	setp.lt.f64 	%p105, %fd279, %fd175;
	mov.f64 	%fd281, %fd175;
	mov.u64 	%rd496, %rd201;
	@%p105 bra 	$L__BB8_192;
	setp.gt.f64 	%p106, %fd279, %fd175;
	mov.f64 	%fd281, %fd279;
	mov.u64 	%rd496, %rd494;
	@%p106 bra 	$L__BB8_192;
	setp.lt.s64 	%p107, %rd494, %rd201;
	selp.f64 	%fd281, %fd279, %fd175, %p107;
	min.s64 	%rd496, %rd494, %rd201;
$L__BB8_192:
	mov.b64 	%rd362, %fd281;
	mov.b64 	{%r58, %r63}, %rd362;
	mov.b32 	%r74, 2;
	mov.b32 	%r75, 31;
	mov.b32 	%r76, -1;
	// begin inline asm
	shfl.sync.down.b32 %r57, %r58, %r74, %r75, %r76;
	// end inline asm
	// begin inline asm
	shfl.sync.down.b32 %r62, %r63, %r74, %r75, %r76;
	// end inline asm
	mov.b64 	%rd363, {%r57, %r62};
	mov.b64 	%fd178, %rd363;
	mov.b64 	{%r68, %r73}, %rd496;
	// begin inline asm
	shfl.sync.down.b32 %r67, %r68, %r74, %r75, %r76;
	// end inline asm
	// begin inline asm
	shfl.sync.down.b32 %r72, %r73, %r74, %r75, %r76;
	// end inline asm
	mov.b64 	%rd204, {%r67, %r72};
	setp.gt.s32 	%p108, %r36, 29;
	mov.f64 	%fd282, %fd281;
	mov.u64 	%rd497, %rd496;
	@%p108 bra 	$L__BB8_196;
	setp.lt.f64 	%p109, %fd281, %fd178;
	mov.f64 	%fd282, %fd178;
	mov.u64 	%rd497, %rd204;
	@%p109 bra 	$L__BB8_196;
	setp.gt.f64 	%p110, %fd281, %fd178;
	mov.f64 	%fd282, %fd281;
	mov.u64 	%rd497, %rd496;
	@%p110 bra 	$L__BB8_196;
	setp.lt.s64 	%p111, %rd496, %rd204;
	selp.f64 	%fd282, %fd281, %fd178, %p111;
	min.s64 	%rd497, %rd496, %rd204;
$L__BB8_196:
	mov.b64 	%rd364, %fd282;
	mov.b64 	{%r78, %r83}, %rd364;
	mov.b32 	%r94, 4;
	mov.b32 	%r95, 31;
	mov.b32 	%r96, -1;
	// begin inline asm
	shfl.sync.down.b32 %r77, %r78, %r94, %r95, %r96;
	// end inline asm
	// begin inline asm
	shfl.sync.down.b32 %r82, %r83, %r94, %r95, %r96;
	// end inline asm
	mov.b64 	%rd365, {%r77, %r82};
	mov.b64 	%fd181, %rd365;
	mov.b64 	{%r88, %r93}, %rd497;
	// begin inline asm
	shfl.sync.down.b32 %r87, %r88, %r94, %r95, %r96;
	// end inline asm
	// begin inline asm
	shfl.sync.down.b32 %r92, %r93, %r94, %r95, %r96;
	// end inline asm
	mov.b64 	%rd207, {%r87, %r92};
	setp.gt.s32 	%p112, %r36, 27;
	mov.f64 	%fd283, %fd282;
	mov.u64 	%rd498, %rd497;
	@%p112 bra 	$L__BB8_200;
	setp.lt.f64 	%p113, %fd282, %fd181;
	mov.f64 	%fd283, %fd181;
	mov.u64 	%rd498, %rd207;
	@%p113 bra 	$L__BB8_200;
	setp.gt.f64 	%p114, %fd282, %fd181;
	mov.f64 	%fd283, %fd282;
	mov.u64 	%rd498, %rd497;
	@%p114 bra 	$L__BB8_200;
	setp.lt.s64 	%p115, %rd497, %rd207;
	selp.f64 	%fd283, %fd282, %fd181, %p115;
	min.s64 	%rd498, %rd497, %rd207;
$L__BB8_200:
	mov.b64 	%rd366, %fd283;
	mov.b64 	{%r98, %r103}, %rd366;
	mov.b32 	%r114, 8;
	mov.b32 	%r115, 31;
	mov.b32 	%r116, -1;
	// begin inline asm
	shfl.sync.down.b32 %r97, %r98, %r114, %r115, %r116;
	// end inline asm
	// begin inline asm
	shfl.sync.down.b32 %r102, %r103, %r114, %r115, %r116;
	// end inline asm
	mov.b64 	%rd367, {%r97, %r102};
	mov.b64 	%fd184, %rd367;
	mov.b64 	{%r108, %r113}, %rd498;
	// begin inline asm
	shfl.sync.down.b32 %r107, %r108, %r114, %r115, %r116;
	// end inline asm
	// begin inline asm
	shfl.sync.down.b32 %r112, %r113, %r114, %r115, %r116;
	// end inline asm
	mov.b64 	%rd210, {%r107, %r112};
	setp.gt.s32 	%p116, %r36, 23;
	mov.f64 	%fd284, %fd283;
	mov.u64 	%rd499, %rd498;
	@%p116 bra 	$L__BB8_204;
	setp.lt.f64 	%p117, %fd283, %fd184;
	mov.f64 	%fd284, %fd184;
	mov.u64 	%rd499, %rd210;
	@%p117 bra 	$L__BB8_204;
	setp.gt.f64 	%p118, %fd283, %fd184;
	mov.f64 	%fd284, %fd283;
	mov.u64 	%rd499, %rd498;
	@%p118 bra 	$L__BB8_204;
	setp.lt.s64 	%p119, %rd498, %rd210;
	selp.f64 	%fd284, %fd283, %fd184, %p119;
	min.s64 	%rd499, %rd498, %rd210;
$L__BB8_204:
	mov.b64 	%rd368, %fd284;
	mov.b64 	{%r118, %r123}, %rd368;
	mov.b32 	%r134, 16;
	mov.b32 	%r135, 31;
	mov.b32 	%r136, -1;
	// begin inline asm
	shfl.sync.down.b32 %r117, %r118, %r134, %r135, %r136;
	// end inline asm
	// begin inline asm
	shfl.sync.down.b32 %r122, %r123, %r134, %r135, %r136;
	// end inline asm
	mov.b64 	%rd369, {%r117, %r122};
	mov.b64 	%fd187, %rd369;
	mov.b64 	{%r128, %r133}, %rd499;
	// begin inline asm
	shfl.sync.down.b32 %r127, %r128, %r134, %r135, %r136;
	// end inline asm
	// begin inline asm
	shfl.sync.down.b32 %r132, %r133, %r134, %r135, %r136;
	// end inline asm
	mov.b64 	%rd213, {%r127, %r132};
	setp.gt.s32 	%p120, %r36, 15;
	mov.f64 	%fd292, %fd284;
	mov.u64 	%rd507, %rd499;
	@%p120 bra 	$L__BB8_208;
	setp.lt.f64 	%p121, %fd284, %fd187;
	mov.f64 	%fd292, %fd187;
	mov.u64 	%rd507, %rd213;
	@%p121 bra 	$L__BB8_208;
	setp.gt.f64 	%p122, %fd284, %fd187;
	mov.f64 	%fd292, %fd284;
	mov.u64 	%rd507, %rd499;
	@%p122 bra 	$L__BB8_208;
	setp.lt.s64 	%p123, %rd499, %rd213;
	selp.f64 	%fd292, %fd284, %fd187, %p123;
	min.s64 	%rd507, %rd499, %rd213;
$L__BB8_208:
	setp.ne.s32 	%p124, %r36, 0;
	@%p124 bra 	$L__BB8_210;
	shr.u32 	%r137, %r16, 1;
	and.b32  	%r138, %r137, 496;
	mov.u32 	%r139, _ZN6thrust24THRUST_300001_SM_1000_NS8cuda_cub4core6detail5shmemE;
	add.s32 	%r140, %r139, %r138;
	st.shared.f64 	[%r140+8], %fd292;
	st.shared.u64 	[%r140+16], %rd507;
$L__BB8_210:
	bar.sync 	0;
	setp.ne.s32 	%p125, %r16, 0;
	@%p125 bra 	$L__BB8_232;
	ld.shared.f64 	%fd190, [_ZN6thrust24THRUST_300001_SM_1000_NS8cuda_cub4core6detail5shmemE+24];
	ld.shared.u64 	%rd216, [_ZN6thrust24THRUST_300001_SM_1000_NS8cuda_cub4core6detail5shmemE+32];
	setp.lt.f64 	%p126, %fd292, %fd190;
	mov.f64 	%fd286, %fd190;
	mov.u64 	%rd501, %rd216;
	@%p126 bra 	$L__BB8_214;
	setp.lt.f64 	%p127, %fd190, %fd292;
	mov.f64 	%fd286, %fd292;
	mov.u64 	%rd501, %rd507;
	@%p127 bra 	$L__BB8_214;
	setp.lt.s64 	%p128, %rd507, %rd216;
	selp.f64 	%fd286, %fd292, %fd190, %p128;
	min.s64 	%rd501, %rd507, %rd216;
$L__BB8_214:
	ld.shared.f64 	%fd193, [_ZN6thrust24THRUST_300001_SM_1000_NS8cuda_cub4core6detail5shmemE+40];
	ld.shared.u64 	%rd219, [_ZN6thrust24THRUST_300001_SM_1000_NS8cuda_cub4core6detail5shmemE+48];
	setp.lt.f64 	%p129, %fd286, %fd193;
	mov.f64 	%fd287, %fd193;
	mov.u64 	%rd502, %rd219;
	@%p129 bra 	$L__BB8_217;
	setp.lt.f64 	%p130, %fd193, %fd286;
	mov.f64 	%fd287, %fd286;
	mov.u64 	%rd502, %rd501;
	@%p130 bra 	$L__BB8_217;
	setp.lt.s64 	%p131, %rd501, %rd219;
	selp.f64 	%fd287, %fd286, %fd193, %p131;
	min.s64 	%rd502, %rd501, %rd219;
$L__BB8_217:
	ld.shared.f64 	%fd196, [_ZN6thrust24THRUST_300001_SM_1000_NS8cuda_cub4core6detail5shmemE+56];
	ld.shared.u64 	%rd222, [_ZN6thrust24THRUST_300001_SM_1000_NS8cuda_cub4core6detail5shmemE+64];
	setp.lt.f64 	%p132, %fd287, %fd196;
	mov.f64 	%fd288, %fd196;
	mov.u64 	%rd503, %rd222;
	@%p132 bra 	$L__BB8_220;
	setp.lt.f64 	%p133, %fd196, %fd287;
	mov.f64 	%fd288, %fd287;
	mov.u64 	%rd503, %rd502;
	@%p133 bra 	$L__BB8_220;
	setp.lt.s64 	%p134, %rd502, %rd222;
	selp.f64 	%fd288, %fd287, %fd196, %p134;
	min.s64 	%rd503, %rd502, %rd222;
$L__BB8_220:
	ld.shared.f64 	%fd199, [_ZN6thrust24THRUST_300001_SM_1000_NS8cuda_cub4core6detail5shmemE+72];
	ld.shared.u64 	%rd225, [_ZN6thrust24THRUST_300001_SM_1000_NS8cuda_cub4core6detail5shmemE+80];
	setp.lt.f64 	%p135, %fd288, %fd199;
	mov.f64 	%fd289, %fd199;
	mov.u64 	%rd504, %rd225;
	@%p135 bra 	$L__BB8_223;
	setp.lt.f64 	%p136, %fd199, %fd288;
	mov.f64 	%fd289, %fd288;
	mov.u64 	%rd504, %rd503;
	@%p136 bra 	$L__BB8_223;
	setp.lt.s64 	%p137, %rd503, %rd225;
	selp.f64 	%fd289, %fd288, %fd199, %p137;
	min.s64 	%rd504, %rd503, %rd225;
$L__BB8_223:
	ld.shared.f64 	%fd202, [_ZN6thrust24THRUST_300001_SM_1000_NS8cuda_cub4core6detail5shmemE+88];
	ld.shared.u64 	%rd228, [_ZN6thrust24THRUST_300001_SM_1000_NS8cuda_cub4core6detail5shmemE+96];
	setp.lt.f64 	%p138, %fd289, %fd202;
	mov.f64 	%fd290, %fd202;
	mov.u64 	%rd505, %rd228;
	@%p138 bra 	$L__BB8_226;
	setp.lt.f64 	%p139, %fd202, %fd289;
	mov.f64 	%fd290, %fd289;
	mov.u64 	%rd505, %rd504;
	@%p139 bra 	$L__BB8_226;
	setp.lt.s64 	%p140, %rd504, %rd228;
	selp.f64 	%fd290, %fd289, %fd202, %p140;
	min.s64 	%rd505, %rd504, %rd228;
$L__BB8_226:
	ld.shared.f64 	%fd205, [_ZN6thrust24THRUST_300001_SM_1000_NS8cuda_cub4core6detail5shmemE+104];
	ld.shared.u64 	%rd231, [_ZN6thrust24THRUST_300001_SM_1000_NS8cuda_cub4core6detail5shmemE+112];
	setp.lt.f64 	%p141, %fd290, %fd205;
	mov.f64 	%fd291, %fd205;
	mov.u64 	%rd506, %rd231;
	@%p141 bra 	$L__BB8_229;
	setp.lt.f64 	%p142, %fd205, %fd290;
	mov.f64 	%fd291, %fd290;
	mov.u64 	%rd506, %rd505;
	@%p142 bra 	$L__BB8_229;
	setp.lt.s64 	%p143, %rd505, %rd231;
	selp.f64 	%fd291, %fd290, %fd205, %p143;
	min.s64 	%rd506, %rd505, %rd231;
$L__BB8_229:
	ld.shared.f64 	%fd208, [_ZN6thrust24THRUST_300001_SM_1000_NS8cuda_cub4core6detail5shmemE+120];
	ld.shared.u64 	%rd234, [_ZN6thrust24THRUST_300001_SM_1000_NS8cuda_cub4core6detail5shmemE+128];
	setp.lt.f64 	%p144, %fd291, %fd208;
	mov.u64 	%rd507, %rd234;
	mov.f64 	%fd292, %fd208;
	@%p144 bra 	$L__BB8_232;
	setp.lt.f64 	%p145, %fd208, %fd291;
	mov.u64 	%rd507, %rd506;
	mov.f64 	%fd292, %fd291;
	@%p145 bra 	$L__BB8_232;
	setp.lt.s64 	%p146, %rd506, %rd234;
	selp.f64 	%fd292, %fd291, %fd208, %p146;
	min.s64 	%rd507, %rd506, %rd234;
$L__BB8_232:
	mov.u32 	%r364, %tid.x;
	setp.ne.s32 	%p263, %r364, 0;
	@%p263 bra 	$L__BB8_234;
	ld.param.u64 	%rd420, [_ZN6thrust24THRUST_300001_SM_1000_NS8cuda_cub4core6detail13_kernel_agentINS1_8__reduce11ReduceAgentIPN4cuda3std3__45tupleIJdlEEESC_SB_lNS1_9__extrema9arg_max_fIdlNS9_4lessIdEEEEEEJSC_SC_iSH_EEEvDpT0__param_1];
	cvta.to.global.u64 	%rd419, %rd420;
	st.global.f64 	[%rd419], %fd292;
	st.global.u64 	[%rd419+8], %rd507;
$L__BB8_234:
	ret;

}
	// .globl	_ZN6thrust24THRUST_300001_SM_1000_NS8cuda_cub4core6detail13_kernel_agentINS1_8__reduce11ReduceAgentINS0_12zip_iteratorIN4cuda3std3__45tupleIJNS0_6detail15normal_iteratorINS0_10device_ptrIdEEEENS0_17counting_iteratorIlNS0_11use_defaultESI_SI_EEEEEEEPNSB_IJdlEEESM_iNS1_9__extrema9arg_min_fIdlNSA_4lessIdEEEEEEJSL_SN_iSS_EEEvDpT0_
.visible .entry _ZN6thrust24THRUST_300001_SM_1000_NS8cuda_cub4core6detail13_kernel_agentINS1_8__reduce11ReduceAgentINS0_12zip_iteratorIN4cuda3std3__45tupleIJNS0_6detail15normal_iteratorINS0_10device_ptrIdEEEENS0_17counting_iteratorIlNS0_11use_defaultESI_SI_EEEEEEEPNSB_IJdlEEESM_iNS1_9__extrema9arg_min_fIdlNSA_4lessIdEEEEEEJSL_SN_iSS_EEEvDpT0_(
	.param .align 8 .b8 _ZN6thrust24THRUST_300001_SM_1000_NS8cuda_cub4core6detail13_kernel_agentINS1_8__reduce11ReduceAgentINS0_12zip_iteratorIN4cuda3std3__45tupleIJNS0_6detail15normal_iteratorINS0_10device_ptrIdEEEENS0_17counting_iteratorIlNS0_11use_defaultESI_SI_EEEEEEEPNSB_IJdlEEESM_iNS1_9__extrema9arg_min_fIdlNSA_4lessIdEEEEEEJSL_SN_iSS_EEEvDpT0__param_0[16],
	.param .u64 .ptr .align 1 _ZN6thrust24THRUST_300001_SM_1000_NS8cuda_cub4core6detail13_kernel_agentINS1_8__reduce11ReduceAgentINS0_12zip_iteratorIN4cuda3std3__45tupleIJNS0_6detail15normal_iteratorINS0_10device_ptrIdEEEENS0_17counting_iteratorIlNS0_11use_defaultESI_SI_EEEEEEEPNSB_IJdlEEESM_iNS1_9__extrema9arg_min_fIdlNSA_4lessIdEEEEEEJSL_SN_iSS_EEEvDpT0__param_1,
	.param .u32 _ZN6thrust24THRUST_300001_SM_1000_NS8cuda_cub4core6detail13_kernel_agentINS1_8__reduce11ReduceAgentINS0_12zip_iteratorIN4cuda3std3__45tupleIJNS0_6detail15normal_iteratorINS0_10device_ptrIdEEEENS0_17counting_iteratorIlNS0_11use_defaultESI_SI_EEEEEEEPNSB_IJdlEEESM_iNS1_9__extrema9arg_min_fIdlNSA_4lessIdEEEEEEJSL_SN_iSS_EEEvDpT0__param_2,
	.param .align 1 .b8 _ZN6thrust24THRUST_300001_SM_1000_NS8cuda_cub4core6detail13_kernel_agentINS1_8__reduce11ReduceAgentINS0_12zip_iteratorIN4cuda3std3__45tupleIJNS0_6detail15normal_iteratorINS0_10device_ptrIdEEEENS0_17counting_iteratorIlNS0_11use_defaultESI_SI_EEEEEEEPNSB_IJdlEEESM_iNS1_9__extrema9arg_min_fIdlNSA_4lessIdEEEEEEJSL_SN_iSS_EEEvDpT0__param_3[1]
)
.maxntid 256
{
	.reg .pred 	%p<223>;
	.reg .b32 	%r<400>;
	.reg .b64 	%rd<357>;
	.reg .b64 	%fd<243>;

	ld.param.u64 	%rd201, [_ZN6thrust24THRUST_300001_SM_1000_NS8cuda_cub4core6detail13_kernel_agentINS1_8__reduce11ReduceAgentINS0_12zip_iteratorIN4cuda3std3__45tupleIJNS0_6detail15normal_iteratorINS0_10device_ptrIdEEEENS0_17counting_iteratorIlNS0_11use_defaultESI_SI_EEEEEEEPNSB_IJdlEEESM_iNS1_9__extrema9arg_min_fIdlNSA_4lessIdEEEEEEJSL_SN_iSS_EEEvDpT0__param_0+8];
	ld.param.u64 	%rd200, [_ZN6thrust24THRUST_300001_SM_1000_NS8cuda_cub4core6detail13_kernel_agentINS1_8__reduce11ReduceAgentINS0_12zip_iteratorIN4cuda3std3__45tupleIJNS0_6detail15normal_iteratorINS0_10device_ptrIdEEEENS0_17counting_iteratorIlNS0_11use_defaultESI_SI_EEEEEEEPNSB_IJdlEEESM_iNS1_9__extrema9arg_min_fIdlNSA_4lessIdEEEEEEJSL_SN_iSS_EEEvDpT0__param_0];
	ld.param.u32 	%r36, [_ZN6thrust24THRUST_300001_SM_1000_NS8cuda_cub4core6detail13_kernel_agentINS1_8__reduce11ReduceAgentINS0_12zip_iteratorIN4cuda3std3__45tupleIJNS0_6detail15normal_iteratorINS0_10device_ptrIdEEEENS0_17counting_iteratorIlNS0_11use_defaultESI_SI_EEEEEEEPNSB_IJdlEEESM_iNS1_9__extrema9arg_min_fIdlNSA_4lessIdEEEEEEJSL_SN_iSS_EEEvDpT0__param_2];
	setp.eq.s32 	%p1, %r36, 0;
	@%p1 bra 	$L__BB9_200;
	cvta.to.global.u64 	%rd1, %rd200;
	setp.gt.s32 	%p2, %r36, 1279;
	@%p2 bra 	$L__BB9_112;
	mov.u32 	%r1, %tid.x;
	setp.ge.s32 	%p96, %r1, %r36;
	mov.f64 	%fd188, 0d0000000000000000;
	mov.b64 	%rd297, 0;
	mov.u32 	%r391, %r1;
	@%p96 bra 	$L__BB9_4;
	cvt.u64.u32 	%rd253, %r1;
	mul.wide.u32 	%rd254, %r1, 8;
	add.s64 	%rd255, %rd1, %rd254;
	add.s64 	%rd297, %rd201, %rd253;
	ld.global.f64 	%fd188, [%rd255];
	add.s32 	%r391, %r1, 256;
$L__BB9_4:
	setp.ge.s32 	%p97, %r391, %r36;
	@%p97 bra 	$L__BB9_26;
	not.b32 	%r160, %r391;
	add.s32 	%r4, %r36, %r160;
	and.b32  	%r161, %r4, 768;
	setp.eq.s32 	%p98, %r161, 768;
	@%p98 bra 	$L__BB9_11;
	cvt.u64.u32 	%rd257, %r391;
	add.s64 	%rd288, %rd201, %rd257;
	mul.wide.u32 	%rd258, %r391, 8;
	add.s64 	%rd287, %rd1, %rd258;
	shr.u32 	%r162, %r4, 8;
	add.s32 	%r163, %r162, 1;
	and.b32  	%r164, %r163, 3;
	neg.s32 	%r389, %r164;
$L__BB9_7:
	.pragma "nounroll";
	mov.u64 	%rd9, %rd297;
	mov.f64 	%fd3, %fd188;
	ld.global.f64 	%fd4, [%rd287];
	setp.lt.f64 	%p99, %fd3, %fd4;
	@%p99 bra 	$L__BB9_10;
	setp.lt.f64 	%p100, %fd4, %fd3;
	mov.u64 	%rd297, %rd288;
	mov.f64 	%fd188, %fd4;
	@%p100 bra 	$L__BB9_10;
	setp.lt.s64 	%p101, %rd9, %rd288;
	min.s64 	%rd297, %rd9, %rd288;
	selp.f64 	%fd188, %fd3, %fd4, %p101;
$L__BB9_10:
	add.s32 	%r391, %r391, 256;
	add.s64 	%rd288, %rd288, 256;
	add.s64 	%rd287, %rd287, 2048;
	add.s32 	%r389, %r389, 1;
	setp.ne.s32 	%p102, %r389, 0;
	@%p102 bra 	$L__BB9_7;
$L__BB9_11:
	setp.lt.u32 	%p103, %r4, 768;
	@%p103 bra 	$L__BB9_26;
	add.s32 	%r392, %r391, 512;
$L__BB9_13:
	mov.u32 	%r12, %r392;
	add.s32 	%r165, %r12, -512;
	cvt.s64.s32 	%rd259, %r165;
	mul.wide.s32 	%rd260, %r165, 8;
	add.s64 	%rd17, %rd1, %rd260;
	add.s64 	%rd18, %rd201, %rd259;
	ld.global.f64 	%fd10, [%rd17];
	setp.lt.f64 	%p104, %fd188, %fd10;
	mov.u64 	%rd294, %rd297;
	mov.f64 	%fd185, %fd188;
	@%p104 bra 	$L__BB9_16;
	setp.lt.f64 	%p105, %fd10, %fd188;
	mov.u64 	%rd294, %rd18;
	mov.f64 	%fd185, %fd10;
	@%p105 bra 	$L__BB9_16;
	setp.lt.s64 	%p106, %rd297, %rd18;
	min.s64 	%rd294, %rd297, %rd18;
	selp.f64 	%fd185, %fd188, %fd10, %p106;
$L__BB9_16:
	add.s32 	%r166, %r12, -256;
	cvt.s64.s32 	%rd261, %r166;
	add.s64 	%rd21, %rd201, %rd261;
	ld.global.f64 	%fd13, [%rd17+2048];
	setp.lt.f64 	%p107, %fd185, %fd13;
	mov.u64 	%rd295, %rd294;
	mov.f64 	%fd186, %fd185;
	@%p107 bra 	$L__BB9_19;
	setp.lt.f64 	%p108, %fd13, %fd185;
	mov.u64 	%rd295, %rd21;
	mov.f64 	%fd186, %fd13;
	@%p108 bra 	$L__BB9_19;
	setp.lt.s64 	%p109, %rd294, %rd21;
	min.s64 	%rd295, %rd294, %rd21;
	selp.f64 	%fd186, %fd185, %fd13, %p109;
$L__BB9_19:
	cvt.s64.s32 	%rd262, %r12;
	add.s64 	%rd24, %rd201, %rd262;
	ld.global.f64 	%fd16, [%rd17+4096];
	setp.lt.f64 	%p110, %fd186, %fd16;
	mov.u64 	%rd296, %rd295;
	mov.f64 	%fd187, %fd186;
	@%p110 bra 	$L__BB9_22;
	setp.lt.f64 	%p111, %fd16, %fd186;
	mov.u64 	%rd296, %rd24;
	mov.f64 	%fd187, %fd16;
	@%p111 bra 	$L__BB9_22;
	setp.lt.s64 	%p112, %rd295, %rd24;
	min.s64 	%rd296, %rd295, %rd24;
	selp.f64 	%fd187, %fd186, %fd16, %p112;
$L__BB9_22:
	add.s32 	%r167, %r12, 256;
	cvt.s64.s32 	%rd263, %r167;
	add.s64 	%rd27, %rd201, %rd263;
	ld.global.f64 	%fd19, [%rd17+6144];
	setp.lt.f64 	%p113, %fd187, %fd19;
	mov.u64 	%rd297, %rd296;
	mov.f64 	%fd188, %fd187;
	@%p113 bra 	$L__BB9_25;
	setp.lt.f64 	%p114, %fd19, %fd187;
	mov.u64 	%rd297, %rd27;
	mov.f64 	%fd188, %fd19;
	@%p114 bra 	$L__BB9_25;
	setp.lt.s64 	%p115, %rd296, %rd27;
	min.s64 	%rd297, %rd296, %rd27;
	selp.f64 	%fd188, %fd187, %fd19, %p115;
$L__BB9_25:
	add.s32 	%r392, %r12, 1024;
	add.s32 	%r168, %r12, 512;
	setp.lt.s32 	%p116, %r168, %r36;
	@%p116 bra 	$L__BB9_13;
$L__BB9_26:
	setp.lt.s32 	%p117, %r36, 256;
	@%p117 bra 	$L__BB9_66;
	// begin inline asm
	mov.u32 %r282, %laneid;
	// end inline asm
	mov.b64 	%rd274, %fd188;
	mov.b64 	{%r284, %r289}, %rd274;
	mov.b32 	%r300, 1;
	mov.b32 	%r301, 31;
	mov.b32 	%r302, -1;
	// begin inline asm
	shfl.sync.down.b32 %r283, %r284, %r300, %r301, %r302;
	// end inline asm
	// begin inline asm
	shfl.sync.down.b32 %r288, %r289, %r300, %r301, %r302;
	// end inline asm
	mov.b64 	%rd275, {%r283, %r288};
	mov.b64 	%fd23, %rd275;
	mov.b64 	{%r294, %r299}, %rd297;
	// begin inline asm
	shfl.sync.down.b32 %r293, %r294, %r300, %r301, %r302;
	// end inline asm
	// begin inline asm
	shfl.sync.down.b32 %r298, %r299, %r300, %r301, %r302;
	// end inline asm
	mov.b64 	%rd31, {%r293, %r298};
	setp.gt.s32 	%p174, %r282, 30;
	setp.lt.f64 	%p175, %fd188, %fd23;
	or.pred  	%p176, %p174, %p175;
	mov.u64 	%rd299, %rd297;
	mov.f64 	%fd190, %fd188;
	@%p176 bra 	$L__BB9_30;
	setp.gt.f64 	%p177, %fd188, %fd23;
	mov.u64 	%rd299, %rd31;
	mov.f64 	%fd190, %fd23;
	@%p177 bra 	$L__BB9_30;
	setp.lt.s64 	%p178, %rd297, %rd31;
	min.s64 	%rd299, %rd297, %rd31;
	selp.f64 	%fd190, %fd188, %fd23, %p178;
$L__BB9_30:
	mov.b64 	%rd276, %fd190;
	mov.b64 	{%r304, %r309}, %rd276;
	mov.b32 	%r320, 2;
	mov.b32 	%r321, 31;
	mov.b32 	%r322, -1;
	// begin inline asm
	shfl.sync.down.b32 %r303, %r304, %r320, %r321, %r322;
	// end inline asm
	// begin inline asm
	shfl.sync.down.b32 %r308, %r309, %r320, %r321, %r322;
	// end inline asm
	mov.b64 	%rd277, {%r303, %r308};
	mov.b64 	%fd26, %rd277;
	mov.b64 	{%r314, %r319}, %rd299;
	// begin inline asm
	shfl.sync.down.b32 %r313, %r314, %r320, %r321, %r322;
	// end inline asm
	// begin inline asm
	shfl.sync.down.b32 %r318, %r319, %r320, %r321, %r322;
	// end inline asm
	mov.b64 	%rd34, {%r313, %r318};
	setp.gt.s32 	%p179, %r282, 29;
	setp.lt.f64 	%p180, %fd190, %fd26;
	or.pred  	%p181, %p179, %p180;
	mov.u64 	%rd300, %rd299;
	mov.f64 	%fd191, %fd190;
	@%p181 bra 	$L__BB9_33;
	setp.gt.f64 	%p182, %fd190, %fd26;
	mov.u64 	%rd300, %rd34;
	mov.f64 	%fd191, %fd26;
	@%p182 bra 	$L__BB9_33;
	setp.lt.s64 	%p183, %rd299, %rd34;
	min.s64 	%rd300, %rd299, %rd34;
	selp.f64 	%fd191, %fd190, %fd26, %p183;
$L__BB9_33:
	mov.b64 	%rd278, %fd191;
	mov.b64 	{%r324, %r329}, %rd278;
	mov.b32 	%r340, 4;
	mov.b32 	%r341, 31;
	mov.b32 	%r342, -1;
	// begin inline asm
	shfl.sync.down.b32 %r323, %r324, %r340, %r341, %r342;
	// end inline asm
	// begin inline asm
	shfl.sync.down.b32 %r328, %r329, %r340, %r341, %r342;
	// end inline asm
	mov.b64 	%rd279, {%r323, %r328};
	mov.b64 	%fd29, %rd279;
	mov.b64 	{%r334, %r339}, %rd300;
	// begin inline asm
	shfl.sync.down.b32 %r333, %r334, %r340, %r341, %r342;
	// end inline asm
	// begin inline asm
	shfl.sync.down.b32 %r338, %r339, %r340, %r341, %r342;
	// end inline asm
	mov.b64 	%rd37, {%r333, %r338};
	setp.gt.s32 	%p184, %r282, 27;
	setp.lt.f64 	%p185, %fd191, %fd29;
	or.pred  	%p186, %p184, %p185;
	mov.u64 	%rd301, %rd300;
	mov.f64 	%fd192, %fd191;
	@%p186 bra 	$L__BB9_36;
	setp.gt.f64 	%p187, %fd191, %fd29;
	mov.u64 	%rd301, %rd37;
	mov.f64 	%fd192, %fd29;
	@%p187 bra 	$L__BB9_36;
	setp.lt.s64 	%p188, %rd300, %rd37;
	min.s64 	%rd301, %rd300, %rd37;
	selp.f64 	%fd192, %fd191, %fd29, %p188;
$L__BB9_36:
	mov.b64 	%rd280, %fd192;
	mov.b64 	{%r344, %r349}, %rd280;
	mov.b32 	%r360, 8;
	mov.b32 	%r361, 31;
	mov.b32 	%r362, -1;
	// begin inline asm
	shfl.sync.down.b32 %r343, %r344, %r360, %r361, %r362;
	// end inline asm
	// begin inline asm
	shfl.sync.down.b32 %r348, %r349, %r360, %r361, %r362;
	// end inline asm
	mov.b64 	%rd281, {%r343, %r348};
	mov.b64 	%fd32, %rd281;
	mov.b64 	{%r354, %r359}, %rd301;
	// begin inline asm
	shfl.sync.down.b32 %r353, %r354, %r360, %r361, %r362;
	// end inline asm
	// begin inline asm
	shfl.sync.down.b32 %r358, %r359, %r360, %r361, %r362;
	// end inline asm
	mov.b64 	%rd40, {%r353, %r358};
	setp.gt.s32 	%p189, %r282, 23;
	setp.lt.f64 	%p190, %fd192, %fd32;
	or.pred  	%p191, %p189, %p190;
	mov.u64 	%rd302, %rd301;
	mov.f64 	%fd193, %fd192;
	@%p191 bra 	$L__BB9_39;
	setp.gt.f64 	%p192, %fd192, %fd32;
	mov.u64 	%rd302, %rd40;
	mov.f64 	%fd193, %fd32;
	@%p192 bra 	$L__BB9_39;
	setp.lt.s64 	%p193, %rd301, %rd40;
	min.s64 	%rd302, %rd301, %rd40;
	selp.f64 	%fd193, %fd192, %fd32, %p193;
$L__BB9_39:
	mov.b64 	%rd282, %fd193;
	mov.b64 	{%r364, %r369}, %rd282;
	mov.b32 	%r380, 16;
	mov.b32 	%r381, 31;
	mov.b32 	%r382, -1;
	// begin inline asm
	shfl.sync.down.b32 %r363, %r364, %r380, %r381, %r382;
	// end inline asm
	// begin inline asm
	shfl.sync.down.b32 %r368, %r369, %r380, %r381, %r382;
	// end inline asm
	mov.b64 	%rd283, {%r363, %r368};
	mov.b64 	%fd35, %rd283;
	mov.b64 	{%r374, %r379}, %rd302;
	// begin inline asm
	shfl.sync.down.b32 %r373, %r374, %r380, %r381, %r382;
	// end inline asm
	// begin inline asm
	shfl.sync.down.b32 %r378, %r379, %r380, %r381, %r382;
	// end inline asm
	mov.b64 	%rd43, {%r373, %r378};
	setp.gt.s32 	%p194, %r282, 15;
	setp.lt.f64 	%p195, %fd193, %fd35;
	or.pred  	%p196, %p194, %p195;
	mov.u64 	%rd356, %rd302;
	mov.f64 	%fd242, %fd193;
	@%p196 bra 	$L__BB9_42;
	setp.gt.f64 	%p197, %fd193, %fd35;
	mov.u64 	%rd356, %rd43;
	mov.f64 	%fd242, %fd35;
	@%p197 bra 	$L__BB9_42;
	setp.lt.s64 	%p198, %rd302, %rd43;
	min.s64 	%rd356, %rd302, %rd43;
	selp.f64 	%fd242, %fd193, %fd35, %p198;
$L__BB9_42:
	setp.ne.s32 	%p199, %r282, 0;
	@%p199 bra 	$L__BB9_44;
	shr.u32 	%r383, %r1, 1;
	and.b32  	%r384, %r383, 496;
	mov.u32 	%r385, _ZN6thrust24THRUST_300001_SM_1000_NS8cuda_cub4core6detail5shmemE;
	add.s32 	%r386, %r385, %r384;
	st.shared.f64 	[%r386+8], %fd242;
	st.shared.u64 	[%r386+16], %rd356;
$L__BB9_44:
	bar.sync 	0;
	setp.ne.s32 	%p200, %r1, 0;
	@%p200 bra 	$L__BB9_198;
	ld.shared.f64 	%fd38, [_ZN6thrust24THRUST_300001_SM_1000_NS8cuda_cub4core6detail5shmemE+24];
	ld.shared.u64 	%rd46, [_ZN6thrust24THRUST_300001_SM_1000_NS8cuda_cub4core6detail5shmemE+32];
	setp.lt.f64 	%p201, %fd242, %fd38;
	mov.u64 	%rd304, %rd356;
	mov.f64 	%fd195, %fd242;
	@%p201 bra 	$L__BB9_48;
	setp.lt.f64 	%p202, %fd38, %fd242;
	mov.u64 	%rd304, %rd46;
	mov.f64 	%fd195, %fd38;
	@%p202 bra 	$L__BB9_48;
	setp.lt.s64 	%p203, %rd356, %rd46;
	min.s64 	%rd304, %rd356, %rd46;
	selp.f64 	%fd195, %fd242, %fd38, %p203;
$L__BB9_48:
	ld.shared.f64 	%fd41, [_ZN6thrust24THRUST_300001_SM_1000_NS8cuda_cub4core6detail5shmemE+40];
	ld.shared.u64 	%rd49, [_ZN6thrust24THRUST_300001_SM_1000_NS8cuda_cub4core6detail5shmemE+48];
	setp.lt.f64 	%p204, %fd195, %fd41;
	mov.u64 	%rd305, %rd304;
	mov.f64 	%fd196, %fd195;
	@%p204 bra 	$L__BB9_51;
	setp.lt.f64 	%p205, %fd41, %fd195;
	mov.u64 	%rd305, %rd49;
	mov.f64 	%fd196, %fd41;
	@%p205 bra 	$L__BB9_51;
	setp.lt.s64 	%p206, %rd304, %rd49;
	min.s64 	%rd305, %rd304, %rd49;
	selp.f64 	%fd196, %fd195, %fd41, %p206;
$L__BB9_51:
	ld.shared.f64 	%fd44, [_ZN6thrust24THRUST_300001_SM_1000_NS8cuda_cub4core6detail5shmemE+56];
	ld.shared.u64 	%rd52, [_ZN6thrust24THRUST_300001_SM_1000_NS8cuda_cub4core6detail5shmemE+64];
	setp.lt.f64 	%p207, %fd196, %fd44;
	mov.u64 	%rd306, %rd305;
	mov.f64 	%fd197, %fd196;
	@%p207 bra 	$L__BB9_54;
	setp.lt.f64 	%p208, %fd44, %fd196;
	mov.u64 	%rd306, %rd52;
	mov.f64 	%fd197, %fd44;
	@%p208 bra 	$L__BB9_54;
	setp.lt.s64 	%p209, %rd305, %rd52;
	min.s64 	%rd306, %rd305, %rd52;
	selp.f64 	%fd197, %fd196, %fd44, %p209;
$L__BB9_54:
	ld.shared.f64 	%fd47, [_ZN6thrust24THRUST_300001_SM_1000_NS8cuda_cub4core6detail5shmemE+72];
	ld.shared.u64 	%rd55, [_ZN6thrust24THRUST_300001_SM_1000_NS8cuda_cub4core6detail5shmemE+80];
	setp.lt.f64 	%p210, %fd197, %fd47;
	mov.u64 	%rd307, %rd306;
	mov.f64 	%fd198, %fd197;
	@%p210 bra 	$L__BB9_57;
	setp.lt.f64 	%p211, %fd47, %fd197;
	mov.u64 	%rd307, %rd55;
	mov.f64 	%fd198, %fd47;
	@%p211 bra 	$L__BB9_57;
	setp.lt.s64 	%p212, %rd306, %rd55;
	min.s64 	%rd307, %rd306, %rd55;
	selp.f64 	%fd198, %fd197, %fd47, %p212;
$L__BB9_57:
	ld.shared.f64 	%fd50, [_ZN6thrust24THRUST_300001_SM_1000_NS8cuda_cub4core6detail5shmemE+88];
	ld.shared.u64 	%rd58, [_ZN6thrust24THRUST_300001_SM_1000_NS8cuda_cub4core6detail5shmemE+96];
	setp.lt.f64 	%p213, %fd198, %fd50;
	mov.u64 	%rd308, %rd307;
	mov.f64 	%fd199, %fd198;
	@%p213 bra 	$L__BB9_60;
	setp.lt.f64 	%p214, %fd50, %fd198;
	mov.u64 	%rd308, %rd58;
	mov.f64 	%fd199, %fd50;
	@%p214 bra 	$L__BB9_60;
	setp.lt.s64 	%p215, %rd307, %rd58;
	min.s64 	%rd308, %rd307, %rd58;
	selp.f64 	%fd199, %fd198, %fd50, %p215;
$L__BB9_60:
	ld.shared.f64 	%fd53, [_ZN6thrust24THRUST_300001_SM_1000_NS8cuda_cub4core6detail5shmemE+104];
	ld.shared.u64 	%rd61, [_ZN6thrust24THRUST_300001_SM_1000_NS8cuda_cub4core6detail5shmemE+112];
	setp.lt.f64 	%p216, %fd199, %fd53;
	mov.u64 	%rd309, %rd308;
	mov.f64 	%fd200, %fd199;
	@%p216 bra 	$L__BB9_63;
	setp.lt.f64 	%p217, %fd53, %fd199;
	mov.u64 	%rd309, %rd61;
	mov.f64 	%fd200, %fd53;
	@%p217 bra 	$L__BB9_63;
	setp.lt.s64 	%p218, %rd308, %rd61;
	min.s64 	%rd309, %rd308, %rd61;
	selp.f64 	%fd200, %fd199, %fd53, %p218;
$L__BB9_63:
	ld.shared.f64 	%fd56, [_ZN6thrust24THRUST_300001_SM_1000_NS8cuda_cub4core6detail5shmemE+120];
	ld.shared.u64 	%rd64, [_ZN6thrust24THRUST_300001_SM_1000_NS8cuda_cub4core6detail5shmemE+128];
	setp.lt.f64 	%p219, %fd200, %fd56;
	mov.u64 	%rd356, %rd309;
	mov.f64 	%fd242, %fd200;
	@%p219 bra 	$L__BB9_198;
	setp.lt.f64 	%p220, %fd56, %fd200;
	mov.u64 	%rd356, %rd64;
	mov.f64 	%fd242, %fd56;
	@%p220 bra 	$L__BB9_198;
	setp.lt.s64 	%p221, %rd309, %rd64;
	min.s64 	%rd356, %rd309, %rd64;
	selp.f64 	%fd242, %fd200, %fd56, %p221;
	bra.uni 	$L__BB9_198;
$L__BB9_66:
	// begin inline asm
	mov.u32 %r169, %laneid;
	// end inline asm
	and.b32  	%r190, %r1, 992;
	add.s32 	%r191, %r190, 32;
	setp.gt.s32 	%p118, %r191, %r36;
	not.b32 	%r192, %r190;
	add.s32 	%r193, %r36, %r192;
	selp.b32 	%r188, %r193, 31, %p118;
	mov.b64 	%rd264, %fd188;
	mov.b64 	{%r171, %r176}, %rd264;
	mov.b32 	%r187, 1;
	mov.b32 	%r189, -1;
	// begin inline asm
	shfl.sync.down.b32 %r170, %r171, %r187, %r188, %r189;
	// end inline asm
	// begin inline asm
	shfl.sync.down.b32 %r175, %r176, %r187, %r188, %r189;
	// end inline asm
	mov.b64 	%rd265, {%r170, %r175};
	mov.b64 	%fd58, %rd265;
	mov.b64 	{%r181, %r186}, %rd297;
	// begin inline asm
	shfl.sync.down.b32 %r180, %r181, %r187, %r188, %r189;
	// end inline asm
	// begin inline asm
	shfl.sync.down.b32 %r185, %r186, %r187, %r188, %r189;
	// end inline asm
	mov.b64 	%rd66, {%r180, %r185};
	setp.ge.s32 	%p119, %r169, %r188;
	setp.lt.f64 	%p120, %fd188, %fd58;
	or.pred  	%p121, %p119, %p120;
	mov.u64 	%rd310, %rd297;
	mov.f64 	%fd201, %fd188;
	@%p121 bra 	$L__BB9_69;
	setp.gt.f64 	%p122, %fd188, %fd58;
	mov.u64 	%rd310, %rd66;
	mov.f64 	%fd201, %fd58;
	@%p122 bra 	$L__BB9_69;
	setp.lt.s64 	%p123, %rd297, %rd66;
	min.s64 	%rd310, %rd297, %rd66;
	selp.f64 	%fd201, %fd188, %fd58, %p123;
$L__BB9_69:
	mov.b64 	%rd266, %fd201;
	mov.b64 	{%r195, %r200}, %rd266;
	mov.b32 	%r211, 2;
	mov.b32 	%r213, -1;
	// begin inline asm
	shfl.sync.down.b32 %r194, %r195, %r211, %r188, %r213;
	// end inline asm
	// begin inline asm
	shfl.sync.down.b32 %r199, %r200, %r211, %r188, %r213;
	// end inline asm
	mov.b64 	%rd267, {%r194, %r199};
	mov.b64 	%fd61, %rd267;
	mov.b64 	{%r205, %r210}, %rd310;
	// begin inline asm
	shfl.sync.down.b32 %r204, %r205, %r211, %r188, %r213;
	// end inline asm
	// begin inline asm
	shfl.sync.down.b32 %r209, %r210, %r211, %r188, %r213;
	// end inline asm
	mov.b64 	%rd69, {%r204, %r209};
	add.s32 	%r214, %r169, 2;
	setp.gt.s32 	%p124, %r214, %r188;
	setp.lt.f64 	%p125, %fd201, %fd61;
	or.pred  	%p126, %p124, %p125;
	mov.u64 	%rd311, %rd310;
	mov.f64 	%fd202, %fd201;
	@%p126 bra 	$L__BB9_72;
	setp.gt.f64 	%p127, %fd201, %fd61;
	mov.u64 	%rd311, %rd69;
	mov.f64 	%fd202, %fd61;
	@%p127 bra 	$L__BB9_72;
	setp.lt.s64 	%p128, %rd310, %rd69;
	min.s64 	%rd311, %rd310, %rd69;
	selp.f64 	%fd202, %fd201, %fd61, %p128;
$L__BB9_72:
	mov.b64 	%rd268, %fd202;
	mov.b64 	{%r216, %r221}, %rd268;
	mov.b32 	%r232, 4;
	mov.b32 	%r234, -1;
	// begin inline asm
	shfl.sync.down.b32 %r215, %r216, %r232, %r188, %r234;
	// end inline asm
	// begin inline asm
	shfl.sync.down.b32 %r220, %r221, %r232, %r188, %r234;
	// end inline asm
	mov.b64 	%rd269, {%r215, %r220};
	mov.b64 	%fd64, %rd269;
	mov.b64 	{%r226, %r231}, %rd311;
	// begin inline asm
	shfl.sync.down.b32 %r225, %r226, %r232, %r188, %r234;
	// end inline asm
	// begin inline asm
	shfl.sync.down.b32 %r230, %r231, %r232, %r188, %r234;
	// end inline asm
	mov.b64 	%rd72, {%r225, %r230};
	add.s32 	%r235, %r169, 4;
	setp.gt.s32 	%p129, %r235, %r188;
	setp.lt.f64 	%p130, %fd202, %fd64;
	or.pred  	%p131, %p129, %p130;
	mov.u64 	%rd312, %rd311;
	mov.f64 	%fd203, %fd202;
	@%p131 bra 	$L__BB9_75;
	setp.gt.f64 	%p132, %fd202, %fd64;
	mov.u64 	%rd312, %rd72;
	mov.f64 	%fd203, %fd64;
	@%p132 bra 	$L__BB9_75;
	setp.lt.s64 	%p133, %rd311, %rd72;
	min.s64 	%rd312, %rd311, %rd72;
	selp.f64 	%fd203, %fd202, %fd64, %p133;
$L__BB9_75:
	mov.b64 	%rd270, %fd203;
	mov.b64 	{%r237, %r242}, %rd270;
	mov.b32 	%r253, 8;
	mov.b32 	%r255, -1;
	// begin inline asm
	shfl.sync.down.b32 %r236, %r237, %r253, %r188, %r255;
	// end inline asm
	// begin inline asm
	shfl.sync.down.b32 %r241, %r242, %r253, %r188, %r255;
	// end inline asm
	mov.b64 	%rd271, {%r236, %r241};
	mov.b64 	%fd67, %rd271;
	mov.b64 	{%r247, %r252}, %rd312;
	// begin inline asm
	shfl.sync.down.b32 %r246, %r247, %r253, %r188, %r255;
	// end inline asm
	// begin inline asm
	shfl.sync.down.b32 %r251, %r252, %r253, %r188, %r255;
	// end inline asm
	mov.b64 	%rd75, {%r246, %r251};
	add.s32 	%r256, %r169, 8;
	setp.gt.s32 	%p134, %r256, %r188;
	setp.lt.f64 	%p135, %fd203, %fd67;
	or.pred  	%p136, %p134, %p135;
	mov.f64 	%fd204, %fd203;
	mov.u64 	%rd313, %rd312;
	@%p136 bra 	$L__BB9_78;
	setp.gt.f64 	%p137, %fd203, %fd67;
	mov.f64 	%fd204, %fd67;
	mov.u64 	%rd313, %rd75;
	@%p137 bra 	$L__BB9_78;
	setp.lt.s64 	%p138, %rd312, %rd75;
	selp.f64 	%fd204, %fd203, %fd67, %p138;
	min.s64 	%rd313, %rd312, %rd75;
$L__BB9_78:
	mov.b64 	%rd272, %fd204;
	mov.b64 	{%r258, %r263}, %rd272;
	mov.b32 	%r274, 16;
	mov.b32 	%r276, -1;
	// begin inline asm
	shfl.sync.down.b32 %r257, %r258, %r274, %r188, %r276;
	// end inline asm
	// begin inline asm
	shfl.sync.down.b32 %r262, %r263, %r274, %r188, %r276;
	// end inline asm
	mov.b64 	%rd273, {%r257, %r262};
	mov.b64 	%fd70, %rd273;
	mov.b64 	{%r268, %r273}, %rd313;
	// begin inline asm
	shfl.sync.down.b32 %r267, %r268, %r274, %r188, %r276;
	// end inline asm
	// begin inline asm
	shfl.sync.down.b32 %r272, %r273, %r274, %r188, %r276;
	// end inline asm
	mov.b64 	%rd78, {%r267, %r272};
	add.s32 	%r277, %r169, 16;
	setp.gt.s32 	%p139, %r277, %r188;
	setp.lt.f64 	%p140, %fd204, %fd70;
	or.pred  	%p141, %p139, %p140;
	mov.f64 	%fd242, %fd204;
	mov.u64 	%rd356, %rd313;
	@%p141 bra 	$L__BB9_81;
	setp.gt.f64 	%p142, %fd204, %fd70;
	mov.f64 	%fd242, %fd70;
	mov.u64 	%rd356, %rd78;
	@%p142 bra 	$L__BB9_81;
	setp.lt.s64 	%p143, %rd313, %rd78;
	selp.f64 	%fd242, %fd204, %fd70, %p143;
	min.s64 	%rd356, %rd313, %rd78;
$L__BB9_81:
	setp.ne.s32 	%p144, %r169, 0;
	@%p144 bra 	$L__BB9_83;
	shr.u32 	%r278, %r1, 1;
	and.b32  	%r279, %r278, 496;
	mov.u32 	%r280, _ZN6thrust24THRUST_300001_SM_1000_NS8cuda_cub4core6detail5shmemE;
	add.s32 	%r281, %r280, %r279;
	st.shared.f64 	[%r281+8], %fd242;
	st.shared.u64 	[%r281+16], %rd356;
$L__BB9_83:
	bar.sync 	0;
	setp.ne.s32 	%p145, %r1, 0;
	@%p145 bra 	$L__BB9_198;
	setp.lt.s32 	%p146, %r36, 33;
	mov.f64 	%fd206, %fd242;
	mov.u64 	%rd315, %rd356;
	@%p146 bra 	$L__BB9_88;
	ld.shared.f64 	%fd73, [_ZN6thrust24THRUST_300001_SM_1000_NS8cuda_cub4core6detail5shmemE+24];
	ld.shared.u64 	%rd81, [_ZN6thrust24THRUST_300001_SM_1000_NS8cuda_cub4core6detail5shmemE+32];
	setp.lt.f64 	%p147, %fd242, %fd73;
	mov.f64 	%fd206, %fd242;
	mov.u64 	%rd315, %rd356;
	@%p147 bra 	$L__BB9_88;
	setp.lt.f64 	%p148, %fd73, %fd242;
	mov.f64 	%fd206, %fd73;
	mov.u64 	%rd315, %rd81;
	@%p148 bra 	$L__BB9_88;
	setp.lt.s64 	%p149, %rd356, %rd81;
	selp.f64 	%fd206, %fd242, %fd73, %p149;
	min.s64 	%rd315, %rd356, %rd81;
$L__BB9_88:
	setp.lt.s32 	%p150, %r36, 65;
	mov.f64 	%fd207, %fd206;
	mov.u64 	%rd316, %rd315;
	@%p150 bra 	$L__BB9_92;
	ld.shared.f64 	%fd76, [_ZN6thrust24THRUST_300001_SM_1000_NS8cuda_cub4core6detail5shmemE+40];
	ld.shared.u64 	%rd84, [_ZN6thrust24THRUST_300001_SM_1000_NS8cuda_cub4core6detail5shmemE+48];
	setp.lt.f64 	%p151, %fd206, %fd76;
	mov.f64 	%fd207, %fd206;
	mov.u64 	%rd316, %rd315;
	@%p151 bra 	$L__BB9_92;
	setp.lt.f64 	%p152, %fd76, %fd206;
	mov.f64 	%fd207, %fd76;
	mov.u64 	%rd316, %rd84;
	@%p152 bra 	$L__BB9_92;
	setp.lt.s64 	%p153, %rd315, %rd84;
	selp.f64 	%fd207, %fd206, %fd76, %p153;
	min.s64 	%rd316, %rd315, %rd84;
$L__BB9_92:
	setp.lt.s32 	%p154, %r36, 97;
	mov.f64 	%fd208, %fd207;
	mov.u64 	%rd317, %rd316;
	@%p154 bra 	$L__BB9_96;
	ld.shared.f64 	%fd79, [_ZN6thrust24THRUST_300001_SM_1000_NS8cuda_cub4core6detail5shmemE+56];
	ld.shared.u64 	%rd87, [_ZN6thrust24THRUST_300001_SM_1000_NS8cuda_cub4core6detail5shmemE+64];
	setp.lt.f64 	%p155, %fd207, %fd79;
	mov.f64 	%fd208, %fd207;
	mov.u64 	%rd317, %rd316;
	@%p155 bra 	$L__BB9_96;
	setp.lt.f64 	%p156, %fd79, %fd207;
	mov.f64 	%fd208, %fd79;
	mov.u64 	%rd317, %rd87;
	@%p156 bra 	$L__BB9_96;
	setp.lt.s64 	%p157, %rd316, %rd87;
	selp.f64 	%fd208, %fd207, %fd79, %p157;
	min.s64 	%rd317, %rd316, %rd87;
$L__BB9_96:
	setp.lt.s32 	%p158, %r36, 129;
	mov.f64 	%fd209, %fd208;
	mov.u64 	%rd318, %rd317;
	@%p158 bra 	$L__BB9_100;
	ld.shared.f64 	%fd82, [_ZN6thrust24THRUST_300001_SM_1000_NS8cuda_cub4core6detail5shmemE+72];
	ld.shared.u64 	%rd90, [_ZN6thrust24THRUST_300001_SM_1000_NS8cuda_cub4core6detail5shmemE+80];
	setp.lt.f64 	%p159, %fd208, %fd82;
	mov.f64 	%fd209, %fd208;
	mov.u64 	%rd318, %rd317;
	@%p159 bra 	$L__BB9_100;
	setp.lt.f64 	%p160, %fd82, %fd208;
	mov.f64 	%fd209, %fd82;
	mov.u64 	%rd318, %rd90;
	@%p160 bra 	$L__BB9_100;
	setp.lt.s64 	%p161, %rd317, %rd90;
	selp.f64 	%fd209, %fd208, %fd82, %p161;
	min.s64 	%rd318, %rd317, %rd90;
$L__BB9_100:
	setp.lt.s32 	%p162, %r36, 161;
	mov.f64 	%fd210, %fd209;
	mov.u64 	%rd319, %rd318;
	@%p162 bra 	$L__BB9_104;
	ld.shared.f64 	%fd85, [_ZN6thrust24THRUST_300001_SM_1000_NS8cuda_cub4core6detail5shmemE+88];
	ld.shared.u64 	%rd93, [_ZN6thrust24THRUST_300001_SM_1000_NS8cuda_cub4core6detail5shmemE+96];
	setp.lt.f64 	%p163, %fd209, %fd85;
	mov.f64 	%fd210, %fd209;
	mov.u64 	%rd319, %rd318;
	@%p163 bra 	$L__BB9_104;
	setp.lt.f64 	%p164, %fd85, %fd209;
	mov.f64 	%fd210, %fd85;
	mov.u64 	%rd319, %rd93;
	@%p164 bra 	$L__BB9_104;
	setp.lt.s64 	%p165, %rd318, %rd93;
	selp.f64 	%fd210, %fd209, %fd85, %p165;
	min.s64 	%rd319, %rd318, %rd93;
$L__BB9_104:
	setp.lt.s32 	%p166, %r36, 193;
	mov.f64 	%fd211, %fd210;
	mov.u64 	%rd320, %rd319;
	@%p166 bra 	$L__BB9_108;
	ld.shared.f64 	%fd88, [_ZN6thrust24THRUST_300001_SM_1000_NS8cuda_cub4core6detail5shmemE+104];
	ld.shared.u64 	%rd96, [_ZN6thrust24THRUST_300001_SM_1000_NS8cuda_cub4core6detail5shmemE+112];
	setp.lt.f64 	%p167, %fd210, %fd88;
	mov.f64 	%fd211, %fd210;
	mov.u64 	%rd320, %rd319;
	@%p167 bra 	$L__BB9_108;
	setp.lt.f64 	%p168, %fd88, %fd210;
	mov.f64 	%fd211, %fd88;
	mov.u64 	%rd320, %rd96;
	@%p168 bra 	$L__BB9_108;
	setp.lt.s64 	%p169, %rd319, %rd96;
	selp.f64 	%fd211, %fd210, %fd88, %p169;
	min.s64 	%rd320, %rd319, %rd96;
$L__BB9_108:
	setp.lt.s32 	%p170, %r36, 225;
	mov.u64 	%rd356, %rd320;
	mov.f64 	%fd242, %fd211;
	@%p170 bra 	$L__BB9_198;
	ld.shared.f64 	%fd91, [_ZN6thrust24THRUST_300001_SM_1000_NS8cuda_cub4core6detail5shmemE+120];
	ld.shared.u64 	%rd99, [_ZN6thrust24THRUST_300001_SM_1000_NS8cuda_cub4core6detail5shmemE+128];
	setp.lt.f64 	%p171, %fd211, %fd91;
	mov.u64 	%rd356, %rd320;
	mov.f64 	%fd242, %fd211;
	@%p171 bra 	$L__BB9_198;
	setp.lt.f64 	%p172, %fd91, %fd211;
	mov.u64 	%rd356, %rd99;
	mov.f64 	%fd242, %fd91;
	@%p172 bra 	$L__BB9_198;
	setp.lt.s64 	%p173, %rd320, %rd99;
	selp.f64 	%fd242, %fd211, %fd91, %p173;
	min.s64 	%rd356, %rd320, %rd99;
	bra.uni 	$L__BB9_198;
$L__BB9_112:
	mov.u32 	%r17, %tid.x;
	cvt.u64.u32 	%rd203, %r17;
	cvta.to.global.u64 	%rd204, %rd200;
	mul.wide.u32 	%rd205, %r17, 8;
	add.s64 	%rd101, %rd204, %rd205;
	ld.global.f64 	%fd172, [%rd101];
	add.s32 	%r37, %r17, 256;
	cvt.u64.u32 	%rd206, %r37;
	ld.global.f64 	%fd173, [%rd101+2048];
	add.s32 	%r38, %r17, 512;
	cvt.u64.u32 	%rd207, %r38;
	ld.global.f64 	%fd174, [%rd101+4096];
	ld.global.f64 	%fd93, [%rd101+6144];
	or.b32  	%r39, %r17, 1024;
	cvt.u64.u32 	%rd102, %r39;
	add.s64 	%rd103, %rd201, %rd102;
	ld.global.f64 	%fd94, [%rd101+8192];
	setp.lt.f64 	%p3, %fd173, %fd172;
	selp.f64 	%fd175, %fd173, %fd172, %p3;
	selp.b64 	%rd208, %rd206, %rd203, %p3;
	setp.lt.f64 	%p4, %fd174, %fd175;
	selp.f64 	%fd95, %fd174, %fd175, %p4;
	selp.b64 	%rd104, %rd207, %rd208, %p4;
	setp.lt.f64 	%p5, %fd95, %fd93;
	mov.f64 	%fd212, %fd95;
	mov.u64 	%rd321, %rd104;
	@%p5 bra 	$L__BB9_115;
	add.s32 	%r40, %r17, 768;
	cvt.u64.u32 	%rd321, %r40;
	setp.lt.f64 	%p6, %fd93, %fd95;
	mov.f64 	%fd212, %fd93;
	@%p6 bra 	$L__BB9_115;
	mov.f64 	%fd212, %fd95;
	mov.u64 	%rd321, %rd104;
$L__BB9_115:
	add.s64 	%rd107, %rd201, %rd321;
	setp.lt.f64 	%p7, %fd212, %fd94;
	mov.f64 	%fd229, %fd212;
	mov.u64 	%rd343, %rd107;
	@%p7 bra 	$L__BB9_118;
	setp.lt.f64 	%p8, %fd94, %fd212;
	mov.f64 	%fd229, %fd94;
	mov.u64 	%rd343, %rd103;
	@%p8 bra 	$L__BB9_118;
	setp.lt.s64 	%p9, %rd321, %rd102;
	selp.f64 	%fd229, %fd212, %fd94, %p9;
	selp.b64 	%rd343, %rd107, %rd103, %p9;
$L__BB9_118:
	setp.lt.u32 	%p10, %r36, 2560;
	mov.b32 	%r394, 1280;
	@%p10 bra 	$L__BB9_136;
	mov.b32 	%r394, 1280;
$L__BB9_120:
	mov.u32 	%r18, %r394;
	cvt.u64.u32 	%rd209, %r18;
	add.s64 	%rd210, %rd203, %rd209;
	mul.wide.u32 	%rd211, %r18, 8;
	add.s64 	%rd212, %rd101, %rd211;
	add.s64 	%rd113, %rd210, %rd201;
	ld.global.f64 	%fd100, [%rd212];
	ld.global.f64 	%fd101, [%rd212+2048];
	ld.global.f64 	%fd102, [%rd212+4096];
	ld.global.f64 	%fd103, [%rd212+6144];
	ld.global.f64 	%fd104, [%rd212+8192];
	setp.lt.f64 	%p11, %fd229, %fd100;
	mov.f64 	%fd215, %fd229;
	mov.u64 	%rd324, %rd343;
	@%p11 bra 	$L__BB9_123;
	setp.lt.f64 	%p12, %fd100, %fd229;
	mov.f64 	%fd215, %fd100;
	mov.u64 	%rd324, %rd113;
	@%p12 bra 	$L__BB9_123;
	setp.lt.s64 	%p13, %rd343, %rd113;
	selp.f64 	%fd215, %fd229, %fd100, %p13;
	min.s64 	%rd324, %rd343, %rd113;
$L__BB9_123:
	setp.lt.f64 	%p14, %fd215, %fd101;
	mov.f64 	%fd216, %fd215;
	mov.u64 	%rd325, %rd324;
	@%p14 bra 	$L__BB9_126;
	cvt.u64.u32 	%rd213, %r18;
	add.s64 	%rd214, %rd203, %rd213;
	add.s64 	%rd215, %rd214, %rd201;
	add.s64 	%rd325, %rd215, 256;
	setp.lt.f64 	%p15, %fd101, %fd215;
	mov.f64 	%fd216, %fd101;
	@%p15 bra 	$L__BB9_126;
	add.s64 	%rd219, %rd215, 256;
	setp.lt.s64 	%p16, %rd324, %rd219;
	selp.f64 	%fd216, %fd215, %fd101, %p16;
	min.s64 	%rd325, %rd324, %rd219;
$L__BB9_126:
	setp.lt.f64 	%p17, %fd216, %fd102;
	mov.f64 	%fd217, %fd216;
	mov.u64 	%rd326, %rd325;
	@%p17 bra 	$L__BB9_129;
	cvt.u64.u32 	%rd220, %r18;
	add.s64 	%rd221, %rd203, %rd220;
	add.s64 	%rd222, %rd221, %rd201;
	add.s64 	%rd326, %rd222, 512;
	setp.lt.f64 	%p18, %fd102, %fd216;
	mov.f64 	%fd217, %fd102;
	@%p18 bra 	$L__BB9_129;
	setp.lt.s64 	%p19, %rd325, %rd326;
	selp.f64 	%fd217, %fd216, %fd102, %p19;
	min.s64 	%rd326, %rd325, %rd326;
$L__BB9_129:
	setp.lt.f64 	%p20, %fd217, %fd103;
	mov.f64 	%fd218, %fd217;
	mov.u64 	%rd327, %rd326;
	@%p20 bra 	$L__BB9_132;
	cvt.u64.u32 	%rd223, %r18;
	add.s64 	%rd224, %rd203, %rd223;
	add.s64 	%rd225, %rd224, %rd201;
	add.s64 	%rd327, %rd225, 768;
	setp.lt.f64 	%p21, %fd103, %fd217;
	mov.f64 	%fd218, %fd103;
	@%p21 bra 	$L__BB9_132;
	setp.lt.s64 	%p22, %rd326, %rd327;
	selp.f64 	%fd218, %fd217, %fd103, %p22;
	min.s64 	%rd327, %rd326, %rd327;
$L__BB9_132:
	setp.lt.f64 	%p23, %fd218, %fd104;
	mov.f64 	%fd229, %fd218;
	mov.u64 	%rd343, %rd327;
	@%p23 bra 	$L__BB9_135;
	add.s64 	%rd228, %rd210, %rd201;
	add.s64 	%rd343, %rd228, 1024;
	setp.lt.f64 	%p24, %fd104, %fd218;
	mov.f64 	%fd229, %fd104;
	@%p24 bra 	$L__BB9_135;
	setp.lt.s64 	%p25, %rd327, %rd343;
	selp.f64 	%fd229, %fd218, %fd104, %p25;
	min.s64 	%rd343, %rd327, %rd343;
$L__BB9_135:
	add.s32 	%r394, %r18, 1280;
	add.s32 	%r43, %r18, 2560;
	setp.le.s32 	%p26, %r43, %r36;
	@%p26 bra 	$L__BB9_120;
$L__BB9_136:
	setp.le.s32 	%p27, %r36, %r394;
	@%p27 bra 	$L__BB9_159;
	sub.s32 	%r21, %r36, %r394;
	setp.ge.s32 	%p28, %r17, %r21;
	@%p28 bra 	$L__BB9_159;
	cvta.to.global.u64 	%rd130, %rd200;
	not.b32 	%r44, %r17;
	add.s32 	%r45, %r36, %r44;
	sub.s32 	%r22, %r45, %r394;
	and.b32  	%r46, %r22, 768;
	setp.eq.s32 	%p29, %r46, 768;
	mov.u32 	%r397, %r17;
	@%p29 bra 	$L__BB9_144;
	add.s32 	%r47, %r17, %r394;
	cvt.u64.u32 	%rd230, %r47;
	add.s64 	%rd331, %rd201, %rd230;
	mul.wide.u32 	%rd231, %r47, 8;
	add.s64 	%rd330, %rd130, %rd231;
	shr.u32 	%r48, %r22, 8;
	add.s32 	%r49, %r48, 1;
	and.b32  	%r50, %r49, 3;
	neg.s32 	%r395, %r50;
	mov.u32 	%r397, %r17;
$L__BB9_140:
	.pragma "nounroll";
	mov.u64 	%rd135, %rd343;
	mov.f64 	%fd116, %fd229;
	ld.global.f64 	%fd117, [%rd330];
	setp.lt.f64 	%p30, %fd116, %fd117;
	@%p30 bra 	$L__BB9_143;
	setp.lt.f64 	%p31, %fd117, %fd116;
	mov.f64 	%fd229, %fd117;
	mov.u64 	%rd343, %rd331;
	@%p31 bra 	$L__BB9_143;
	setp.lt.s64 	%p32, %rd135, %rd331;
	selp.f64 	%fd229, %fd116, %fd117, %p32;
	min.s64 	%rd343, %rd135, %rd331;
$L__BB9_143:
	add.s32 	%r397, %r397, 256;
	add.s64 	%rd331, %rd331, 256;
	add.s64 	%rd330, %rd330, 2048;
	add.s32 	%r395, %r395, 1;
	setp.ne.s32 	%p33, %r395, 0;
	@%p33 bra 	$L__BB9_140;
$L__BB9_144:
	setp.lt.u32 	%p34, %r22, 768;
	@%p34 bra 	$L__BB9_159;
	add.s32 	%r398, %r397, %r394;
	cvt.u64.u32 	%rd232, %r398;
	add.s64 	%rd338, %rd201, %rd232;
	cvt.u64.u32 	%rd233, %r397;
	cvt.u64.u32 	%rd234, %r394;
	add.s64 	%rd235, %rd233, %rd234;
	shl.b64 	%rd236, %rd235, 3;
	add.s64 	%rd237, %rd236, %rd130;
	add.s64 	%rd337, %rd237, 6144;
	mul.wide.u32 	%rd238, %r398, 8;
	add.s64 	%rd336, %rd130, %rd238;
	add.s32 	%r399, %r397, 512;
$L__BB9_146:
	mov.u32 	%r32, %r399;
	ld.global.f64 	%fd123, [%rd336];
	setp.lt.f64 	%p35, %fd229, %fd123;
	mov.f64 	%fd226, %fd229;
	mov.u64 	%rd340, %rd343;
	@%p35 bra 	$L__BB9_149;
	setp.lt.f64 	%p36, %fd123, %fd229;
	mov.f64 	%fd226, %fd123;
	mov.u64 	%rd340, %rd338;
	@%p36 bra 	$L__BB9_149;
	setp.lt.s64 	%p37, %rd343, %rd338;
	selp.f64 	%fd226, %fd229, %fd123, %p37;
	min.s64 	%rd340, %rd343, %rd338;
$L__BB9_149:
	add.s32 	%r51, %r398, 256;
	cvt.u64.u32 	%rd239, %r51;
	add.s64 	%rd151, %rd201, %rd239;
	ld.global.f64 	%fd126, [%rd337+-4096];
	setp.lt.f64 	%p38, %fd226, %fd126;
	mov.f64 	%fd227, %fd226;
	mov.u64 	%rd341, %rd340;
	@%p38 bra 	$L__BB9_152;
	setp.lt.f64 	%p39, %fd126, %fd226;
	mov.f64 	%fd227, %fd126;
	mov.u64 	%rd341, %rd151;
	@%p39 bra 	$L__BB9_152;
	setp.lt.s64 	%p40, %rd340, %rd151;
	selp.f64 	%fd227, %fd226, %fd126, %p40;
	min.s64 	%rd341, %rd340, %rd151;
$L__BB9_152:
	add.s32 	%r52, %r398, 512;
	cvt.u64.u32 	%rd240, %r52;
	add.s64 	%rd154, %rd201, %rd240;
	ld.global.f64 	%fd129, [%rd337+-2048];
	setp.lt.f64 	%p41, %fd227, %fd129;
	mov.f64 	%fd228, %fd227;
	mov.u64 	%rd342, %rd341;
	@%p41 bra 	$L__BB9_155;
	setp.lt.f64 	%p42, %fd129, %fd227;
	mov.f64 	%fd228, %fd129;
	mov.u64 	%rd342, %rd154;
	@%p42 bra 	$L__BB9_155;
	setp.lt.s64 	%p43, %rd341, %rd154;
	selp.f64 	%fd228, %fd227, %fd129, %p43;
	min.s64 	%rd342, %rd341, %rd154;
$L__BB9_155:
	add.s32 	%r53, %r398, 768;
	cvt.u64.u32 	%rd241, %r53;
	add.s64 	%rd157, %rd201, %rd241;
	ld.global.f64 	%fd132, [%rd337];
	setp.lt.f64 	%p44, %fd228, %fd132;
	mov.f64 	%fd229, %fd228;
	mov.u64 	%rd343, %rd342;
	@%p44 bra 	$L__BB9_158;
	setp.lt.f64 	%p45, %fd132, %fd228;
	mov.f64 	%fd229, %fd132;
	mov.u64 	%rd343, %rd157;
	@%p45 bra 	$L__BB9_158;
	setp.lt.s64 	%p46, %rd342, %rd157;
	selp.f64 	%fd229, %fd228, %fd132, %p46;
	min.s64 	%rd343, %rd342, %rd157;
$L__BB9_158:
	add.s64 	%rd338, %rd338, 1024;
	add.s64 	%rd337, %rd337, 8192;
	add.s64 	%rd336, %rd336, 8192;
	add.s32 	%r399, %r32, 1024;
	add.s32 	%r54, %r32, 512;
	add.s32 	%r398, %r398, 1024;
	setp.lt.s32 	%p47, %r54, %r21;
	@%p47 bra 	$L__BB9_146;
$L__BB9_159:
	// begin inline asm
	mov.u32 %r55, %laneid;
	// end inline asm
	mov.b64 	%rd242, %fd229;
	mov.b64 	{%r57, %r62}, %rd242;
	mov.b32 	%r73, 1;
	mov.b32 	%r74, 31;
	mov.b32 	%r75, -1;
	// begin inline asm
	shfl.sync.down.b32 %r56, %r57, %r73, %r74, %r75;
	// end inline asm
	// begin inline asm
	shfl.sync.down.b32 %r61, %r62, %r73, %r74, %r75;
	// end inline asm
	mov.b64 	%rd243, {%r56, %r61};
	mov.b64 	%fd136, %rd243;
	mov.b64 	{%r67, %r72}, %rd343;
	// begin inline asm
	shfl.sync.down.b32 %r66, %r67, %r73, %r74, %r75;
	// end inline asm
	// begin inline asm
	shfl.sync.down.b32 %r71, %r72, %r73, %r74, %r75;
	// end inline asm
	mov.b64 	%rd164, {%r66, %r71};
	setp.gt.s32 	%p48, %r55, 30;
	setp.lt.f64 	%p49, %fd229, %fd136;
	or.pred  	%p50, %p48, %p49;
	mov.f64 	%fd231, %fd229;
	mov.u64 	%rd345, %rd343;
	@%p50 bra 	$L__BB9_162;
	setp.gt.f64 	%p51, %fd229, %fd136;
	mov.f64 	%fd231, %fd136;
	mov.u64 	%rd345, %rd164;
	@%p51 bra 	$L__BB9_162;
	setp.lt.s64 	%p52, %rd343, %rd164;
	selp.f64 	%fd231, %fd229, %fd136, %p52;
	min.s64 	%rd345, %rd343, %rd164;
$L__BB9_162:
	mov.b64 	%rd244, %fd231;
	mov.b64 	{%r77, %r82}, %rd244;
	mov.b32 	%r93, 2;
	mov.b32 	%r94, 31;
	mov.b32 	%r95, -1;
	// begin inline asm
	shfl.sync.down.b32 %r76, %r77, %r93, %r94, %r95;
	// end inline asm
	// begin inline asm
	shfl.sync.down.b32 %r81, %r82, %r93, %r94, %r95;
	// end inline asm
	mov.b64 	%rd245, {%r76, %r81};
	mov.b64 	%fd139, %rd245;
	mov.b64 	{%r87, %r92}, %rd345;
	// begin inline asm
	shfl.sync.down.b32 %r86, %r87, %r93, %r94, %r95;
	// end inline asm
	// begin inline asm
	shfl.sync.down.b32 %r91, %r92, %r93, %r94, %r95;
	// end inline asm
	mov.b64 	%rd167, {%r86, %r91};
	setp.gt.s32 	%p53, %r55, 29;
	setp.lt.f64 	%p54, %fd231, %fd139;
	or.pred  	%p55, %p53, %p54;
	mov.f64 	%fd232, %fd231;
	mov.u64 	%rd346, %rd345;
	@%p55 bra 	$L__BB9_165;
	setp.gt.f64 	%p56, %fd231, %fd139;
	mov.f64 	%fd232, %fd139;
	mov.u64 	%rd346, %rd167;
	@%p56 bra 	$L__BB9_165;
	setp.lt.s64 	%p57, %rd345, %rd167;
	selp.f64 	%fd232, %fd231, %fd139, %p57;
	min.s64 	%rd346, %rd345, %rd167;
$L__BB9_165:
	mov.b64 	%rd246, %fd232;
	mov.b64 	{%r97, %r102}, %rd246;
	mov.b32 	%r113, 4;
	mov.b32 	%r114, 31;
	mov.b32 	%r115, -1;
	// begin inline asm
	shfl.sync.down.b32 %r96, %r97, %r113, %r114, %r115;
	// end inline asm
	// begin inline asm
	shfl.sync.down.b32 %r101, %r102, %r113, %r114, %r115;
	// end inline asm
	mov.b64 	%rd247, {%r96, %r101};
	mov.b64 	%fd142, %rd247;
	mov.b64 	{%r107, %r112}, %rd346;
	// begin inline asm
	shfl.sync.down.b32 %r106, %r107, %r113, %r114, %r115;
	// end inline asm
	// begin inline asm
	shfl.sync.down.b32 %r111, %r112, %r113, %r114, %r115;
	// end inline asm
	mov.b64 	%rd170, {%r106, %r111};
	setp.gt.s32 	%p58, %r55, 27;
	setp.lt.f64 	%p59, %fd232, %fd142;
	or.pred  	%p60, %p58, %p59;
	mov.f64 	%fd233, %fd232;
	mov.u64 	%rd347, %rd346;
	@%p60 bra 	$L__BB9_168;
	setp.gt.f64 	%p61, %fd232, %fd142;
	mov.f64 	%fd233, %fd142;
	mov.u64 	%rd347, %rd170;
	@%p61 bra 	$L__BB9_168;
	setp.lt.s64 	%p62, %rd346, %rd170;
	selp.f64 	%fd233, %fd232, %fd142, %p62;
	min.s64 	%rd347, %rd346, %rd170;
$L__BB9_168:
	mov.b64 	%rd248, %fd233;
	mov.b64 	{%r117, %r122}, %rd248;
	mov.b32 	%r133, 8;
	mov.b32 	%r134, 31;
	mov.b32 	%r135, -1;
	// begin inline asm
	shfl.sync.down.b32 %r116, %r117, %r133, %r134, %r135;
	// end inline asm
	// begin inline asm
	shfl.sync.down.b32 %r121, %r122, %r133, %r134, %r135;
	// end inline asm
	mov.b64 	%rd249, {%r116, %r121};
	mov.b64 	%fd145, %rd249;
	mov.b64 	{%r127, %r132}, %rd347;
	// begin inline asm
	shfl.sync.down.b32 %r126, %r127, %r133, %r134, %r135;
	// end inline asm
	// begin inline asm
	shfl.sync.down.b32 %r131, %r132, %r133, %r134, %r135;
	// end inline asm
	mov.b64 	%rd173, {%r126, %r131};
	setp.gt.s32 	%p63, %r55, 23;
	setp.lt.f64 	%p64, %fd233, %fd145;
	or.pred  	%p65, %p63, %p64;
	mov.f64 	%fd234, %fd233;
	mov.u64 	%rd348, %rd347;
	@%p65 bra 	$L__BB9_171;
	setp.gt.f64 	%p66, %fd233, %fd145;
	mov.f64 	%fd234, %fd145;
	mov.u64 	%rd348, %rd173;
	@%p66 bra 	$L__BB9_171;
	setp.lt.s64 	%p67, %rd347, %rd173;
	selp.f64 	%fd234, %fd233, %fd145, %p67;
	min.s64 	%rd348, %rd347, %rd173;
$L__BB9_171:
	mov.b64 	%rd250, %fd234;
	mov.b64 	{%r137, %r142}, %rd250;
	mov.b32 	%r153, 16;
	mov.b32 	%r154, 31;
	mov.b32 	%r155, -1;
	// begin inline asm
	shfl.sync.down.b32 %r136, %r137, %r153, %r154, %r155;
	// end inline asm
	// begin inline asm
	shfl.sync.down.b32 %r141, %r142, %r153, %r154, %r155;
	// end inline asm
	mov.b64 	%rd251, {%r136, %r141};
	mov.b64 	%fd148, %rd251;
	mov.b64 	{%r147, %r152}, %rd348;
	// begin inline asm
	shfl.sync.down.b32 %r146, %r147, %r153, %r154, %r155;
	// end inline asm
	// begin inline asm
	shfl.sync.down.b32 %r151, %r152, %r153, %r154, %r155;
	// end inline asm
	mov.b64 	%rd176, {%r146, %r151};
	setp.gt.s32 	%p68, %r55, 15;
	setp.lt.f64 	%p69, %fd234, %fd148;
	or.pred  	%p70, %p68, %p69;
	mov.f64 	%fd242, %fd234;
	mov.u64 	%rd356, %rd348;
	@%p70 bra 	$L__BB9_174;
	setp.gt.f64 	%p71, %fd234, %fd148;
	mov.f64 	%fd242, %fd148;
	mov.u64 	%rd356, %rd176;
	@%p71 bra 	$L__BB9_174;
	setp.lt.s64 	%p72, %rd348, %rd176;
	selp.f64 	%fd242, %fd234, %fd148, %p72;
	min.s64 	%rd356, %rd348, %rd176;
$L__BB9_174:
	setp.ne.s32 	%p73, %r55, 0;
	@%p73 bra 	$L__BB9_176;
	shr.u32 	%r156, %r17, 1;
	and.b32  	%r157, %r156, 496;
	mov.u32 	%r158, _ZN6thrust24THRUST_300001_SM_1000_NS8cuda_cub4core6detail5shmemE;
	add.s32 	%r159, %r158, %r157;
	st.shared.f64 	[%r159+8], %fd242;
	st.shared.u64 	[%r159+16], %rd356;
$L__BB9_176:
	bar.sync 	0;
	setp.ne.s32 	%p74, %r17, 0;
	@%p74 bra 	$L__BB9_198;
	ld.shared.f64 	%fd151, [_ZN6thrust24THRUST_300001_SM_1000_NS8cuda_cub4core6detail5shmemE+24];
	ld.shared.u64 	%rd179, [_ZN6thrust24THRUST_300001_SM_1000_NS8cuda_cub4core6detail5shmemE+32];
	setp.lt.f64 	%p75, %fd242, %fd151;
	mov.f64 	%fd236, %fd242;
	mov.u64 	%rd350, %rd356;
	@%p75 bra 	$L__BB9_180;
	setp.lt.f64 	%p76, %fd151, %fd242;
	mov.f64 	%fd236, %fd151;
	mov.u64 	%rd350, %rd179;
	@%p76 bra 	$L__BB9_180;
	setp.lt.s64 	%p77, %rd356, %rd179;
	selp.f64 	%fd236, %fd242, %fd151, %p77;
	min.s64 	%rd350, %rd356, %rd179;
$L__BB9_180:
	ld.shared.f64 	%fd154, [_ZN6thrust24THRUST_300001_SM_1000_NS8cuda_cub4core6detail5shmemE+40];
	ld.shared.u64 	%rd182, [_ZN6thrust24THRUST_300001_SM_1000_NS8cuda_cub4core6detail5shmemE+48];
	setp.lt.f64 	%p78, %fd236, %fd154;
	mov.f64 	%fd237, %fd236;
	mov.u64 	%rd351, %rd350;
	@%p78 bra 	$L__BB9_183;
	setp.lt.f64 	%p79, %fd154, %fd236;
	mov.f64 	%fd237, %fd154;
	mov.u64 	%rd351, %rd182;
	@%p79 bra 	$L__BB9_183;
	setp.lt.s64 	%p80, %rd350, %rd182;
	selp.f64 	%fd237, %fd236, %fd154, %p80;
	min.s64 	%rd351, %rd350, %rd182;
$L__BB9_183:
	ld.shared.f64 	%fd157, [_ZN6thrust24THRUST_300001_SM_1000_NS8cuda_cub4core6detail5shmemE+56];
	ld.shared.u64 	%rd185, [_ZN6thrust24THRUST_300001_SM_1000_NS8cuda_cub4core6detail5shmemE+64];
	setp.lt.f64 	%p81, %fd237, %fd157;
	mov.f64 	%fd238, %fd237;
	mov.u64 	%rd352, %rd351;
	@%p81 bra 	$L__BB9_186;
	setp.lt.f64 	%p82, %fd157, %fd237;
	mov.f64 	%fd238, %fd157;
	mov.u64 	%rd352, %rd185;
	@%p82 bra 	$L__BB9_186;
	setp.lt.s64 	%p83, %rd351, %rd185;
	selp.f64 	%fd238, %fd237, %fd157, %p83;
	min.s64 	%rd352, %rd351, %rd185;
$L__BB9_186:
	ld.shared.f64 	%fd160, [_ZN6thrust24THRUST_300001_SM_1000_NS8cuda_cub4core6detail5shmemE+72];
	ld.shared.u64 	%rd188, [_ZN6thrust24THRUST_300001_SM_1000_NS8cuda_cub4core6detail5shmemE+80];
	setp.lt.f64 	%p84, %fd238, %fd160;
	mov.f64 	%fd239, %fd238;
	mov.u64 	%rd353, %rd352;
	@%p84 bra 	$L__BB9_189;
	setp.lt.f64 	%p85, %fd160, %fd238;
	mov.f64 	%fd239, %fd160;
	mov.u64 	%rd353, %rd188;
	@%p85 bra 	$L__BB9_189;
	setp.lt.s64 	%p86, %rd352, %rd188;
	selp.f64 	%fd239, %fd238, %fd160, %p86;
	min.s64 	%rd353, %rd352, %rd188;
$L__BB9_189:
	ld.shared.f64 	%fd163, [_ZN6thrust24THRUST_300001_SM_1000_NS8cuda_cub4core6detail5shmemE+88];
	ld.shared.u64 	%rd191, [_ZN6thrust24THRUST_300001_SM_1000_NS8cuda_cub4core6detail5shmemE+96];
	setp.lt.f64 	%p87, %fd239, %fd163;
	mov.f64 	%fd240, %fd239;
	mov.u64 	%rd354, %rd353;
	@%p87 bra 	$L__BB9_192;
	setp.lt.f64 	%p88, %fd163, %fd239;
	mov.f64 	%fd240, %fd163;
	mov.u64 	%rd354, %rd191;
	@%p88 bra 	$L__BB9_192;
	setp.lt.s64 	%p89, %rd353, %rd191;
	selp.f64 	%fd240, %fd239, %fd163, %p89;
	min.s64 	%rd354, %rd353, %rd191;
$L__BB9_192:
	ld.shared.f64 	%fd166, [_ZN6thrust24THRUST_300001_SM_1000_NS8cuda_cub4core6detail5shmemE+104];
	ld.shared.u64 	%rd194, [_ZN6thrust24THRUST_300001_SM_1000_NS8cuda_cub4core6detail5shmemE+112];
	setp.lt.f64 	%p90, %fd240, %fd166;
	mov.f64 	%fd241, %fd240;
	mov.u64 	%rd355, %rd354;
	@%p90 bra 	$L__BB9_195;
	setp.lt.f64 	%p91, %fd166, %fd240;
	mov.f64 	%fd241, %fd166;
	mov.u64 	%rd355, %rd194;
	@%p91 bra 	$L__BB9_195;
	setp.lt.s64 	%p92, %rd354, %rd194;
	selp.f64 	%fd241, %fd240, %fd166, %p92;
	min.s64 	%rd355, %rd354, %rd194;
$L__BB9_195:
	ld.shared.f64 	%fd169, [_ZN6thrust24THRUST_300001_SM_1000_NS8cuda_cub4core6detail5shmemE+120];
	ld.shared.u64 	%rd197, [_ZN6thrust24THRUST_300001_SM_1000_NS8cuda_cub4core6detail5shmemE+128];
	setp.lt.f64 	%p93, %fd241, %fd169;
	mov.u64 	%rd356, %rd355;
	mov.f64 	%fd242, %fd241;
	@%p93 bra 	$L__BB9_198;
	setp.lt.f64 	%p94, %fd169, %fd241;
	mov.u64 	%rd356, %rd197;
	mov.f64 	%fd242, %fd169;
	@%p94 bra 	$L__BB9_198;
	setp.lt.s64 	%p95, %rd355, %rd197;
	selp.f64 	%fd242, %fd241, %fd169, %p95;
	min.s64 	%rd356, %rd355, %rd197;
$L__BB9_198:
	mov.u32 	%r387, %tid.x;
	setp.ne.s32 	%p222, %r387, 0;
	@%p222 bra 	$L__BB9_200;
	ld.param.u64 	%rd285, [_ZN6thrust24THRUST_300001_SM_1000_NS8cuda_cub4core6detail13_kernel_agentINS1_8__reduce11ReduceAgentINS0_12zip_iteratorIN4cuda3std3__45tupleIJNS0_6detail15normal_iteratorINS0_10device_ptrIdEEEENS0_17counting_iteratorIlNS0_11use_defaultESI_SI_EEEEEEEPNSB_IJdlEEESM_iNS1_9__extrema9arg_min_fIdlNSA_4lessIdEEEEEEJSL_SN_iSS_EEEvDpT0__param_1];
	cvta.to.global.u64 	%rd284, %rd285;
	st.global.f64 	[%rd284], %fd242;
	st.global.u64 	[%rd284+8], %rd356;
$L__BB9_200:
	ret;

}
	// .globl	_ZN6thrust24THRUST_300001_SM_1000_NS8cuda_cub4core6detail13_kernel_agentINS1_8__reduce11ReduceAgentINS0_12zip_iteratorIN4cuda3std3__45tupleIJNS0_6detail15normal_iteratorINS0_10device_ptrIdEEEENS0_17counting_iteratorIlNS0_11use_defaultESI_SI_EEEEEEEPNSB_IJdlEEESM_iNS1_9__extrema9arg_min_fIdlNSA_4lessIdEEEEEEJSL_SN_iN3cub18CUB_300001_SM_100013GridEvenShareIiEENSV_9GridQueueIjEESS_EEEvDpT0_
.visible .entry _ZN6thrust24THRUST_300001_SM_1000_NS8cuda_cub4core6detail13_kernel_agentINS1_8__reduce11ReduceAgentINS0_12zip_iteratorIN4cuda3std3__45tupleIJNS0_6detail15normal_iteratorINS0_10device_ptrIdEEEENS0_17counting_iteratorIlNS0_11use_defaultESI_SI_EEEEEEEPNSB_IJdlEEESM_iNS1_9__extrema9arg_min_fIdlNSA_4lessIdEEEEEEJSL_SN_iN3cub18CUB_300001_SM_100013GridEvenShareIiEENSV_9GridQueueIjEESS_EEEvDpT0_(
	.param .align 8 .b8 _ZN6thrust24THRUST_300001_SM_1000_NS8cuda_cub4core6detail13_kernel_agentINS1_8__reduce11ReduceAgentINS0_12zip_iteratorIN4cuda3std3__45tupleIJNS0_6detail15normal_iteratorINS0_10device_ptrIdEEEENS0_17counting_iteratorIlNS0_11use_defaultESI_SI_EEEEEEEPNSB_IJdlEEESM_iNS1_9__extrema9arg_min_fIdlNSA_4lessIdEEEEEEJSL_SN_iN3cub18CUB_300001_SM_100013GridEvenShareIiEENSV_9GridQueueIjEESS_EEEvDpT0__param_0[16],
	.param .u64 .ptr .align 1 _ZN6thrust24THRUST_300001_SM_1000_NS8cuda_cub4core6detail13_kernel_agentINS1_8__reduce11ReduceAgentINS0_12zip_iteratorIN4cuda3std3__45tupleIJNS0_6detail15normal_iteratorINS0_10device_ptrIdEEEENS0_17counting_iteratorIlNS0_11use_defaultESI_SI_EEEEEEEPNSB_IJdlEEESM_iNS1_9__extrema9arg_min_fIdlNSA_4lessIdEEEEEEJSL_SN_iN3cub18CUB_300001_SM_100013GridEvenShareIiEENSV_9GridQueueIjEESS_EEEvDpT0__param_1,
	.param .u32 _ZN6thrust24THRUST_300001_SM_1000_NS8cuda_cub4core6detail13_kernel_agentINS1_8__reduce11ReduceAgentINS0_12zip_iteratorIN4cuda3std3__45tupleIJNS0_6detail15normal_iteratorINS0_10device_ptrIdEEEENS0_17counting_iteratorIlNS0_11use_defaultESI_SI_EEEEEEEPNSB_IJdlEEESM_iNS1_9__extrema9arg_min_fIdlNSA_4lessIdEEEEEEJSL_SN_iN3cub18CUB_300001_SM_100013GridEvenShareIiEENSV_9GridQueueIjEESS_EEEvDpT0__param_2,
	.param .align 4 .b8 _ZN6thrust24THRUST_300001_SM_1000_NS8cuda_cub4core6detail13_kernel_agentINS1_8__reduce11ReduceAgentINS0_12zip_iteratorIN4cuda3std3__45tupleIJNS0_6detail15normal_iteratorINS0_10device_ptrIdEEEENS0_17counting_iteratorIlNS0_11use_defaultESI_SI_EEEEEEEPNSB_IJdlEEESM_iNS1_9__extrema9arg_min_fIdlNSA_4lessIdEEEEEEJSL_SN_iN3cub18CUB_300001_SM_100013GridEvenShareIiEENSV_9GridQueueIjEESS_EEEvDpT0__param_3[40],
	.param .align 8 .b8 _ZN6thrust24THRUST_300001_SM_1000_NS8cuda_cub4core6detail13_kernel_agentINS1_8__reduce11ReduceAgentINS0_12zip_iteratorIN4cuda3std3__45tupleIJNS0_6detail15normal_iteratorINS0_10device_ptrIdEEEENS0_17counting_iteratorIlNS0_11use_defaultESI_SI_EEEEEEEPNSB_IJdlEEESM_iNS1_9__extrema9arg_min_fIdlNSA_4lessIdEEEEEEJSL_SN_iN3cub18CUB_300001_SM_100013GridEvenShareIiEENSV_9GridQueueIjEESS_EEEvDpT0__param_4[8],
	.param .align 1 .b8 _ZN6thrust24THRUST_300001_SM_1000_NS8cuda_cub4core6detail13_kernel_agentINS1_8__reduce11ReduceAgentINS0_12zip_iteratorIN4cuda3std3__45tupleIJNS0_6detail15normal_iteratorINS0_10device_ptrIdEEEENS0_17counting_iteratorIlNS0_11use_defaultESI_SI_EEEEEEEPNSB_IJdlEEESM_iNS1_9__extrema9arg_min_fIdlNSA_4lessIdEEEEEEJSL_SN_iN3cub18CUB_300001_SM_100013GridEvenShareIiEENSV_9GridQueueIjEESS_EEEvDpT0__param_5[1]
)
.maxntid 256
{
	.reg .pred 	%p<225>;
	.reg .b32 	%r<437>;
	.reg .b64 	%rd<334>;
	.reg .b64 	%fd<243>;

	ld.param.u64 	%rd185, [_ZN6thrust24THRUST_300001_SM_1000_NS8cuda_cub4core6detail13_kernel_agentINS1_8__reduce11ReduceAgentINS0_12zip_iteratorIN4cuda3std3__45tupleIJNS0_6detail15normal_iteratorINS0_10device_ptrIdEEEENS0_17counting_iteratorIlNS0_11use_defaultESI_SI_EEEEEEEPNSB_IJdlEEESM_iNS1_9__extrema9arg_min_fIdlNSA_4lessIdEEEEEEJSL_SN_iN3cub18CUB_300001_SM_100013GridEvenShareIiEENSV_9GridQueueIjEESS_EEEvDpT0__param_0+8];
	ld.param.u64 	%rd184, [_ZN6thrust24THRUST_300001_SM_1000_NS8cuda_cub4core6detail13_kernel_agentINS1_8__reduce11ReduceAgentINS0_12zip_iteratorIN4cuda3std3__45tupleIJNS0_6detail15normal_iteratorINS0_10device_ptrIdEEEENS0_17counting_iteratorIlNS0_11use_defaultESI_SI_EEEEEEEPNSB_IJdlEEESM_iNS1_9__extrema9arg_min_fIdlNSA_4lessIdEEEEEEJSL_SN_iN3cub18CUB_300001_SM_100013GridEvenShareIiEENSV_9GridQueueIjEESS_EEEvDpT0__param_0];
	ld.param.u64 	%rd187, [_ZN6thrust24THRUST_300001_SM_1000_NS8cuda_cub4core6detail13_kernel_agentINS1_8__reduce11ReduceAgentINS0_12zip_iteratorIN4cuda3std3__45tupleIJNS0_6detail15normal_iteratorINS0_10device_ptrIdEEEENS0_17counting_iteratorIlNS0_11use_defaultESI_SI_EEEEEEEPNSB_IJdlEEESM_iNS1_9__extrema9arg_min_fIdlNSA_4lessIdEEEEEEJSL_SN_iN3cub18CUB_300001_SM_100013GridEvenShareIiEENSV_9GridQueueIjEESS_EEEvDpT0__param_4];
	ld.param.u32 	%r66, [_ZN6thrust24THRUST_300001_SM_1000_NS8cuda_cub4core6detail13_kernel_agentINS1_8__reduce11ReduceAgentINS0_12zip_iteratorIN4cuda3std3__45tupleIJNS0_6detail15normal_iteratorINS0_10device_ptrIdEEEENS0_17counting_iteratorIlNS0_11use_defaultESI_SI_EEEEEEEPNSB_IJdlEEESM_iNS1_9__extrema9arg_min_fIdlNSA_4lessIdEEEEEEJSL_SN_iN3cub18CUB_300001_SM_100013GridEvenShareIiEENSV_9GridQueueIjEESS_EEEvDpT0__param_2];
	cvta.to.global.u64 	%rd1, %rd187;
	cvta.to.global.u64 	%rd2, %rd184;
	mov.u32 	%r1, %ctaid.x;
	mul.lo.s32 	%r2, %r1, 1280;
	mov.u32 	%r67, %nctaid.x;
	mul.lo.s32 	%r3, %r67, 1280;
	add.s32 	%r68, %r2, 1280;
	setp.le.s32 	%p1, %r68, %r66;
	@%p1 bra 	$L__BB10_111;
	sub.s32 	%r4, %r66, %r2;
	mov.u32 	%r5, %tid.x;
	setp.ge.s32 	%p98, %r5, %r4;
	mov.f64 	%fd188, 0d0000000000000000;
	mov.b64 	%rd279, 0;
	mov.u32 	%r420, %r5;
	@%p98 bra 	$L__BB10_3;
	add.s32 	%r190, %r2, %r5;
	cvt.s64.s32 	%rd234, %r190;
	mul.wide.s32 	%rd235, %r190, 8;
	add.s64 	%rd236, %rd2, %rd235;
	add.s64 	%rd279, %rd185, %rd234;
	ld.global.f64 	%fd188, [%rd236];
	add.s32 	%r420, %r5, 256;
$L__BB10_3:
	setp.ge.s32 	%p99, %r420, %r4;
	@%p99 bra 	$L__BB10_25;
	not.b32 	%r191, %r420;
	add.s32 	%r192, %r66, %r191;
	sub.s32 	%r8, %r192, %r2;
	and.b32  	%r193, %r8, 768;
	setp.eq.s32 	%p100, %r193, 768;
	@%p100 bra 	$L__BB10_10;
	add.s32 	%r418, %r420, %r2;
	shr.u32 	%r194, %r8, 8;
	add.s32 	%r195, %r194, 1;
	and.b32  	%r196, %r195, 3;
	neg.s32 	%r417, %r196;
$L__BB10_6:
	.pragma "nounroll";
	mov.u64 	%rd6, %rd279;
	mov.f64 	%fd3, %fd188;
	cvt.s64.s32 	%rd238, %r418;
	add.s64 	%rd7, %rd185, %rd238;
	mul.wide.s32 	%rd239, %r418, 8;
	add.s64 	%rd240, %rd2, %rd239;
	ld.global.f64 	%fd4, [%rd240];
	setp.lt.f64 	%p101, %fd3, %fd4;
	@%p101 bra 	$L__BB10_9;
	setp.lt.f64 	%p102, %fd4, %fd3;
	mov.u64 	%rd279, %rd7;
	mov.f64 	%fd188, %fd4;
	@%p102 bra 	$L__BB10_9;
	setp.lt.s64 	%p103, %rd6, %rd7;
	min.s64 	%rd279, %rd6, %rd7;
	selp.f64 	%fd188, %fd3, %fd4, %p103;
$L__BB10_9:
	add.s32 	%r420, %r420, 256;
	add.s32 	%r418, %r418, 256;
	add.s32 	%r417, %r417, 1;
	setp.ne.s32 	%p104, %r417, 0;
	@%p104 bra 	$L__BB10_6;
$L__BB10_10:
	setp.lt.u32 	%p105, %r8, 768;
	@%p105 bra 	$L__BB10_25;
	add.s32 	%r421, %r420, %r2;
	add.s32 	%r424, %r421, 256;
	add.s32 	%r423, %r421, 512;
	add.s32 	%r422, %r421, 768;
	add.s64 	%rd12, %rd2, 4096;
$L__BB10_12:
	cvt.s64.s32 	%rd241, %r424;
	add.s64 	%rd14, %rd185, %rd241;
	cvt.s64.s32 	%rd242, %r423;
	add.s64 	%rd15, %rd185, %rd242;
	cvt.s64.s32 	%rd243, %r422;
	add.s64 	%rd16, %rd185, %rd243;
	cvt.s64.s32 	%rd244, %r421;
	mul.wide.s32 	%rd245, %r421, 8;
	add.s64 	%rd17, %rd12, %rd245;
	add.s64 	%rd18, %rd185, %rd244;
	ld.global.f64 	%fd10, [%rd17+-4096];
	setp.lt.f64 	%p106, %fd188, %fd10;
	mov.u64 	%rd276, %rd279;
	mov.f64 	%fd185, %fd188;
	@%p106 bra 	$L__BB10_15;
	setp.lt.f64 	%p107, %fd10, %fd188;
	mov.u64 	%rd276, %rd18;
	mov.f64 	%fd185, %fd10;
	@%p107 bra 	$L__BB10_15;
	setp.lt.s64 	%p108, %rd279, %rd18;
	min.s64 	%rd276, %rd279, %rd18;
	selp.f64 	%fd185, %fd188, %fd10, %p108;
$L__BB10_15:
	ld.global.f64 	%fd13, [%rd17+-2048];
	setp.lt.f64 	%p109, %fd185, %fd13;
	mov.u64 	%rd277, %rd276;
	mov.f64 	%fd186, %fd185;
	@%p109 bra 	$L__BB10_18;
	setp.lt.f64 	%p110, %fd13, %fd185;
	mov.u64 	%rd277, %rd14;
	mov.f64 	%fd186, %fd13;
	@%p110 bra 	$L__BB10_18;
	setp.lt.s64 	%p111, %rd276, %rd14;
	min.s64 	%rd277, %rd276, %rd14;
	selp.f64 	%fd186, %fd185, %fd13, %p111;
$L__BB10_18:
	ld.global.f64 	%fd16, [%rd17];
	setp.lt.f64 	%p112, %fd186, %fd16;
	mov.u64 	%rd278, %rd277;
	mov.f64 	%fd187, %fd186;
	@%p112 bra 	$L__BB10_21;
	setp.lt.f64 	%p113, %fd16, %fd186;
	mov.u64 	%rd278, %rd15;
	mov.f64 	%fd187, %fd16;
	@%p113 bra 	$L__BB10_21;
	setp.lt.s64 	%p114, %rd277, %rd15;
	min.s64 	%rd278, %rd277, %rd15;
	selp.f64 	%fd187, %fd186, %fd16, %p114;
$L__BB10_21:
	ld.global.f64 	%fd19, [%rd17+2048];
	setp.lt.f64 	%p115, %fd187, %fd19;
	mov.u64 	%rd279, %rd278;
	mov.f64 	%fd188, %fd187;
	@%p115 bra 	$L__BB10_24;
	setp.lt.f64 	%p116, %fd19, %fd187;
	mov.u64 	%rd279, %rd16;
	mov.f64 	%fd188, %fd19;
	@%p116 bra 	$L__BB10_24;
	setp.lt.s64 	%p117, %rd278, %rd16;
	min.s64 	%rd279, %rd278, %rd16;
	selp.f64 	%fd188, %fd187, %fd19, %p117;
$L__BB10_24:
	add.s32 	%r420, %r420, 1024;
	add.s32 	%r424, %r424, 1024;
	add.s32 	%r423, %r423, 1024;
	add.s32 	%r422, %r422, 1024;
	add.s32 	%r421, %r421, 1024;
	setp.lt.s32 	%p118, %r420, %r4;
	@%p118 bra 	$L__BB10_12;
$L__BB10_25:
	setp.lt.s32 	%p119, %r4, 256;
	@%p119 bra 	$L__BB10_65;
	// begin inline asm
	mov.u32 %r310, %laneid;
	// end inline asm
	mov.b64 	%rd256, %fd188;
	mov.b64 	{%r312, %r317}, %rd256;
	mov.b32 	%r328, 1;
	mov.b32 	%r329, 31;
	mov.b32 	%r330, -1;
	// begin inline asm
	shfl.sync.down.b32 %r311, %r312, %r328, %r329, %r330;
	// end inline asm
	// begin inline asm
	shfl.sync.down.b32 %r316, %r317, %r328, %r329, %r330;
	// end inline asm
	mov.b64 	%rd257, {%r311, %r316};
	mov.b64 	%fd23, %rd257;
	mov.b64 	{%r322, %r327}, %rd279;
	// begin inline asm
	shfl.sync.down.b32 %r321, %r322, %r328, %r329, %r330;
	// end inline asm
	// begin inline asm
	shfl.sync.down.b32 %r326, %r327, %r328, %r329, %r330;
	// end inline asm
	mov.b64 	%rd28, {%r321, %r326};
	setp.gt.s32 	%p176, %r310, 30;
	setp.lt.f64 	%p177, %fd188, %fd23;
	or.pred  	%p178, %p176, %p177;
	mov.u64 	%rd281, %rd279;
	mov.f64 	%fd190, %fd188;
	@%p178 bra 	$L__BB10_29;
	setp.gt.f64 	%p179, %fd188, %fd23;
	mov.u64 	%rd281, %rd28;
	mov.f64 	%fd190, %fd23;
	@%p179 bra 	$L__BB10_29;
	setp.lt.s64 	%p180, %rd279, %rd28;
	min.s64 	%rd281, %rd279, %rd28;
	selp.f64 	%fd190, %fd188, %fd23, %p180;
$L__BB10_29:
	mov.b64 	%rd258, %fd190;
	mov.b64 	{%r332, %r337}, %rd258;
	mov.b32 	%r348, 2;
	mov.b32 	%r349, 31;
	mov.b32 	%r350, -1;
	// begin inline asm
	shfl.sync.down.b32 %r331, %r332, %r348, %r349, %r350;
	// end inline asm
	// begin inline asm
	shfl.sync.down.b32 %r336, %r337, %r348, %r349, %r350;
	// end inline asm
	mov.b64 	%rd259, {%r331, %r336};
	mov.b64 	%fd26, %rd259;
	mov.b64 	{%r342, %r347}, %rd281;
	// begin inline asm
	shfl.sync.down.b32 %r341, %r342, %r348, %r349, %r350;
	// end inline asm
	// begin inline asm
	shfl.sync.down.b32 %r346, %r347, %r348, %r349, %r350;
	// end inline asm
	mov.b64 	%rd31, {%r341, %r346};
	setp.gt.s32 	%p181, %r310, 29;
	setp.lt.f64 	%p182, %fd190, %fd26;
	or.pred  	%p183, %p181, %p182;
	mov.u64 	%rd282, %rd281;
	mov.f64 	%fd191, %fd190;
	@%p183 bra 	$L__BB10_32;
	setp.gt.f64 	%p184, %fd190, %fd26;
	mov.u64 	%rd282, %rd31;
	mov.f64 	%fd191, %fd26;
	@%p184 bra 	$L__BB10_32;
	setp.lt.s64 	%p185, %rd281, %rd31;
	min.s64 	%rd282, %rd281, %rd31;
	selp.f64 	%fd191, %fd190, %fd26, %p185;
$L__BB10_32:
	mov.b64 	%rd260, %fd191;
	mov.b64 	{%r352, %r357}, %rd260;
	mov.b32 	%r368, 4;
	mov.b32 	%r369, 31;
	mov.b32 	%r370, -1;
	// begin inline asm
	shfl.sync.down.b32 %r351, %r352, %r368, %r369, %r370;
	// end inline asm
	// begin inline asm
	shfl.sync.down.b32 %r356, %r357, %r368, %r369, %r370;
	// end inline asm
	mov.b64 	%rd261, {%r351, %r356};
	mov.b64 	%fd29, %rd261;
	mov.b64 	{%r362, %r367}, %rd282;
	// begin inline asm
	shfl.sync.down.b32 %r361, %r362, %r368, %r369, %r370;
	// end inline asm
	// begin inline asm
	shfl.sync.down.b32 %r366, %r367, %r368, %r369, %r370;
	// end inline asm
	mov.b64 	%rd34, {%r361, %r366};
	setp.gt.s32 	%p186, %r310, 27;
	setp.lt.f64 	%p187, %fd191, %fd29;
	or.pred  	%p188, %p186, %p187;
	mov.u64 	%rd283, %rd282;
	mov.f64 	%fd192, %fd191;
	@%p188 bra 	$L__BB10_35;
	setp.gt.f64 	%p189, %fd191, %fd29;
	mov.u64 	%rd283, %rd34;
	mov.f64 	%fd192, %fd29;
	@%p189 bra 	$L__BB10_35;
	setp.lt.s64 	%p190, %rd282, %rd34;
	min.s64 	%rd283, %rd282, %rd34;
	selp.f64 	%fd192, %fd191, %fd29, %p190;
$L__BB10_35:
	mov.b64 	%rd262, %fd192;
	mov.b64 	{%r372, %r377}, %rd262;
	mov.b32 	%r388, 8;
	mov.b32 	%r389, 31;
	mov.b32 	%r390, -1;
	// begin inline asm
	shfl.sync.down.b32 %r371, %r372, %r388, %r389, %r390;
	// end inline asm
	// begin inline asm
	shfl.sync.down.b32 %r376, %r377, %r388, %r389, %r390;
	// end inline asm
	mov.b64 	%rd263, {%r371, %r376};
	mov.b64 	%fd32, %rd263;
	mov.b64 	{%r382, %r387}, %rd283;
	// begin inline asm
	shfl.sync.down.b32 %r381, %r382, %r388, %r389, %r390;
	// end inline asm
	// begin inline asm
	shfl.sync.down.b32 %r386, %r387, %r388, %r389, %r390;
	// end inline asm
	mov.b64 	%rd37, {%r381, %r386};
	setp.gt.s32 	%p191, %r310, 23;
	setp.lt.f64 	%p192, %fd192, %fd32;
	or.pred  	%p193, %p191, %p192;
	mov.u64 	%rd284, %rd283;
	mov.f64 	%fd193, %fd192;
	@%p193 bra 	$L__BB10_38;
	setp.gt.f64 	%p194, %fd192, %fd32;
	mov.u64 	%rd284, %rd37;
	mov.f64 	%fd193, %fd32;
	@%p194 bra 	$L__BB10_38;
	setp.lt.s64 	%p195, %rd283, %rd37;
	min.s64 	%rd284, %rd283, %rd37;
	selp.f64 	%fd193, %fd192, %fd32, %p195;
$L__BB10_38:
	mov.b64 	%rd264, %fd193;
	mov.b64 	{%r392, %r397}, %rd264;
	mov.b32 	%r408, 16;
	mov.b32 	%r409, 31;
	mov.b32 	%r410, -1;
	// begin inline asm
	shfl.sync.down.b32 %r391, %r392, %r408, %r409, %r410;
	// end inline asm
	// begin inline asm
	shfl.sync.down.b32 %r396, %r397, %r408, %r409, %r410;
	// end inline asm
	mov.b64 	%rd265, {%r391, %r396};
	mov.b64 	%fd35, %rd265;
	mov.b64 	{%r402, %r407}, %rd284;
	// begin inline asm
	shfl.sync.down.b32 %r401, %r402, %r408, %r409, %r410;
	// end inline asm
	// begin inline asm
	shfl.sync.down.b32 %r406, %r407, %r408, %r409, %r410;
	// end inline asm
	mov.b64 	%rd40, {%r401, %r406};
	setp.gt.s32 	%p196, %r310, 15;
	setp.lt.f64 	%p197, %fd193, %fd35;
	or.pred  	%p198, %p196, %p197;
	mov.u64 	%rd333, %rd284;
	mov.f64 	%fd242, %fd193;
	@%p198 bra 	$L__BB10_41;
	setp.gt.f64 	%p199, %fd193, %fd35;
	mov.u64 	%rd333, %rd40;
	mov.f64 	%fd242, %fd35;
	@%p199 bra 	$L__BB10_41;
	setp.lt.s64 	%p200, %rd284, %rd40;
	min.s64 	%rd333, %rd284, %rd40;
	selp.f64 	%fd242, %fd193, %fd35, %p200;
$L__BB10_41:
	setp.ne.s32 	%p201, %r310, 0;
	@%p201 bra 	$L__BB10_43;
	shr.u32 	%r411, %r5, 1;
	and.b32  	%r412, %r411, 496;
	mov.u32 	%r413, _ZN6thrust24THRUST_300001_SM_1000_NS8cuda_cub4core6detail5shmemE;
	add.s32 	%r414, %r413, %r412;
	st.shared.f64 	[%r414+8], %fd242;
	st.shared.u64 	[%r414+16], %rd333;
$L__BB10_43:
	bar.sync 	0;
	setp.ne.s32 	%p202, %r5, 0;
	@%p202 bra 	$L__BB10_201;
	ld.shared.f64 	%fd38, [_ZN6thrust24THRUST_300001_SM_1000_NS8cuda_cub4core6detail5shmemE+24];
	ld.shared.u64 	%rd43, [_ZN6thrust24THRUST_300001_SM_1000_NS8cuda_cub4core6detail5shmemE+32];
	setp.lt.f64 	%p203, %fd242, %fd38;
	mov.u64 	%rd286, %rd333;
	mov.f64 	%fd195, %fd242;
	@%p203 bra 	$L__BB10_47;
	setp.lt.f64 	%p204, %fd38, %fd242;
	mov.u64 	%rd286, %rd43;
	mov.f64 	%fd195, %fd38;
	@%p204 bra 	$L__BB10_47;
	setp.lt.s64 	%p205, %rd333, %rd43;
	min.s64 	%rd286, %rd333, %rd43;
	selp.f64 	%fd195, %fd242, %fd38, %p205;
$L__BB10_47:
	ld.shared.f64 	%fd41, [_ZN6thrust24THRUST_300001_SM_1000_NS8cuda_cub4core6detail5shmemE+40];
	ld.shared.u64 	%rd46, [_ZN6thrust24THRUST_300001_SM_1000_NS8cuda_cub4core6detail5shmemE+48];
	setp.lt.f64 	%p206, %fd195, %fd41;
	mov.u64 	%rd287, %rd286;
	mov.f64 	%fd196, %fd195;
	@%p206 bra 	$L__BB10_50;
	setp.lt.f64 	%p207, %fd41, %fd195;
	mov.u64 	%rd287, %rd46;
	mov.f64 	%fd196, %fd41;
	@%p207 bra 	$L__BB10_50;
	setp.lt.s64 	%p208, %rd286, %rd46;
	min.s64 	%rd287, %rd286, %rd46;
	selp.f64 	%fd196, %fd195, %fd41, %p208;
$L__BB10_50:
	ld.shared.f64 	%fd44, [_ZN6thrust24THRUST_300001_SM_1000_NS8cuda_cub4core6detail5shmemE+56];
	ld.shared.u64 	%rd49, [_ZN6thrust24THRUST_300001_SM_1000_NS8cuda_cub4core6detail5shmemE+64];
	setp.lt.f64 	%p209, %fd196, %fd44;
	mov.u64 	%rd288, %rd287;
	mov.f64 	%fd197, %fd196;
	@%p209 bra 	$L__BB10_53;
	setp.lt.f64 	%p210, %fd44, %fd196;
	mov.u64 	%rd288, %rd49;
	mov.f64 	%fd197, %fd44;
	@%p210 bra 	$L__BB10_53;
	setp.lt.s64 	%p211, %rd287, %rd49;
	min.s64 	%rd288, %rd287, %rd49;
	selp.f64 	%fd197, %fd196, %fd44, %p211;
$L__BB10_53:
	ld.shared.f64 	%fd47, [_ZN6thrust24THRUST_300001_SM_1000_NS8cuda_cub4core6detail5shmemE+72];
	ld.shared.u64 	%rd52, [_ZN6thrust24THRUST_300001_SM_1000_NS8cuda_cub4core6detail5shmemE+80];
	setp.lt.f64 	%p212, %fd197, %fd47;
	mov.u64 	%rd289, %rd288;
	mov.f64 	%fd198, %fd197;
	@%p212 bra 	$L__BB10_56;
	setp.lt.f64 	%p213, %fd47, %fd197;
	mov.u64 	%rd289, %rd52;
	mov.f64 	%fd198, %fd47;
	@%p213 bra 	$L__BB10_56;
	setp.lt.s64 	%p214, %rd288, %rd52;
	min.s64 	%rd289, %rd288, %rd52;
	selp.f64 	%fd198, %fd197, %fd47, %p214;
$L__BB10_56:
	ld.shared.f64 	%fd50, [_ZN6thrust24THRUST_300001_SM_1000_NS8cuda_cub4core6detail5shmemE+88];
	ld.shared.u64 	%rd55, [_ZN6thrust24THRUST_300001_SM_1000_NS8cuda_cub4core6detail5shmemE+96];
	setp.lt.f64 	%p215, %fd198, %fd50;
	mov.u64 	%rd290, %rd289;
	mov.f64 	%fd199, %fd198;
	@%p215 bra 	$L__BB10_59;
	setp.lt.f64 	%p216, %fd50, %fd198;
	mov.u64 	%rd290, %rd55;
	mov.f64 	%fd199, %fd50;
	@%p216 bra 	$L__BB10_59;
	setp.lt.s64 	%p217, %rd289, %rd55;
	min.s64 	%rd290, %rd289, %rd55;
	selp.f64 	%fd199, %fd198, %fd50, %p217;
$L__BB10_59:
	ld.shared.f64 	%fd53, [_ZN6thrust24THRUST_300001_SM_1000_NS8cuda_cub4core6detail5shmemE+104];
	ld.shared.u64 	%rd58, [_ZN6thrust24THRUST_300001_SM_1000_NS8cuda_cub4core6detail5shmemE+112];
	setp.lt.f64 	%p218, %fd199, %fd53;
	mov.u64 	%rd291, %rd290;
	mov.f64 	%fd200, %fd199;
	@%p218 bra 	$L__BB10_62;
	setp.lt.f64 	%p219, %fd53, %fd199;
	mov.u64 	%rd291, %rd58;
	mov.f64 	%fd200, %fd53;
	@%p219 bra 	$L__BB10_62;
	setp.lt.s64 	%p220, %rd290, %rd58;
	min.s64 	%rd291, %rd290, %rd58;
	selp.f64 	%fd200, %fd199, %fd53, %p220;
$L__BB10_62:
	ld.shared.f64 	%fd56, [_ZN6thrust24THRUST_300001_SM_1000_NS8cuda_cub4core6detail5shmemE+120];
	ld.shared.u64 	%rd61, [_ZN6thrust24THRUST_300001_SM_1000_NS8cuda_cub4core6detail5shmemE+128];
	setp.lt.f64 	%p221, %fd200, %fd56;
	mov.u64 	%rd333, %rd291;
	mov.f64 	%fd242, %fd200;
	@%p221 bra 	$L__BB10_201;
	setp.lt.f64 	%p222, %fd56, %fd200;
	mov.u64 	%rd333, %rd61;
	mov.f64 	%fd242, %fd56;
	@%p222 bra 	$L__BB10_201;
	setp.lt.s64 	%p223, %rd291, %rd61;
	min.s64 	%rd333, %rd291, %rd61;
	selp.f64 	%fd242, %fd200, %fd56, %p223;
	bra.uni 	$L__BB10_201;
$L__BB10_65:
	// begin inline asm
	mov.u32 %r197, %laneid;
	// end inline asm
	and.b32  	%r218, %r5, 992;
	add.s32 	%r219, %r218, 32;
	setp.gt.s32 	%p120, %r219, %r4;
	not.b32 	%r220, %r218;
	add.s32 	%r221, %r4, %r220;
	selp.b32 	%r216, %r221, 31, %p120;
	mov.b64 	%rd246, %fd188;
	mov.b64 	{%r199, %r204}, %rd246;
	mov.b32 	%r215, 1;
	mov.b32 	%r217, -1;
	// begin inline asm
	shfl.sync.down.b32 %r198, %r199, %r215, %r216, %r217;
	// end inline asm
	// begin inline asm
	shfl.sync.down.b32 %r203, %r204, %r215, %r216, %r217;
	// end inline asm
	mov.b64 	%rd247, {%r198, %r203};
	mov.b64 	%fd58, %rd247;
	mov.b64 	{%r209, %r214}, %rd279;
	// begin inline asm
	shfl.sync.down.b32 %r208, %r209, %r215, %r216, %r217;
	// end inline asm
	// begin inline asm
	shfl.sync.down.b32 %r213, %r214, %r215, %r216, %r217;
	// end inline asm
	mov.b64 	%rd63, {%r208, %r213};
	setp.ge.s32 	%p121, %r197, %r216;
	setp.lt.f64 	%p122, %fd188, %fd58;
	or.pred  	%p123, %p121, %p122;
	mov.f64 	%fd201, %fd188;
	mov.u64 	%rd292, %rd279;
	@%p123 bra 	$L__BB10_68;
	setp.gt.f64 	%p124, %fd188, %fd58;
	mov.f64 	%fd201, %fd58;
	mov.u64 	%rd292, %rd63;
	@%p124 bra 	$L__BB10_68;
	setp.lt.s64 	%p125, %rd279, %rd63;
	selp.f64 	%fd201, %fd188, %fd58, %p125;
	min.s64 	%rd292, %rd279, %rd63;
$L__BB10_68:
	mov.b64 	%rd248, %fd201;
	mov.b64 	{%r223, %r228}, %rd248;
	mov.b32 	%r239, 2;
	mov.b32 	%r241, -1;
	// begin inline asm
	shfl.sync.down.b32 %r222, %r223, %r239, %r216, %r241;
	// end inline asm
	// begin inline asm
	shfl.sync.down.b32 %r227, %r228, %r239, %r216, %r241;
	// end inline asm
	mov.b64 	%rd249, {%r222, %r227};
	mov.b64 	%fd61, %rd249;
	mov.b64 	{%r233, %r238}, %rd292;
	// begin inline asm
	shfl.sync.down.b32 %r232, %r233, %r239, %r216, %r241;
	// end inline asm
	// begin inline asm
	shfl.sync.down.b32 %r237, %r238, %r239, %r216, %r241;
	// end inline asm
	mov.b64 	%rd66, {%r232, %r237};
	add.s32 	%r242, %r197, 2;
	setp.gt.s32 	%p126, %r242, %r216;
	setp.lt.f64 	%p127, %fd201, %fd61;
	or.pred  	%p128, %p126, %p127;
	mov.f64 	%fd202, %fd201;
	mov.u64 	%rd293, %rd292;
	@%p128 bra 	$L__BB10_71;
	setp.gt.f64 	%p129, %fd201, %fd61;
	mov.f64 	%fd202, %fd61;
	mov.u64 	%rd293, %rd66;
	@%p129 bra 	$L__BB10_71;
	setp.lt.s64 	%p130, %rd292, %rd66;
	selp.f64 	%fd202, %fd201, %fd61, %p130;
	min.s64 	%rd293, %rd292, %rd66;
$L__BB10_71:
	mov.b64 	%rd250, %fd202;
	mov.b64 	{%r244, %r249}, %rd250;
	mov.b32 	%r260, 4;
	mov.b32 	%r262, -1;
	// begin inline asm
	shfl.sync.down.b32 %r243, %r244, %r260, %r216, %r262;
	// end inline asm
	// begin inline asm
	shfl.sync.down.b32 %r248, %r249, %r260, %r216, %r262;
	// end inline asm
	mov.b64 	%rd251, {%r243, %r248};
	mov.b64 	%fd64, %rd251;
	mov.b64 	{%r254, %r259}, %rd293;
	// begin inline asm
	shfl.sync.down.b32 %r253, %r254, %r260, %r216, %r262;
	// end inline asm
	// begin inline asm
	shfl.sync.down.b32 %r258, %r259, %r260, %r216, %r262;
	// end inline asm
	mov.b64 	%rd69, {%r253, %r258};
	add.s32 	%r263, %r197, 4;
	setp.gt.s32 	%p131, %r263, %r216;
	setp.lt.f64 	%p132, %fd202, %fd64;
	or.pred  	%p133, %p131, %p132;
	mov.f64 	%fd203, %fd202;
	mov.u64 	%rd294, %rd293;
	@%p133 bra 	$L__BB10_74;
	setp.gt.f64 	%p134, %fd202, %fd64;
	mov.f64 	%fd203, %fd64;
	mov.u64 	%rd294, %rd69;
	@%p134 bra 	$L__BB10_74;
	setp.lt.s64 	%p135, %rd293, %rd69;
	selp.f64 	%fd203, %fd202, %fd64, %p135;
	min.s64 	%rd294, %rd293, %rd69;
$L__BB10_74:
	mov.b64 	%rd252, %fd203;
	mov.b64 	{%r265, %r270}, %rd252;
	mov.b32 	%r281, 8;
	mov.b32 	%r283, -1;
	// begin inline asm
	shfl.sync.down.b32 %r264, %r265, %r281, %r216, %r283;
	// end inline asm
	// begin inline asm
	shfl.sync.down.b32 %r269, %r270, %r281, %r216, %r283;
	// end inline asm
	mov.b64 	%rd253, {%r264, %r269};
	mov.b64 	%fd67, %rd253;
	mov.b64 	{%r275, %r280}, %rd294;
	// begin inline asm
	shfl.sync.down.b32 %r274, %r275, %r281, %r216, %r283;
	// end inline asm
	// begin inline asm
	shfl.sync.down.b32 %r279, %r280, %r281, %r216, %r283;
	// end inline asm
	mov.b64 	%rd72, {%r274, %r279};
	add.s32 	%r284, %r197, 8;
	setp.gt.s32 	%p136, %r284, %r216;
	setp.lt.f64 	%p137, %fd203, %fd67;
	or.pred  	%p138, %p136, %p137;
	mov.f64 	%fd204, %fd203;
	mov.u64 	%rd295, %rd294;
	@%p138 bra 	$L__BB10_77;
	setp.gt.f64 	%p139, %fd203, %fd67;
	mov.f64 	%fd204, %fd67;
	mov.u64 	%rd295, %rd72;
	@%p139 bra 	$L__BB10_77;
	setp.lt.s64 	%p140, %rd294, %rd72;
	selp.f64 	%fd204, %fd203, %fd67, %p140;
	min.s64 	%rd295, %rd294, %rd72;
$L__BB10_77:
	mov.b64 	%rd254, %fd204;
	mov.b64 	{%r286, %r291}, %rd254;
	mov.b32 	%r302, 16;
	mov.b32 	%r304, -1;
	// begin inline asm
	shfl.sync.down.b32 %r285, %r286, %r302, %r216, %r304;
	// end inline asm
	// begin inline asm
	shfl.sync.down.b32 %r290, %r291, %r302, %r216, %r304;
	// end inline asm
	mov.b64 	%rd255, {%r285, %r290};
	mov.b64 	%fd70, %rd255;
	mov.b64 	{%r296, %r301}, %rd295;
	// begin inline asm
	shfl.sync.down.b32 %r295, %r296, %r302, %r216, %r304;
	// end inline asm
	// begin inline asm
	shfl.sync.down.b32 %r300, %r301, %r302, %r216, %r304;
	// end inline asm
	mov.b64 	%rd75, {%r295, %r300};
	add.s32 	%r305, %r197, 16;
	setp.gt.s32 	%p141, %r305, %r216;
	setp.lt.f64 	%p142, %fd204, %fd70;
	or.pred  	%p143, %p141, %p142;
	mov.f64 	%fd242, %fd204;
	mov.u64 	%rd333, %rd295;
	@%p143 bra 	$L__BB10_80;
	setp.gt.f64 	%p144, %fd204, %fd70;
	mov.f64 	%fd242, %fd70;
	mov.u64 	%rd333, %rd75;
	@%p144 bra 	$L__BB10_80;
	setp.lt.s64 	%p145, %rd295, %rd75;
	selp.f64 	%fd242, %fd204, %fd70, %p145;
	min.s64 	%rd333, %rd295, %rd75;
$L__BB10_80:
	setp.ne.s32 	%p146, %r197, 0;
	@%p146 bra 	$L__BB10_82;
	shr.u32 	%r306, %r5, 1;
	and.b32  	%r307, %r306, 496;
	mov.u32 	%r308, _ZN6thrust24THRUST_300001_SM_1000_NS8cuda_cub4core6detail5shmemE;
	add.s32 	%r309, %r308, %r307;
	st.shared.f64 	[%r309+8], %fd242;
	st.shared.u64 	[%r309+16], %rd333;
$L__BB10_82:
	bar.sync 	0;
	setp.ne.s32 	%p147, %r5, 0;
	@%p147 bra 	$L__BB10_201;
	setp.lt.s32 	%p148, %r4, 33;
	mov.f64 	%fd206, %fd242;
	mov.u64 	%rd297, %rd333;
	@%p148 bra 	$L__BB10_87;
	ld.shared.f64 	%fd73, [_ZN6thrust24THRUST_300001_SM_1000_NS8cuda_cub4core6detail5shmemE+24];
	ld.shared.u64 	%rd78, [_ZN6thrust24THRUST_300001_SM_1000_NS8cuda_cub4core6detail5shmemE+32];
	setp.lt.f64 	%p149, %fd242, %fd73;
	mov.f64 	%fd206, %fd242;
	mov.u64 	%rd297, %rd333;
	@%p149 bra 	$L__BB10_87;
	setp.lt.f64 	%p150, %fd73, %fd242;
	mov.f64 	%fd206, %fd73;
	mov.u64 	%rd297, %rd78;
	@%p150 bra 	$L__BB10_87;
	setp.lt.s64 	%p151, %rd333, %rd78;
	selp.f64 	%fd206, %fd242, %fd73, %p151;
	min.s64 	%rd297, %rd333, %rd78;
$L__BB10_87:
	setp.lt.s32 	%p152, %r4, 65;
	mov.f64 	%fd207, %fd206;
	mov.u64 	%rd298, %rd297;
	@%p152 bra 	$L__BB10_91;
	ld.shared.f64 	%fd76, [_ZN6thrust24THRUST_300001_SM_1000_NS8cuda_cub4core6detail5shmemE+40];
	ld.shared.u64 	%rd81, [_ZN6thrust24THRUST_300001_SM_1000_NS8cuda_cub4core6detail5shmemE+48];
	setp.lt.f64 	%p153, %fd206, %fd76;
	mov.f64 	%fd207, %fd206;
	mov.u64 	%rd298, %rd297;
	@%p153 bra 	$L__BB10_91;
	setp.lt.f64 	%p154, %fd76, %fd206;
	mov.f64 	%fd207, %fd76;
	mov.u64 	%rd298, %rd81;
	@%p154 bra 	$L__BB10_91;
	setp.lt.s64 	%p155, %rd297, %rd81;
	selp.f64 	%fd207, %fd206, %fd76, %p155;
	min.s64 	%rd298, %rd297, %rd81;
$L__BB10_91:
	setp.lt.s32 	%p156, %r4, 97;
	mov.f64 	%fd208, %fd207;
	mov.u64 	%rd299, %rd298;
	@%p156 bra 	$L__BB10_95;
	ld.shared.f64 	%fd79, [_ZN6thrust24THRUST_300001_SM_1000_NS8cuda_cub4core6detail5shmemE+56];
	ld.shared.u64 	%rd84, [_ZN6thrust24THRUST_300001_SM_1000_NS8cuda_cub4core6detail5shmemE+64];
	setp.lt.f64 	%p157, %fd207, %fd79;
	mov.f64 	%fd208, %fd207;
	mov.u64 	%rd299, %rd298;
	@%p157 bra 	$L__BB10_95;
	setp.lt.f64 	%p158, %fd79, %fd207;
	mov.f64 	%fd208, %fd79;
	mov.u64 	%rd299, %rd84;
	@%p158 bra 	$L__BB10_95;
	setp.lt.s64 	%p159, %rd298, %rd84;
	selp.f64 	%fd208, %fd207, %fd79, %p159;
	min.s64 	%rd299, %rd298, %rd84;
$L__BB10_95:
	setp.lt.s32 	%p160, %r4, 129;
	mov.f64 	%fd209, %fd208;
	mov.u64 	%rd300, %rd299;
	@%p160 bra 	$L__BB10_99;
	ld.shared.f64 	%fd82, [_ZN6thrust24THRUST_300001_SM_1000_NS8cuda_cub4core6detail5shmemE+72];
	ld.shared.u64 	%rd87, [_ZN6thrust24THRUST_300001_SM_1000_NS8cuda_cub4core6detail5shmemE+80];
	setp.lt.f64 	%p161, %fd208, %fd82;
	mov.f64 	%fd209, %fd208;
	mov.u64 	%rd300, %rd299;
	@%p161 bra 	$L__BB10_99;
	setp.lt.f64 	%p162, %fd82, %fd208;
	mov.f64 	%fd209, %fd82;
	mov.u64 	%rd300, %rd87;
	@%p162 bra 	$L__BB10_99;
	setp.lt.s64 	%p163, %rd299, %rd87;
	selp.f64 	%fd209, %fd208, %fd82, %p163;
	min.s64 	%rd300, %rd299, %rd87;
$L__BB10_99:
	setp.lt.s32 	%p164, %r4, 161;
	mov.f64 	%fd210, %fd209;
	mov.u64 	%rd301, %rd300;
	@%p164 bra 	$L__BB10_103;
	ld.shared.f64 	%fd85, [_ZN6thrust24THRUST_300001_SM_1000_NS8cuda_cub4core6detail5shmemE+88];
	ld.shared.u64 	%rd90, [_ZN6thrust24THRUST_300001_SM_1000_NS8cuda_cub4core6detail5shmemE+96];
	setp.lt.f64 	%p165, %fd209, %fd85;
	mov.f64 	%fd210, %fd209;
	mov.u64 	%rd301, %rd300;
	@%p165 bra 	$L__BB10_103;
	setp.lt.f64 	%p166, %fd85, %fd209;
	mov.f64 	%fd210, %fd85;
	mov.u64 	%rd301, %rd90;
	@%p166 bra 	$L__BB10_103;
	setp.lt.s64 	%p167, %rd300, %rd90;
	selp.f64 	%fd210, %fd209, %fd85, %p167;
	min.s64 	%rd301, %rd300, %rd90;
$L__BB10_103:
	setp.lt.s32 	%p168, %r4, 193;
	mov.f64 	%fd211, %fd210;
	mov.u64 	%rd302, %rd301;
	@%p168 bra 	$L__BB10_107;
	ld.shared.f64 	%fd88, [_ZN6thrust24THRUST_300001_SM_1000_NS8cuda_cub4core6detail5shmemE+104];
	ld.shared.u64 	%rd93, [_ZN6thrust24THRUST_300001_SM_1000_NS8cuda_cub4core6detail5shmemE+112];
	setp.lt.f64 	%p169, %fd210, %fd88;
	mov.f64 	%fd211, %fd210;
	mov.u64 	%rd302, %rd301;
	@%p169 bra 	$L__BB10_107;
	setp.lt.f64 	%p170, %fd88, %fd210;
	mov.f64 	%fd211, %fd88;
	mov.u64 	%rd302, %rd93;
	@%p170 bra 	$L__BB10_107;
	setp.lt.s64 	%p171, %rd301, %rd93;
	selp.f64 	%fd211, %fd210, %fd88, %p171;
	min.s64 	%rd302, %rd301, %rd93;
$L__BB10_107:
	setp.lt.s32 	%p172, %r4, 225;
	mov.u64 	%rd333, %rd302;
	mov.f64 	%fd242, %fd211;
	@%p172 bra 	$L__BB10_201;
	ld.shared.f64 	%fd91, [_ZN6thrust24THRUST_300001_SM_1000_NS8cuda_cub4core6detail5shmemE+120];
	ld.shared.u64 	%rd96, [_ZN6thrust24THRUST_300001_SM_1000_NS8cuda_cub4core6detail5shmemE+128];
	setp.lt.f64 	%p173, %fd211, %fd91;
	mov.u64 	%rd333, %rd302;
	mov.f64 	%fd242, %fd211;
	@%p173 bra 	$L__BB10_201;
	setp.lt.f64 	%p174, %fd91, %fd211;
	mov.u64 	%rd333, %rd96;
	mov.f64 	%fd242, %fd91;
	@%p174 bra 	$L__BB10_201;
	setp.lt.s64 	%p175, %rd302, %rd96;
	selp.f64 	%fd242, %fd211, %fd91, %p175;
	min.s64 	%rd333, %rd302, %rd96;
	bra.uni 	$L__BB10_201;
$L__BB10_111:
	mov.u32 	%r35, %tid.x;
	cvt.s64.s32 	%rd188, %r2;
	add.s64 	%rd98, %rd185, %rd188;
	cvt.u64.u32 	%rd189, %r35;
	add.s64 	%rd190, %rd189, %rd188;
	cvta.to.global.u64 	%rd191, %rd184;
	shl.b64 	%rd192, %rd190, 3;
	add.s64 	%rd193, %rd191, %rd192;
	ld.global.f64 	%fd172, [%rd193];
	add.s32 	%r69, %r35, 256;
	cvt.u64.u32 	%rd194, %r69;
	ld.global.f64 	%fd173, [%rd193+2048];
	add.s32 	%r70, %r35, 512;
	cvt.u64.u32 	%rd195, %r70;
	ld.global.f64 	%fd174, [%rd193+4096];
	ld.global.f64 	%fd93, [%rd193+6144];
	or.b32  	%r71, %r35, 1024;
	cvt.u64.u32 	%rd99, %r71;
	add.s64 	%rd100, %rd98, %rd99;
	ld.global.f64 	%fd94, [%rd193+8192];
	setp.lt.f64 	%p2, %fd173, %fd172;
	selp.f64 	%fd175, %fd173, %fd172, %p2;
	selp.b64 	%rd196, %rd194, %rd189, %p2;
	setp.lt.f64 	%p3, %fd174, %fd175;
	selp.f64 	%fd95, %fd174, %fd175, %p3;
	selp.b64 	%rd101, %rd195, %rd196, %p3;
	setp.lt.f64 	%p4, %fd95, %fd93;
	mov.f64 	%fd212, %fd95;
	mov.u64 	%rd303, %rd101;
	@%p4 bra 	$L__BB10_114;
	add.s32 	%r72, %r35, 768;
	cvt.u64.u32 	%rd303, %r72;
	setp.lt.f64 	%p5, %fd93, %fd95;
	mov.f64 	%fd212, %fd93;
	@%p5 bra 	$L__BB10_114;
	mov.f64 	%fd212, %fd95;
	mov.u64 	%rd303, %rd101;
$L__BB10_114:
	add.s64 	%rd104, %rd98, %rd303;
	setp.lt.f64 	%p6, %fd212, %fd94;
	mov.f64 	%fd230, %fd212;
	mov.u64 	%rd321, %rd104;
	@%p6 bra 	$L__BB10_117;
	setp.lt.f64 	%p7, %fd94, %fd212;
	mov.f64 	%fd230, %fd94;
	mov.u64 	%rd321, %rd100;
	@%p7 bra 	$L__BB10_117;
	setp.lt.s64 	%p8, %rd303, %rd99;
	selp.f64 	%fd230, %fd212, %fd94, %p8;
	selp.b64 	%rd321, %rd104, %rd100, %p8;
$L__BB10_117:
	setp.le.s32 	%p9, %r66, %r3;
	@%p9 bra 	$L__BB10_162;
	setp.ne.s32 	%p10, %r35, 0;
	@%p10 bra 	$L__BB10_120;
	atom.global.add.u32 	%r73, [%rd1+4], 1280;
	add.s32 	%r74, %r73, %r3;
	st.shared.u32 	[_ZN6thrust24THRUST_300001_SM_1000_NS8cuda_cub4core6detail5shmemE+152], %r74;
$L__BB10_120:
	bar.sync 	0;
	ld.shared.u32 	%r427, [_ZN6thrust24THRUST_300001_SM_1000_NS8cuda_cub4core6detail5shmemE+152];
	add.s32 	%r75, %r427, 1280;
	setp.gt.s32 	%p11, %r75, %r66;
	@%p11 bra 	$L__BB10_139;
$L__BB10_121:
	cvt.s64.s32 	%rd197, %r427;
	add.s64 	%rd198, %rd189, %rd197;
	cvta.to.global.u64 	%rd199, %rd184;
	shl.b64 	%rd200, %rd198, 3;
	add.s64 	%rd201, %rd199, %rd200;
	add.s64 	%rd109, %rd198, %rd185;
	ld.global.f64 	%fd100, [%rd201];
	ld.global.f64 	%fd101, [%rd201+2048];
	ld.global.f64 	%fd102, [%rd201+4096];
	ld.global.f64 	%fd103, [%rd201+6144];
	ld.global.f64 	%fd104, [%rd201+8192];
	setp.lt.f64 	%p12, %fd230, %fd100;
	mov.f64 	%fd215, %fd230;
	mov.u64 	%rd306, %rd321;
	@%p12 bra 	$L__BB10_124;
	setp.lt.f64 	%p13, %fd100, %fd230;
	mov.f64 	%fd215, %fd100;
	mov.u64 	%rd306, %rd109;
	@%p13 bra 	$L__BB10_124;
	setp.lt.s64 	%p14, %rd321, %rd109;
	selp.f64 	%fd215, %fd230, %fd100, %p14;
	min.s64 	%rd306, %rd321, %rd109;
$L__BB10_124:
	setp.lt.f64 	%p15, %fd215, %fd101;
	mov.f64 	%fd216, %fd215;
	mov.u64 	%rd307, %rd306;
	@%p15 bra 	$L__BB10_127;
	cvt.s64.s32 	%rd202, %r427;
	add.s64 	%rd203, %rd189, %rd202;
	add.s64 	%rd204, %rd203, %rd185;
	add.s64 	%rd307, %rd204, 256;
	setp.lt.f64 	%p16, %fd101, %fd215;
	mov.f64 	%fd216, %fd101;
	@%p16 bra 	$L__BB10_127;
	setp.lt.s64 	%p17, %rd306, %rd307;
	selp.f64 	%fd216, %fd215, %fd101, %p17;
	min.s64 	%rd307, %rd306, %rd307;
$L__BB10_127:
	setp.lt.f64 	%p18, %fd216, %fd102;
	mov.f64 	%fd217, %fd216;
	mov.u64 	%rd308, %rd307;
	@%p18 bra 	$L__BB10_130;
	cvt.s64.s32 	%rd205, %r427;
	add.s64 	%rd206, %rd189, %rd205;
	add.s64 	%rd207, %rd206, %rd185;
	add.s64 	%rd308, %rd207, 512;
	setp.lt.f64 	%p19, %fd102, %fd216;
	mov.f64 	%fd217, %fd102;
	@%p19 bra 	$L__BB10_130;
	setp.lt.s64 	%p20, %rd307, %rd308;
	selp.f64 	%fd217, %fd216, %fd102, %p20;
	min.s64 	%rd308, %rd307, %rd308;
$L__BB10_130:
	setp.lt.f64 	%p21, %fd217, %fd103;
	mov.f64 	%fd218, %fd217;
	mov.u64 	%rd309, %rd308;
	@%p21 bra 	$L__BB10_133;
	cvt.s64.s32 	%rd208, %r427;
	add.s64 	%rd209, %rd189, %rd208;
	add.s64 	%rd210, %rd209, %rd185;
	add.s64 	%rd309, %rd210, 768;
	setp.lt.f64 	%p22, %fd103, %fd217;
	mov.f64 	%fd218, %fd103;
	@%p22 bra 	$L__BB10_133;
	setp.lt.s64 	%p23, %rd308, %rd309;
	selp.f64 	%fd218, %fd217, %fd103, %p23;
	min.s64 	%rd309, %rd308, %rd309;
$L__BB10_133:
	setp.lt.f64 	%p24, %fd218, %fd104;
	mov.f64 	%fd230, %fd218;
	mov.u64 	%rd321, %rd309;
	@%p24 bra 	$L__BB10_136;
	add.s64 	%rd213, %rd198, %rd185;
	add.s64 	%rd321, %rd213, 1024;
	setp.lt.f64 	%p25, %fd104, %fd218;
	mov.f64 	%fd230, %fd104;
	@%p25 bra 	$L__BB10_136;
	setp.lt.s64 	%p26, %rd309, %rd321;
	selp.f64 	%fd230, %fd218, %fd104, %p26;
	min.s64 	%rd321, %rd309, %rd321;
$L__BB10_136:
	setp.ne.s32 	%p27, %r35, 0;
	bar.sync 	0;
	@%p27 bra 	$L__BB10_138;
	atom.global.add.u32 	%r76, [%rd1+4], 1280;
	add.s32 	%r77, %r76, %r3;
	st.shared.u32 	[_ZN6thrust24THRUST_300001_SM_1000_NS8cuda_cub4core6detail5shmemE+152], %r77;
$L__BB10_138:
	bar.sync 	0;
	ld.shared.u32 	%r427, [_ZN6thrust24THRUST_300001_SM_1000_NS8cuda_cub4core6detail5shmemE+152];
	add.s32 	%r78, %r427, 1280;
	setp.le.s32 	%p28, %r78, %r66;
	@%p28 bra 	$L__BB10_121;
$L__BB10_139:
	setp.le.s32 	%p29, %r66, %r427;
	@%p29 bra 	$L__BB10_162;
	sub.s32 	%r40, %r66, %r427;
	setp.ge.s32 	%p30, %r35, %r40;
	@%p30 bra 	$L__BB10_162;
	cvta.to.global.u64 	%rd125, %rd184;
	not.b32 	%r79, %r35;
	add.s32 	%r80, %r66, %r79;
	sub.s32 	%r41, %r80, %r427;
	and.b32  	%r81, %r41, 768;
	setp.eq.s32 	%p31, %r81, 768;
	mov.u32 	%r431, %r35;
	@%p31 bra 	$L__BB10_147;
	add.s32 	%r429, %r35, %r427;
	shr.u32 	%r82, %r41, 8;
	add.s32 	%r83, %r82, 1;
	and.b32  	%r84, %r83, 3;
	neg.s32 	%r428, %r84;
	mov.u32 	%r431, %r35;
$L__BB10_143:
	.pragma "nounroll";
	mov.u64 	%rd126, %rd321;
	mov.f64 	%fd116, %fd230;
	cvt.s64.s32 	%rd215, %r429;
	add.s64 	%rd127, %rd185, %rd215;
	mul.wide.s32 	%rd216, %r429, 8;
	add.s64 	%rd217, %rd125, %rd216;
	ld.global.f64 	%fd117, [%rd217];
	setp.lt.f64 	%p32, %fd116, %fd117;
	@%p32 bra 	$L__BB10_146;
	setp.lt.f64 	%p33, %fd117, %fd116;
	mov.f64 	%fd230, %fd117;
	mov.u64 	%rd321, %rd127;
	@%p33 bra 	$L__BB10_146;
	setp.lt.s64 	%p34, %rd126, %rd127;
	selp.f64 	%fd230, %fd116, %fd117, %p34;
	min.s64 	%rd321, %rd126, %rd127;
$L__BB10_146:
	add.s32 	%r431, %r431, 256;
	add.s32 	%r429, %r429, 256;
	add.s32 	%r428, %r428, 1;
	setp.ne.s32 	%p35, %r428, 0;
	@%p35 bra 	$L__BB10_143;
$L__BB10_147:
	setp.lt.u32 	%p36, %r41, 768;
	@%p36 bra 	$L__BB10_162;
	add.s32 	%r432, %r431, %r427;
	add.s32 	%r435, %r432, 256;
	add.s32 	%r434, %r432, 512;
	add.s32 	%r433, %r432, 768;
	add.s64 	%rd132, %rd125, 4096;
$L__BB10_149:
	cvt.s64.s32 	%rd218, %r435;
	add.s64 	%rd134, %rd185, %rd218;
	cvt.s64.s32 	%rd219, %r434;
	add.s64 	%rd135, %rd185, %rd219;
	cvt.s64.s32 	%rd220, %r433;
	add.s64 	%rd136, %rd185, %rd220;
	cvt.s64.s32 	%rd221, %r432;
	mul.wide.s32 	%rd222, %r432, 8;
	add.s64 	%rd137, %rd132, %rd222;
	add.s64 	%rd138, %rd185, %rd221;
	ld.global.f64 	%fd123, [%rd137+-4096];
	setp.lt.f64 	%p37, %fd230, %fd123;
	mov.f64 	%fd226, %fd230;
	mov.u64 	%rd317, %rd321;
	@%p37 bra 	$L__BB10_152;
	setp.lt.f64 	%p38, %fd123, %fd230;
	mov.f64 	%fd226, %fd123;
	mov.u64 	%rd317, %rd138;
	@%p38 bra 	$L__BB10_152;
	setp.lt.s64 	%p39, %rd321, %rd138;
	selp.f64 	%fd226, %fd230, %fd123, %p39;
	min.s64 	%rd317, %rd321, %rd138;
$L__BB10_152:
	ld.global.f64 	%fd126, [%rd137+-2048];
	setp.lt.f64 	%p40, %fd226, %fd126;
	mov.f64 	%fd227, %fd226;
	mov.u64 	%rd318, %rd317;
	@%p40 bra 	$L__BB10_155;
	setp.lt.f64 	%p41, %fd126, %fd226;
	mov.f64 	%fd227, %fd126;
	mov.u64 	%rd318, %rd134;
	@%p41 bra 	$L__BB10_155;
	setp.lt.s64 	%p42, %rd317, %rd134;
	selp.f64 	%fd227, %fd226, %fd126, %p42;
	min.s64 	%rd318, %rd317, %rd134;
$L__BB10_155:
	ld.global.f64 	%fd129, [%rd137];
	setp.lt.f64 	%p43, %fd227, %fd129;
	mov.f64 	%fd228, %fd227;
	mov.u64 	%rd319, %rd318;
	@%p43 bra 	$L__BB10_158;
	setp.lt.f64 	%p44, %fd129, %fd227;
	mov.f64 	%fd228, %fd129;
	mov.u64 	%rd319, %rd135;
	@%p44 bra 	$L__BB10_158;
	setp.lt.s64 	%p45, %rd318, %rd135;
	selp.f64 	%fd228, %fd227, %fd129, %p45;
	min.s64 	%rd319, %rd318, %rd135;
$L__BB10_158:
	ld.global.f64 	%fd132, [%rd137+2048];
	setp.lt.f64 	%p46, %fd228, %fd132;
	mov.f64 	%fd230, %fd228;
	mov.u64 	%rd321, %rd319;
	@%p46 bra 	$L__BB10_161;
	setp.lt.f64 	%p47, %fd132, %fd228;
	mov.f64 	%fd230, %fd132;
	mov.u64 	%rd321, %rd136;
	@%p47 bra 	$L__BB10_161;
	setp.lt.s64 	%p48, %rd319, %rd136;
	selp.f64 	%fd230, %fd228, %fd132, %p48;
	min.s64 	%rd321, %rd319, %rd136;
$L__BB10_161:
	add.s32 	%r431, %r431, 1024;
	add.s32 	%r435, %r435, 1024;
	add.s32 	%r434, %r434, 1024;
	add.s32 	%r433, %r433, 1024;
	add.s32 	%r432, %r432, 1024;
	setp.lt.s32 	%p49, %r431, %r40;
	@%p49 bra 	$L__BB10_149;
$L__BB10_162:
	// begin inline asm
	mov.u32 %r85, %laneid;
	// end inline asm
	mov.b64 	%rd223, %fd230;
	mov.b64 	{%r87, %r92}, %rd223;
	mov.b32 	%r103, 1;
	mov.b32 	%r104, 31;
	mov.b32 	%r105, -1;
	// begin inline asm
	shfl.sync.down.b32 %r86, %r87, %r103, %r104, %r105;
	// end inline asm
	// begin inline asm
	shfl.sync.down.b32 %r91, %r92, %r103, %r104, %r105;
	// end inline asm
	mov.b64 	%rd224, {%r86, %r91};
	mov.b64 	%fd136, %rd224;
	mov.b64 	{%r97, %r102}, %rd321;
	// begin inline asm
	shfl.sync.down.b32 %r96, %r97, %r103, %r104, %r105;
	// end inline asm
	// begin inline asm
	shfl.sync.down.b32 %r101, %r102, %r103, %r104, %r105;
	// end inline asm
	mov.b64 	%rd148, {%r96, %r101};
	setp.gt.s32 	%p50, %r85, 30;
	setp.lt.f64 	%p51, %fd230, %fd136;
	or.pred  	%p52, %p50, %p51;
	mov.f64 	%fd231, %fd230;
	mov.u64 	%rd322, %rd321;
	@%p52 bra 	$L__BB10_165;
	setp.gt.f64 	%p53, %fd230, %fd136;
	mov.f64 	%fd231, %fd136;
	mov.u64 	%rd322, %rd148;
	@%p53 bra 	$L__BB10_165;
	setp.lt.s64 	%p54, %rd321, %rd148;
	selp.f64 	%fd231, %fd230, %fd136, %p54;
	min.s64 	%rd322, %rd321, %rd148;
$L__BB10_165:
	mov.b64 	%rd225, %fd231;
	mov.b64 	{%r107, %r112}, %rd225;
	mov.b32 	%r123, 2;
	mov.b32 	%r124, 31;
	mov.b32 	%r125, -1;
	// begin inline asm
	shfl.sync.down.b32 %r106, %r107, %r123, %r124, %r125;
	// end inline asm
	// begin inline asm
	shfl.sync.down.b32 %r111, %r112, %r123, %r124, %r125;
	// end inline asm
	mov.b64 	%rd226, {%r106, %r111};
	mov.b64 	%fd139, %rd226;
	mov.b64 	{%r117, %r122}, %rd322;
	// begin inline asm
	shfl.sync.down.b32 %r116, %r117, %r123, %r124, %r125;
	// end inline asm
	// begin inline asm
	shfl.sync.down.b32 %r121, %r122, %r123, %r124, %r125;
	// end inline asm
	mov.b64 	%rd151, {%r116, %r121};
	setp.gt.s32 	%p55, %r85, 29;
	setp.lt.f64 	%p56, %fd231, %fd139;
	or.pred  	%p57, %p55, %p56;
	mov.f64 	%fd232, %fd231;
	mov.u64 	%rd323, %rd322;
	@%p57 bra 	$L__BB10_168;
	setp.gt.f64 	%p58, %fd231, %fd139;
	mov.f64 	%fd232, %fd139;
	mov.u64 	%rd323, %rd151;
	@%p58 bra 	$L__BB10_168;
	setp.lt.s64 	%p59, %rd322, %rd151;
	selp.f64 	%fd232, %fd231, %fd139, %p59;
	min.s64 	%rd323, %rd322, %rd151;
$L__BB10_168:
	mov.b64 	%rd227, %fd232;
	mov.b64 	{%r127, %r132}, %rd227;
	mov.b32 	%r143, 4;
	mov.b32 	%r144, 31;
	mov.b32 	%r145, -1;
	// begin inline asm
	shfl.sync.down.b32 %r126, %r127, %r143, %r144, %r145;
	// end inline asm
	// begin inline asm
	shfl.sync.down.b32 %r131, %r132, %r143, %r144, %r145;
	// end inline asm
	mov.b64 	%rd228, {%r126, %r131};
	mov.b64 	%fd142, %rd228;
	mov.b64 	{%r137, %r142}, %rd323;
	// begin inline asm
	shfl.sync.down.b32 %r136, %r137, %r143, %r144, %r145;
	// end inline asm
	// begin inline asm
	shfl.sync.down.b32 %r141, %r142, %r143, %r144, %r145;
	// end inline asm
	mov.b64 	%rd154, {%r136, %r141};
	setp.gt.s32 	%p60, %r85, 27;
	setp.lt.f64 	%p61, %fd232, %fd142;
	or.pred  	%p62, %p60, %p61;
	mov.f64 	%fd233, %fd232;
	mov.u64 	%rd324, %rd323;
	@%p62 bra 	$L__BB10_171;
	setp.gt.f64 	%p63, %fd232, %fd142;
	mov.f64 	%fd233, %fd142;
	mov.u64 	%rd324, %rd154;
	@%p63 bra 	$L__BB10_171;
	setp.lt.s64 	%p64, %rd323, %rd154;
	selp.f64 	%fd233, %fd232, %fd142, %p64;
	min.s64 	%rd324, %rd323, %rd154;
$L__BB10_171:
	mov.b64 	%rd229, %fd233;
	mov.b64 	{%r147, %r152}, %rd229;
	mov.b32 	%r163, 8;
	mov.b32 	%r164, 31;
	mov.b32 	%r165, -1;
	// begin inline asm
	shfl.sync.down.b32 %r146, %r147, %r163, %r164, %r165;
	// end inline asm
	// begin inline asm
	shfl.sync.down.b32 %r151, %r152, %r163, %r164, %r165;
	// end inline asm
	mov.b64 	%rd230, {%r146, %r151};
	mov.b64 	%fd145, %rd230;
	mov.b64 	{%r157, %r162}, %rd324;
	// begin inline asm
	shfl.sync.down.b32 %r156, %r157, %r163, %r164, %r165;
	// end inline asm
	// begin inline asm
	shfl.sync.down.b32 %r161, %r162, %r163, %r164, %r165;
	// end inline asm
	mov.b64 	%rd157, {%r156, %r161};
	setp.gt.s32 	%p65, %r85, 23;
	setp.lt.f64 	%p66, %fd233, %fd145;
	or.pred  	%p67, %p65, %p66;
	mov.f64 	%fd234, %fd233;
	mov.u64 	%rd325, %rd324;
	@%p67 bra 	$L__BB10_174;
	setp.gt.f64 	%p68, %fd233, %fd145;
	mov.f64 	%fd234, %fd145;
	mov.u64 	%rd325, %rd157;
	@%p68 bra 	$L__BB10_174;
	setp.lt.s64 	%p69, %rd324, %rd157;
	selp.f64 	%fd234, %fd233, %fd145, %p69;
	min.s64 	%rd325, %rd324, %rd157;
$L__BB10_174:
	mov.b64 	%rd231, %fd234;
	mov.b64 	{%r167, %r172}, %rd231;
	mov.b32 	%r183, 16;
	mov.b32 	%r184, 31;
	mov.b32 	%r185, -1;
	// begin inline asm
	shfl.sync.down.b32 %r166, %r167, %r183, %r184, %r185;
	// end inline asm
	// begin inline asm
	shfl.sync.down.b32 %r171, %r172, %r183, %r184, %r185;
	// end inline asm
	mov.b64 	%rd232, {%r166, %r171};
	mov.b64 	%fd148, %rd232;
	mov.b64 	{%r177, %r182}, %rd325;
	// begin inline asm
	shfl.sync.down.b32 %r176, %r177, %r183, %r184, %r185;
	// end inline asm
	// begin inline asm
	shfl.sync.down.b32 %r181, %r182, %r183, %r184, %r185;
	// end inline asm
	mov.b64 	%rd160, {%r176, %r181};
	setp.gt.s32 	%p70, %r85, 15;
	setp.lt.f64 	%p71, %fd234, %fd148;
	or.pred  	%p72, %p70, %p71;
	mov.f64 	%fd242, %fd234;
	mov.u64 	%rd333, %rd325;
	@%p72 bra 	$L__BB10_177;
	setp.gt.f64 	%p73, %fd234, %fd148;
	mov.f64 	%fd242, %fd148;
	mov.u64 	%rd333, %rd160;
	@%p73 bra 	$L__BB10_177;
	setp.lt.s64 	%p74, %rd325, %rd160;
	selp.f64 	%fd242, %fd234, %fd148, %p74;
	min.s64 	%rd333, %rd325, %rd160;
$L__BB10_177:
	setp.ne.s32 	%p75, %r85, 0;
	@%p75 bra 	$L__BB10_179;
	shr.u32 	%r186, %r35, 1;
	and.b32  	%r187, %r186, 496;
	mov.u32 	%r188, _ZN6thrust24THRUST_300001_SM_1000_NS8cuda_cub4core6detail5shmemE;
	add.s32 	%r189, %r188, %r187;
	st.shared.f64 	[%r189+8], %fd242;
	st.shared.u64 	[%r189+16], %rd333;
$L__BB10_179:
	bar.sync 	0;
	setp.ne.s32 	%p76, %r35, 0;
	@%p76 bra 	$L__BB10_201;
	ld.shared.f64 	%fd151, [_ZN6thrust24THRUST_300001_SM_1000_NS8cuda_cub4core6detail5shmemE+24];
	ld.shared.u64 	%rd163, [_ZN6thrust24THRUST_300001_SM_1000_NS8cuda_cub4core6detail5shmemE+32];
	setp.lt.f64 	%p77, %fd242, %fd151;
	mov.f64 	%fd236, %fd242;
	mov.u64 	%rd327, %rd333;
	@%p77 bra 	$L__BB10_183;
	setp.lt.f64 	%p78, %fd151, %fd242;
	mov.f64 	%fd236, %fd151;
	mov.u64 	%rd327, %rd163;
	@%p78 bra 	$L__BB10_183;
	setp.lt.s64 	%p79, %rd333, %rd163;
	selp.f64 	%fd236, %fd242, %fd151, %p79;
	min.s64 	%rd327, %rd333, %rd163;
$L__BB10_183:
	ld.shared.f64 	%fd154, [_ZN6thrust24THRUST_300001_SM_1000_NS8cuda_cub4core6detail5shmemE+40];
	ld.shared.u64 	%rd166, [_ZN6thrust24THRUST_300001_SM_1000_NS8cuda_cub4core6detail5shmemE+48];
	setp.lt.f64 	%p80, %fd236, %fd154;
	mov.f64 	%fd237, %fd236;
	mov.u64 	%rd328, %rd327;
	@%p80 bra 	$L__BB10_186;
	setp.lt.f64 	%p81, %fd154, %fd236;
	mov.f64 	%fd237, %fd154;
	mov.u64 	%rd328, %rd166;
	@%p81 bra 	$L__BB10_186;
	setp.lt.s64 	%p82, %rd327, %rd166;
	selp.f64 	%fd237, %fd236, %fd154, %p82;
	min.s64 	%rd328, %rd327, %rd166;
$L__BB10_186:
	ld.shared.f64 	%fd157, [_ZN6thrust24THRUST_300001_SM_1000_NS8cuda_cub4core6detail5shmemE+56];
	ld.shared.u64 	%rd169, [_ZN6thrust24THRUST_300001_SM_1000_NS8cuda_cub4core6detail5shmemE+64];
	setp.lt.f64 	%p83, %fd237, %fd157;
	mov.f64 	%fd238, %fd237;
	mov.u64 	%rd329, %rd328;
	@%p83 bra 	$L__BB10_189;
	setp.lt.f64 	%p84, %fd157, %fd237;
	mov.f64 	%fd238, %fd157;
	mov.u64 	%rd329, %rd169;
	@%p84 bra 	$L__BB10_189;
	setp.lt.s64 	%p85, %rd328, %rd169;
	selp.f64 	%fd238, %fd237, %fd157, %p85;
	min.s64 	%rd329, %rd328, %rd169;
$L__BB10_189:
	ld.shared.f64 	%fd160, [_ZN6thrust24THRUST_300001_SM_1000_NS8cuda_cub4core6detail5shmemE+72];
	ld.shared.u64 	%rd172, [_ZN6thrust24THRUST_300001_SM_1000_NS8cuda_cub4core6detail5shmemE+80];
	setp.lt.f64 	%p86, %fd238, %fd160;
	mov.f64 	%fd239, %fd238;
	mov.u64 	%rd330, %rd329;
	@%p86 bra 	$L__BB10_192;
	setp.lt.f64 	%p87, %fd160, %fd238;
	mov.f64 	%fd239, %fd160;
	mov.u64 	%rd330, %rd172;
	@%p87 bra 	$L__BB10_192;
	setp.lt.s64 	%p88, %rd329, %rd172;
	selp.f64 	%fd239, %fd238, %fd160, %p88;
	min.s64 	%rd330, %rd329, %rd172;
$L__BB10_192:
	ld.shared.f64 	%fd163, [_ZN6thrust24THRUST_300001_SM_1000_NS8cuda_cub4core6detail5shmemE+88];
	ld.shared.u64 	%rd175, [_ZN6thrust24THRUST_300001_SM_1000_NS8cuda_cub4core6detail5shmemE+96];
	setp.lt.f64 	%p89, %fd239, %fd163;
	mov.f64 	%fd240, %fd239;
	mov.u64 	%rd331, %rd330;
	@%p89 bra 	$L__BB10_195;
	setp.lt.f64 	%p90, %fd163, %fd239;
	mov.f64 	%fd240, %fd163;
	mov.u64 	%rd331, %rd175;
	@%p90 bra 	$L__BB10_195;
	setp.lt.s64 	%p91, %rd330, %rd175;
	selp.f64 	%fd240, %fd239, %fd163, %p91;
	min.s64 	%rd331, %rd330, %rd175;
$L__BB10_195:
	ld.shared.f64 	%fd166, [_ZN6thrust24THRUST_300001_SM_1000_NS8cuda_cub4core6detail5shmemE+104];
	ld.shared.u64 	%rd178, [_ZN6thrust24THRUST_300001_SM_1000_NS8cuda_cub4core6detail5shmemE+112];
	setp.lt.f64 	%p92, %fd240, %fd166;
	mov.f64 	%fd241, %fd240;
	mov.u64 	%rd332, %rd331;
	@%p92 bra 	$L__BB10_198;
	setp.lt.f64 	%p93, %fd166, %fd240;
	mov.f64 	%fd241, %fd166;
	mov.u64 	%rd332, %rd178;
	@%p93 bra 	$L__BB10_198;
	setp.lt.s64 	%p94, %rd331, %rd178;
	selp.f64 	%fd241, %fd240, %fd166, %p94;
	min.s64 	%rd332, %rd331, %rd178;
$L__BB10_198:
	ld.shared.f64 	%fd169, [_ZN6thrust24THRUST_300001_SM_1000_NS8cuda_cub4core6detail5shmemE+120];
	ld.shared.u64 	%rd181, [_ZN6thrust24THRUST_300001_SM_1000_NS8cuda_cub4core6detail5shmemE+128];
	setp.lt.f64 	%p95, %fd241, %fd169;
	mov.u64 	%rd333, %rd332;
	mov.f64 	%fd242, %fd241;
	@%p95 bra 	$L__BB10_201;
	setp.lt.f64 	%p96, %fd169, %fd241;
	mov.u64 	%rd333, %rd181;
	mov.f64 	%fd242, %fd169;
	@%p96 bra 	$L__BB10_201;
	setp.lt.s64 	%p97, %rd332, %rd181;
	selp.f64 	%fd242, %fd241, %fd169, %p97;
	min.s64 	%rd333, %rd332, %rd181;
$L__BB10_201:
	mov.u32 	%r415, %tid.x;
	setp.ne.s32 	%p224, %r415, 0;
	@%p224 bra 	$L__BB10_203;
	ld.param.u64 	%rd269, [_ZN6thrust24THRUST_300001_SM_1000_NS8cuda_cub4core6detail13_kernel_agentINS1_8__reduce11ReduceAgentINS0_12zip_iteratorIN4cuda3std3__45tupleIJNS0_6detail15normal_iteratorINS0_10device_ptrIdEEEENS0_17counting_iteratorIlNS0_11use_defaultESI_SI_EEEEEEEPNSB_IJdlEEESM_iNS1_9__extrema9arg_min_fIdlNSA_4lessIdEEEEEEJSL_SN_iN3cub18CUB_300001_SM_100013GridEvenShareIiEENSV_9GridQueueIjEESS_EEEvDpT0__param_1];
	cvta.to.global.u64 	%rd266, %rd269;
	mul.wide.u32 	%rd267, %r1, 16;
	add.s64 	%rd268, %rd266, %rd267;
	st.global.f64 	[%rd268], %fd242;
	st.global.u64 	[%rd268+8], %rd333;
$L__BB10_203:
	ret;

}
	// .globl	_ZN6thrust24THRUST_300001_SM_1000_NS8cuda_cub4core6detail13_kernel_agentINS1_8__reduce11ReduceAgentIPN4cuda3std3__45tupleIJdlEEESC_SB_iNS1_9__extrema9arg_min_fIdlNS9_4lessIdEEEEEEJSC_SC_iSH_EEEvDpT0_
.visible .entry _ZN6thrust24THRUST_300001_SM_1000_NS8cuda_cub4core6detail13_kernel_agentINS1_8__reduce11ReduceAgentIPN4cuda3std3__45tupleIJdlEEESC_SB_iNS1_9__extrema9arg_min_fIdlNS9_4lessIdEEEEEEJSC_SC_iSH_EEEvDpT0_(
	.param .u64 .ptr .align 1 _ZN6thrust24THRUST_300001_SM_1000_NS8cuda_cub4core6detail13_kernel_agentINS1_8__reduce11ReduceAgentIPN4cuda3std3__45tupleIJdlEEESC_SB_iNS1_9__extrema9arg_min_fIdlNS9_4lessIdEEEEEEJSC_SC_iSH_EEEvDpT0__param_0,
	.param .u64 .ptr .align 1 _ZN6thrust24THRUST_300001_SM_1000_NS8cuda_cub4core6detail13_kernel_agentINS1_8__reduce11ReduceAgentIPN4cuda3std3__45tupleIJdlEEESC_SB_iNS1_9__extrema9arg_min_fIdlNS9_4lessIdEEEEEEJSC_SC_iSH_EEEvDpT0__param_1,
	.param .u32 _ZN6thrust24THRUST_300001_SM_1000_NS8cuda_cub4core6detail13_kernel_agentINS1_8__reduce11ReduceAgentIPN4cuda3std3__45tupleIJdlEEESC_SB_iNS1_9__extrema9arg_min_fIdlNS9_4lessIdEEEEEEJSC_SC_iSH_EEEvDpT0__param_2,
	.param .align 1 .b8 _ZN6thrust24THRUST_300001_SM_1000_NS8cuda_cub4core6detail13_kernel_agentINS1_8__reduce11ReduceAgentIPN4cuda3std3__45tupleIJdlEEESC_SB_iNS1_9__extrema9arg_min_fIdlNS9_4lessIdEEEEEEJSC_SC_iSH_EEEvDpT0__param_3[1]
)
.maxntid 256
{
	.reg .pred 	%p<228>;
	.reg .b32 	%r<390>;
	.reg .b64 	%rd<387>;
	.reg .b64 	%fd<248>;

	ld.param.u64 	%rd186, [_ZN6thrust24THRUST_300001_SM_1000_NS8cuda_cub4core6detail13_kernel_agentINS1_8__reduce11ReduceAgentIPN4cuda3std3__45tupleIJdlEEESC_SB_iNS1_9__extrema9arg_min_fIdlNS9_4lessIdEEEEEEJSC_SC_iSH_EEEvDpT0__param_0];
	ld.param.u32 	%r37, [_ZN6thrust24THRUST_300001_SM_1000_NS8cuda_cub4core6detail13_kernel_agentINS1_8__reduce11ReduceAgentIPN4cuda3std3__45tupleIJdlEEESC_SB_iNS1_9__extrema9arg_min_fIdlNS9_4lessIdEEEEEEJSC_SC_iSH_EEEvDpT0__param_2];
	setp.eq.s32 	%p1, %r37, 0;
	@%p1 bra 	$L__BB11_205;
	setp.gt.s32 	%p2, %r37, 1279;
	@%p2 bra 	$L__BB11_111;
	mov.u32 	%r1, %tid.x;
	setp.ge.s32 	%p101, %r1, %r37;
	mov.f64 	%fd191, 0d0000000000000000;
	mov.b64 	%rd329, 0;
	mov.u32 	%r380, %r1;
	@%p101 bra 	$L__BB11_4;
	mul.wide.u32 	%rd273, %r1, 16;
	add.s64 	%rd270, %rd186, %rd273;
	// begin inline asm
	ld.global.nc.u64 %rd269, [%rd270];
	// end inline asm
	add.s64 	%rd272, %rd270, 8;
	// begin inline asm
	ld.global.nc.u64 %rd329, [%rd272];
	// end inline asm
	mov.b64 	%fd191, %rd269;
	add.s32 	%r380, %r1, 256;
$L__BB11_4:
	setp.ge.s32 	%p102, %r380, %r37;
	@%p102 bra 	$L__BB11_25;
	not.b32 	%r153, %r380;
	add.s32 	%r4, %r37, %r153;
	and.b32  	%r154, %r4, 768;
	setp.eq.s32 	%p103, %r154, 768;
	@%p103 bra 	$L__BB11_11;
	mul.wide.u32 	%rd275, %r380, 16;
	add.s64 	%rd320, %rd186, %rd275;
	shr.u32 	%r155, %r4, 8;
	add.s32 	%r156, %r155, 1;
	and.b32  	%r157, %r156, 3;
	neg.s32 	%r378, %r157;
$L__BB11_7:
	.pragma "nounroll";
	mov.u64 	%rd5, %rd329;
	mov.f64 	%fd3, %fd191;
	// begin inline asm
	ld.global.nc.u64 %rd276, [%rd320];
	// end inline asm
	add.s64 	%rd279, %rd320, 8;
	// begin inline asm
	ld.global.nc.u64 %rd278, [%rd279];
	// end inline asm
	mov.b64 	%fd4, %rd276;
	setp.lt.f64 	%p104, %fd3, %fd4;
	@%p104 bra 	$L__BB11_10;
	setp.gt.f64 	%p105, %fd3, %fd4;
	mov.u64 	%rd329, %rd278;
	mov.f64 	%fd191, %fd4;
	@%p105 bra 	$L__BB11_10;
	setp.lt.s64 	%p106, %rd5, %rd278;
	min.s64 	%rd329, %rd5, %rd278;
	selp.f64 	%fd191, %fd3, %fd4, %p106;
$L__BB11_10:
	add.s32 	%r380, %r380, 256;
	add.s64 	%rd320, %rd320, 4096;
	add.s32 	%r378, %r378, 1;
	setp.ne.s32 	%p107, %r378, 0;
	@%p107 bra 	$L__BB11_7;
$L__BB11_11:
	setp.lt.u32 	%p108, %r4, 768;
	@%p108 bra 	$L__BB11_25;
$L__BB11_12:
	mul.wide.s32 	%rd284, %r380, 16;
	add.s64 	%rd281, %rd186, %rd284;
	// begin inline asm
	ld.global.nc.u64 %rd280, [%rd281];
	// end inline asm
	add.s64 	%rd283, %rd281, 8;
	// begin inline asm
	ld.global.nc.u64 %rd282, [%rd283];
	// end inline asm
	mov.b64 	%fd10, %rd280;
	setp.lt.f64 	%p109, %fd191, %fd10;
	mov.u64 	%rd326, %rd329;
	mov.f64 	%fd188, %fd191;
	@%p109 bra 	$L__BB11_15;
	setp.gt.f64 	%p110, %fd191, %fd10;
	mov.u64 	%rd326, %rd282;
	mov.f64 	%fd188, %fd10;
	@%p110 bra 	$L__BB11_15;
	setp.lt.s64 	%p111, %rd329, %rd282;
	min.s64 	%rd326, %rd329, %rd282;
	selp.f64 	%fd188, %fd191, %fd10, %p111;
$L__BB11_15:
	add.s64 	%rd286, %rd281, 4096;
	// begin inline asm
	ld.global.nc.u64 %rd285, [%rd286];
	// end inline asm
	add.s64 	%rd288, %rd281, 4104;
	// begin inline asm
	ld.global.nc.u64 %rd287, [%rd288];
	// end inline asm
	mov.b64 	%fd13, %rd285;
	setp.lt.f64 	%p112, %fd188, %fd13;
	mov.u64 	%rd327, %rd326;
	mov.f64 	%fd189, %fd188;
	@%p112 bra 	$L__BB11_18;
	setp.gt.f64 	%p113, %fd188, %fd13;
	mov.u64 	%rd327, %rd287;
	mov.f64 	%fd189, %fd13;
	@%p113 bra 	$L__BB11_18;
	setp.lt.s64 	%p114, %rd326, %rd287;
	min.s64 	%rd327, %rd326, %rd287;
	selp.f64 	%fd189, %fd188, %fd13, %p114;
$L__BB11_18:
	add.s64 	%rd290, %rd281, 8192;
	// begin inline asm
	ld.global.nc.u64 %rd289, [%rd290];
	// end inline asm
	add.s64 	%rd292, %rd281, 8200;
	// begin inline asm
	ld.global.nc.u64 %rd291, [%rd292];
	// end inline asm
	mov.b64 	%fd16, %rd289;
	setp.lt.f64 	%p115, %fd189, %fd16;
	mov.u64 	%rd328, %rd327;
	mov.f64 	%fd190, %fd189;
	@%p115 bra 	$L__BB11_21;
	setp.gt.f64 	%p116, %fd189, %fd16;
	mov.u64 	%rd328, %rd291;
	mov.f64 	%fd190, %fd16;
	@%p116 bra 	$L__BB11_21;
	setp.lt.s64 	%p117, %rd327, %rd291;
	min.s64 	%rd328, %rd327, %rd291;
	selp.f64 	%fd190, %fd189, %fd16, %p117;
$L__BB11_21:
	add.s64 	%rd294, %rd281, 12288;
	// begin inline asm
	ld.global.nc.u64 %rd293, [%rd294];
	// end inline asm
	add.s64 	%rd296, %rd281, 12296;
	// begin inline asm
	ld.global.nc.u64 %rd295, [%rd296];
	// end inline asm
	mov.b64 	%fd19, %rd293;
	setp.lt.f64 	%p118, %fd190, %fd19;
	mov.u64 	%rd329, %rd328;
	mov.f64 	%fd191, %fd190;
	@%p118 bra 	$L__BB11_24;
	setp.gt.f64 	%p119, %fd190, %fd19;
	mov.u64 	%rd329, %rd295;
	mov.f64 	%fd191, %fd19;
	@%p119 bra 	$L__BB11_24;
	setp.lt.s64 	%p120, %rd328, %rd295;
	min.s64 	%rd329, %rd328, %rd295;
	selp.f64 	%fd191, %fd190, %fd19, %p120;
$L__BB11_24:
	add.s32 	%r380, %r380, 1024;
	setp.lt.s32 	%p121, %r380, %r37;
	@%p121 bra 	$L__BB11_12;
$L__BB11_25:
	setp.lt.s32 	%p122, %r37, 256;
	@%p122 bra 	$L__BB11_65;
	// begin inline asm
	mov.u32 %r271, %laneid;
	// end inline asm
	mov.b64 	%rd307, %fd191;
	mov.b64 	{%r273, %r278}, %rd307;
	mov.b32 	%r289, 1;
	mov.b32 	%r290, 31;
	mov.b32 	%r291, -1;
	// begin inline asm
	shfl.sync.down.b32 %r272, %r273, %r289, %r290, %r291;
	// end inline asm
	// begin inline asm
	shfl.sync.down.b32 %r277, %r278, %r289, %r290, %r291;
	// end inline asm
	mov.b64 	%rd308, {%r272, %r277};
	mov.b64 	%fd23, %rd308;
	mov.b64 	{%r283, %r288}, %rd329;
	// begin inline asm
	shfl.sync.down.b32 %r282, %r283, %r289, %r290, %r291;
	// end inline asm
	// begin inline asm
	shfl.sync.down.b32 %r287, %r288, %r289, %r290, %r291;
	// end inline asm
	mov.b64 	%rd27, {%r282, %r287};
	setp.gt.s32 	%p179, %r271, 30;
	setp.lt.f64 	%p180, %fd191, %fd23;
	or.pred  	%p181, %p179, %p180;
	mov.u64 	%rd331, %rd329;
	mov.f64 	%fd193, %fd191;
	@%p181 bra 	$L__BB11_29;
	setp.gt.f64 	%p182, %fd191, %fd23;
	mov.u64 	%rd331, %rd27;
	mov.f64 	%fd193, %fd23;
	@%p182 bra 	$L__BB11_29;
	setp.lt.s64 	%p183, %rd329, %rd27;
	min.s64 	%rd331, %rd329, %rd27;
	selp.f64 	%fd193, %fd191, %fd23, %p183;
$L__BB11_29:
	mov.b64 	%rd309, %fd193;
	mov.b64 	{%r293, %r298}, %rd309;
	mov.b32 	%r309, 2;
	mov.b32 	%r310, 31;
	mov.b32 	%r311, -1;
	// begin inline asm
	shfl.sync.down.b32 %r292, %r293, %r309, %r310, %r311;
	// end inline asm
	// begin inline asm
	shfl.sync.down.b32 %r297, %r298, %r309, %r310, %r311;
	// end inline asm
	mov.b64 	%rd310, {%r292, %r297};
	mov.b64 	%fd26, %rd310;
	mov.b64 	{%r303, %r308}, %rd331;
	// begin inline asm
	shfl.sync.down.b32 %r302, %r303, %r309, %r310, %r311;
	// end inline asm
	// begin inline asm
	shfl.sync.down.b32 %r307, %r308, %r309, %r310, %r311;
	// end inline asm
	mov.b64 	%rd30, {%r302, %r307};
	setp.gt.s32 	%p184, %r271, 29;
	setp.lt.f64 	%p185, %fd193, %fd26;
	or.pred  	%p186, %p184, %p185;
	mov.u64 	%rd332, %rd331;
	mov.f64 	%fd194, %fd193;
	@%p186 bra 	$L__BB11_32;
	setp.gt.f64 	%p187, %fd193, %fd26;
	mov.u64 	%rd332, %rd30;
	mov.f64 	%fd194, %fd26;
	@%p187 bra 	$L__BB11_32;
	setp.lt.s64 	%p188, %rd331, %rd30;
	min.s64 	%rd332, %rd331, %rd30;
	selp.f64 	%fd194, %fd193, %fd26, %p188;
$L__BB11_32:
	mov.b64 	%rd311, %fd194;
	mov.b64 	{%r313, %r318}, %rd311;
	mov.b32 	%r329, 4;
	mov.b32 	%r330, 31;
	mov.b32 	%r331, -1;
	// begin inline asm
	shfl.sync.down.b32 %r312, %r313, %r329, %r330, %r331;
	// end inline asm
	// begin inline asm
	shfl.sync.down.b32 %r317, %r318, %r329, %r330, %r331;
	// end inline asm
	mov.b64 	%rd312, {%r312, %r317};
	mov.b64 	%fd29, %rd312;
	mov.b64 	{%r323, %r328}, %rd332;
	// begin inline asm
	shfl.sync.down.b32 %r322, %r323, %r329, %r330, %r331;
	// end inline asm
	// begin inline asm
	shfl.sync.down.b32 %r327, %r328, %r329, %r330, %r331;
	// end inline asm
	mov.b64 	%rd33, {%r322, %r327};
	setp.gt.s32 	%p189, %r271, 27;
	setp.lt.f64 	%p190, %fd194, %fd29;
	or.pred  	%p191, %p189, %p190;
	mov.u64 	%rd333, %rd332;
	mov.f64 	%fd195, %fd194;
	@%p191 bra 	$L__BB11_35;
	setp.gt.f64 	%p192, %fd194, %fd29;
	mov.u64 	%rd333, %rd33;
	mov.f64 	%fd195, %fd29;
	@%p192 bra 	$L__BB11_35;
	setp.lt.s64 	%p193, %rd332, %rd33;
	min.s64 	%rd333, %rd332, %rd33;
	selp.f64 	%fd195, %fd194, %fd29, %p193;
$L__BB11_35:
	mov.b64 	%rd313, %fd195;
	mov.b64 	{%r333, %r338}, %rd313;
	mov.b32 	%r349, 8;
	mov.b32 	%r350, 31;
	mov.b32 	%r351, -1;
	// begin inline asm
	shfl.sync.down.b32 %r332, %r333, %r349, %r350, %r351;
	// end inline asm
	// begin inline asm
	shfl.sync.down.b32 %r337, %r338, %r349, %r350, %r351;
	// end inline asm
	mov.b64 	%rd314, {%r332, %r337};
	mov.b64 	%fd32, %rd314;
	mov.b64 	{%r343, %r348}, %rd333;
	// begin inline asm
	shfl.sync.down.b32 %r342, %r343, %r349, %r350, %r351;
	// end inline asm
	// begin inline asm
	shfl.sync.down.b32 %r347, %r348, %r349, %r350, %r351;
	// end inline asm
	mov.b64 	%rd36, {%r342, %r347};
	setp.gt.s32 	%p194, %r271, 23;
	setp.lt.f64 	%p195, %fd195, %fd32;
	or.pred  	%p196, %p194, %p195;
	mov.u64 	%rd334, %rd333;
	mov.f64 	%fd196, %fd195;
	@%p196 bra 	$L__BB11_38;
	setp.gt.f64 	%p197, %fd195, %fd32;
	mov.u64 	%rd334, %rd36;
	mov.f64 	%fd196, %fd32;
	@%p197 bra 	$L__BB11_38;
	setp.lt.s64 	%p198, %rd333, %rd36;
	min.s64 	%rd334, %rd333, %rd36;
	selp.f64 	%fd196, %fd195, %fd32, %p198;
$L__BB11_38:
	mov.b64 	%rd315, %fd196;
	mov.b64 	{%r353, %r358}, %rd315;
	mov.b32 	%r369, 16;
	mov.b32 	%r370, 31;
	mov.b32 	%r371, -1;
	// begin inline asm
	shfl.sync.down.b32 %r352, %r353, %r369, %r370, %r371;
	// end inline asm
	// begin inline asm
	shfl.sync.down.b32 %r357, %r358, %r369, %r370, %r371;
	// end inline asm
	mov.b64 	%rd316, {%r352, %r357};
	mov.b64 	%fd35, %rd316;
	mov.b64 	{%r363, %r368}, %rd334;
	// begin inline asm
	shfl.sync.down.b32 %r362, %r363, %r369, %r370, %r371;
	// end inline asm
	// begin inline asm
	shfl.sync.down.b32 %r367, %r368, %r369, %r370, %r371;
	// end inline asm
	mov.b64 	%rd39, {%r362, %r367};
	setp.gt.s32 	%p199, %r271, 15;
	setp.lt.f64 	%p200, %fd196, %fd35;
	or.pred  	%p201, %p199, %p200;
	mov.u64 	%rd386, %rd334;
	mov.f64 	%fd247, %fd196;
	@%p201 bra 	$L__BB11_41;
	setp.gt.f64 	%p202, %fd196, %fd35;
	mov.u64 	%rd386, %rd39;
	mov.f64 	%fd247, %fd35;
	@%p202 bra 	$L__BB11_41;
	setp.lt.s64 	%p203, %rd334, %rd39;
	min.s64 	%rd386, %rd334, %rd39;
	selp.f64 	%fd247, %fd196, %fd35, %p203;
$L__BB11_41:
	setp.ne.s32 	%p204, %r271, 0;
	@%p204 bra 	$L__BB11_43;
	shr.u32 	%r372, %r1, 1;
	and.b32  	%r373, %r372, 496;
	mov.u32 	%r374, _ZN6thrust24THRUST_300001_SM_1000_NS8cuda_cub4core6detail5shmemE;
	add.s32 	%r375, %r374, %r373;
	st.shared.f64 	[%r375+8], %fd247;
	st.shared.u64 	[%r375+16], %rd386;
$L__BB11_43:
	bar.sync 	0;
	setp.ne.s32 	%p205, %r1, 0;
	@%p205 bra 	$L__BB11_203;
	ld.shared.f64 	%fd38, [_ZN6thrust24THRUST_300001_SM_1000_NS8cuda_cub4core6detail5shmemE+24];
	ld.shared.u64 	%rd42, [_ZN6thrust24THRUST_300001_SM_1000_NS8cuda_cub4core6detail5shmemE+32];
	setp.lt.f64 	%p206, %fd247, %fd38;
	mov.u64 	%rd336, %rd386;
	mov.f64 	%fd198, %fd247;
	@%p206 bra 	$L__BB11_47;
	setp.lt.f64 	%p207, %fd38, %fd247;
	mov.u64 	%rd336, %rd42;
	mov.f64 	%fd198, %fd38;
	@%p207 bra 	$L__BB11_47;
	setp.lt.s64 	%p208, %rd386, %rd42;
	min.s64 	%rd336, %rd386, %rd42;
	selp.f64 	%fd198, %fd247, %fd38, %p208;
$L__BB11_47:
	ld.shared.f64 	%fd41, [_ZN6thrust24THRUST_300001_SM_1000_NS8cuda_cub4core6detail5shmemE+40];
	ld.shared.u64 	%rd45, [_ZN6thrust24THRUST_300001_SM_1000_NS8cuda_cub4core6detail5shmemE+48];
	setp.lt.f64 	%p209, %fd198, %fd41;
	mov.u64 	%rd337, %rd336;
	mov.f64 	%fd199, %fd198;
	@%p209 bra 	$L__BB11_50;
	setp.lt.f64 	%p210, %fd41, %fd198;
	mov.u64 	%rd337, %rd45;
	mov.f64 	%fd199, %fd41;
	@%p210 bra 	$L__BB11_50;
	setp.lt.s64 	%p211, %rd336, %rd45;
	min.s64 	%rd337, %rd336, %rd45;
	selp.f64 	%fd199, %fd198, %fd41, %p211;
$L__BB11_50:
	ld.shared.f64 	%fd44, [_ZN6thrust24THRUST_300001_SM_1000_NS8cuda_cub4core6detail5shmemE+56];
	ld.shared.u64 	%rd48, [_ZN6thrust24THRUST_300001_SM_1000_NS8cuda_cub4core6detail5shmemE+64];
	setp.lt.f64 	%p212, %fd199, %fd44;
	mov.u64 	%rd338, %rd337;
	mov.f64 	%fd200, %fd199;
	@%p212 bra 	$L__BB11_53;
	setp.lt.f64 	%p213, %fd44, %fd199;
	mov.u64 	%rd338, %rd48;
	mov.f64 	%fd200, %fd44;
	@%p213 bra 	$L__BB11_53;
	setp.lt.s64 	%p214, %rd337, %rd48;
	min.s64 	%rd338, %rd337, %rd48;
	selp.f64 	%fd200, %fd199, %fd44, %p214;
$L__BB11_53:
	ld.shared.f64 	%fd47, [_ZN6thrust24THRUST_300001_SM_1000_NS8cuda_cub4core6detail5shmemE+72];
	ld.shared.u64 	%rd51, [_ZN6thrust24THRUST_300001_SM_1000_NS8cuda_cub4core6detail5shmemE+80];
	setp.lt.f64 	%p215, %fd200, %fd47;
	mov.u64 	%rd339, %rd338;
	mov.f64 	%fd201, %fd200;
	@%p215 bra 	$L__BB11_56;
	setp.lt.f64 	%p216, %fd47, %fd200;
	mov.u64 	%rd339, %rd51;
	mov.f64 	%fd201, %fd47;
	@%p216 bra 	$L__BB11_56;
	setp.lt.s64 	%p217, %rd338, %rd51;
	min.s64 	%rd339, %rd338, %rd51;
	selp.f64 	%fd201, %fd200, %fd47, %p217;
$L__BB11_56:
	ld.shared.f64 	%fd50, [_ZN6thrust24THRUST_300001_SM_1000_NS8cuda_cub4core6detail5shmemE+88];
	ld.shared.u64 	%rd54, [_ZN6thrust24THRUST_300001_SM_1000_NS8cuda_cub4core6detail5shmemE+96];
	setp.lt.f64 	%p218, %fd201, %fd50;
	mov.u64 	%rd340, %rd339;
	mov.f64 	%fd202, %fd201;
	@%p218 bra 	$L__BB11_59;
	setp.lt.f64 	%p219, %fd50, %fd201;
	mov.u64 	%rd340, %rd54;
	mov.f64 	%fd202, %fd50;
	@%p219 bra 	$L__BB11_59;
	setp.lt.s64 	%p220, %rd339, %rd54;
	min.s64 	%rd340, %rd339, %rd54;
	selp.f64 	%fd202, %fd201, %fd50, %p220;
$L__BB11_59:
	ld.shared.f64 	%fd53, [_ZN6thrust24THRUST_300001_SM_1000_NS8cuda_cub4core6detail5shmemE+104];
	ld.shared.u64 	%rd57, [_ZN6thrust24THRUST_300001_SM_1000_NS8cuda_cub4core6detail5shmemE+112];
	setp.lt.f64 	%p221, %fd202, %fd53;
	mov.u64 	%rd341, %rd340;
	mov.f64 	%fd203, %fd202;
	@%p221 bra 	$L__BB11_62;
	setp.lt.f64 	%p222, %fd53, %fd202;
	mov.u64 	%rd341, %rd57;
	mov.f64 	%fd203, %fd53;
	@%p222 bra 	$L__BB11_62;
	setp.lt.s64 	%p223, %rd340, %rd57;
	min.s64 	%rd341, %rd340, %rd57;
	selp.f64 	%fd203, %fd202, %fd53, %p223;
$L__BB11_62:
	ld.shared.f64 	%fd56, [_ZN6thrust24THRUST_300001_SM_1000_NS8cuda_cub4core6detail5shmemE+120];
	ld.shared.u64 	%rd60, [_ZN6thrust24THRUST_300001_SM_1000_NS8cuda_cub4core6detail5shmemE+128];
	setp.lt.f64 	%p224, %fd203, %fd56;
	mov.u64 	%rd386, %rd341;
	mov.f64 	%fd247, %fd203;
	@%p224 bra 	$L__BB11_203;
	setp.lt.f64 	%p225, %fd56, %fd203;
	mov.u64 	%rd386, %rd60;
	mov.f64 	%fd247, %fd56;
	@%p225 bra 	$L__BB11_203;
	setp.lt.s64 	%p226, %rd341, %rd60;
	min.s64 	%rd386, %rd341, %rd60;
	selp.f64 	%fd247, %fd203, %fd56, %p226;
	bra.uni 	$L__BB11_203;
$L__BB11_65:
	// begin inline asm
	mov.u32 %r158, %laneid;
	// end inline asm
	and.b32  	%r179, %r1, 992;
	add.s32 	%r180, %r179, 32;
	setp.gt.s32 	%p123, %r180, %r37;
	not.b32 	%r181, %r179;
	add.s32 	%r182, %r37, %r181;
	selp.b32 	%r177, %r182, 31, %p123;
	mov.b64 	%rd297, %fd191;
	mov.b64 	{%r160, %r165}, %rd297;
	mov.b32 	%r176, 1;
	mov.b32 	%r178, -1;
	// begin inline asm
	shfl.sync.down.b32 %r159, %r160, %r176, %r177, %r178;
	// end inline asm
	// begin inline asm
	shfl.sync.down.b32 %r164, %r165, %r176, %r177, %r178;
	// end inline asm
	mov.b64 	%rd298, {%r159, %r164};
	mov.b64 	%fd58, %rd298;
	mov.b64 	{%r170, %r175}, %rd329;
	// begin inline asm
	shfl.sync.down.b32 %r169, %r170, %r176, %r177, %r178;
	// end inline asm
	// begin inline asm
	shfl.sync.down.b32 %r174, %r175, %r176, %r177, %r178;
	// end inline asm
	mov.b64 	%rd62, {%r169, %r174};
	setp.ge.s32 	%p124, %r158, %r177;
	setp.lt.f64 	%p125, %fd191, %fd58;
	or.pred  	%p126, %p124, %p125;
	mov.u64 	%rd342, %rd329;
	mov.f64 	%fd204, %fd191;
	@%p126 bra 	$L__BB11_68;
	setp.gt.f64 	%p127, %fd191, %fd58;
	mov.u64 	%rd342, %rd62;
	mov.f64 	%fd204, %fd58;
	@%p127 bra 	$L__BB11_68;
	setp.lt.s64 	%p128, %rd329, %rd62;
	min.s64 	%rd342, %rd329, %rd62;
	selp.f64 	%fd204, %fd191, %fd58, %p128;
$L__BB11_68:
	mov.b64 	%rd299, %fd204;
	mov.b64 	{%r184, %r189}, %rd299;
	mov.b32 	%r200, 2;
	mov.b32 	%r202, -1;
	// begin inline asm
	shfl.sync.down.b32 %r183, %r184, %r200, %r177, %r202;
	// end inline asm
	// begin inline asm
	shfl.sync.down.b32 %r188, %r189, %r200, %r177, %r202;
	// end inline asm
	mov.b64 	%rd300, {%r183, %r188};
	mov.b64 	%fd61, %rd300;
	mov.b64 	{%r194, %r199}, %rd342;
	// begin inline asm
	shfl.sync.down.b32 %r193, %r194, %r200, %r177, %r202;
	// end inline asm
	// begin inline asm
	shfl.sync.down.b32 %r198, %r199, %r200, %r177, %r202;
	// end inline asm
	mov.b64 	%rd65, {%r193, %r198};
	add.s32 	%r203, %r158, 2;
	setp.gt.s32 	%p129, %r203, %r177;
	setp.lt.f64 	%p130, %fd204, %fd61;
	or.pred  	%p131, %p129, %p130;
	mov.u64 	%rd343, %rd342;
	mov.f64 	%fd205, %fd204;
	@%p131 bra 	$L__BB11_71;
	setp.gt.f64 	%p132, %fd204, %fd61;
	mov.u64 	%rd343, %rd65;
	mov.f64 	%fd205, %fd61;
	@%p132 bra 	$L__BB11_71;
	setp.lt.s64 	%p133, %rd342, %rd65;
	min.s64 	%rd343, %rd342, %rd65;
	selp.f64 	%fd205, %fd204, %fd61, %p133;
$L__BB11_71:
	mov.b64 	%rd301, %fd205;
	mov.b64 	{%r205, %r210}, %rd301;
	mov.b32 	%r221, 4;
	mov.b32 	%r223, -1;
	// begin inline asm
	shfl.sync.down.b32 %r204, %r205, %r221, %r177, %r223;
	// end inline asm
	// begin inline asm
	shfl.sync.down.b32 %r209, %r210, %r221, %r177, %r223;
	// end inline asm
	mov.b64 	%rd302, {%r204, %r209};
	mov.b64 	%fd64, %rd302;
	mov.b64 	{%r215, %r220}, %rd343;
	// begin inline asm
	shfl.sync.down.b32 %r214, %r215, %r221, %r177, %r223;
	// end inline asm
	// begin inline asm
	shfl.sync.down.b32 %r219, %r220, %r221, %r177, %r223;
	// end inline asm
	mov.b64 	%rd68, {%r214, %r219};
	add.s32 	%r224, %r158, 4;
	setp.gt.s32 	%p134, %r224, %r177;
	setp.lt.f64 	%p135, %fd205, %fd64;
	or.pred  	%p136, %p134, %p135;
	mov.u64 	%rd344, %rd343;
	mov.f64 	%fd206, %fd205;
	@%p136 bra 	$L__BB11_74;
	setp.gt.f64 	%p137, %fd205, %fd64;
	mov.u64 	%rd344, %rd68;
	mov.f64 	%fd206, %fd64;
	@%p137 bra 	$L__BB11_74;
	setp.lt.s64 	%p138, %rd343, %rd68;
	min.s64 	%rd344, %rd343, %rd68;
	selp.f64 	%fd206, %fd205, %fd64, %p138;
$L__BB11_74:
	mov.b64 	%rd303, %fd206;
	mov.b64 	{%r226, %r231}, %rd303;
	mov.b32 	%r242, 8;
	mov.b32 	%r244, -1;
	// begin inline asm
	shfl.sync.down.b32 %r225, %r226, %r242, %r177, %r244;
	// end inline asm
	// begin inline asm
	shfl.sync.down.b32 %r230, %r231, %r242, %r177, %r244;
	// end inline asm
	mov.b64 	%rd304, {%r225, %r230};
	mov.b64 	%fd67, %rd304;
	mov.b64 	{%r236, %r241}, %rd344;
	// begin inline asm
	shfl.sync.down.b32 %r235, %r236, %r242, %r177, %r244;
	// end inline asm
	// begin inline asm
	shfl.sync.down.b32 %r240, %r241, %r242, %r177, %r244;
	// end inline asm
	mov.b64 	%rd71, {%r235, %r240};
	add.s32 	%r245, %r158, 8;
	setp.gt.s32 	%p139, %r245, %r177;
	setp.lt.f64 	%p140, %fd206, %fd67;
	or.pred  	%p141, %p139, %p140;
	mov.u64 	%rd345, %rd344;
	mov.f64 	%fd207, %fd206;
	@%p141 bra 	$L__BB11_77;
	setp.gt.f64 	%p142, %fd206, %fd67;
	mov.u64 	%rd345, %rd71;
	mov.f64 	%fd207, %fd67;
	@%p142 bra 	$L__BB11_77;
	setp.lt.s64 	%p143, %rd344, %rd71;
	min.s64 	%rd345, %rd344, %rd71;
	selp.f64 	%fd207, %fd206, %fd67, %p143;
$L__BB11_77:
	mov.b64 	%rd305, %fd207;
	mov.b64 	{%r247, %r252}, %rd305;
	mov.b32 	%r263, 16;
	mov.b32 	%r265, -1;
	// begin inline asm
	shfl.sync.down.b32 %r246, %r247, %r263, %r177, %r265;
	// end inline asm
	// begin inline asm
	shfl.sync.down.b32 %r251, %r252, %r263, %r177, %r265;
	// end inline asm
	mov.b64 	%rd306, {%r246, %r251};
	mov.b64 	%fd70, %rd306;
	mov.b64 	{%r257, %r262}, %rd345;
	// begin inline asm
	shfl.sync.down.b32 %r256, %r257, %r263, %r177, %r265;
	// end inline asm
	// begin inline asm
	shfl.sync.down.b32 %r261, %r262, %r263, %r177, %r265;
	// end inline asm
	mov.b64 	%rd74, {%r256, %r261};
	add.s32 	%r266, %r158, 16;
	setp.gt.s32 	%p144, %r266, %r177;
	setp.lt.f64 	%p145, %fd207, %fd70;
	or.pred  	%p146, %p144, %p145;
	mov.u64 	%rd386, %rd345;
	mov.f64 	%fd247, %fd207;
	@%p146 bra 	$L__BB11_80;
	setp.gt.f64 	%p147, %fd207, %fd70;
	mov.u64 	%rd386, %rd74;
	mov.f64 	%fd247, %fd70;
	@%p147 bra 	$L__BB11_80;
	setp.lt.s64 	%p148, %rd345, %rd74;
	min.s64 	%rd386, %rd345, %rd74;
	selp.f64 	%fd247, %fd207, %fd70, %p148;
$L__BB11_80:
	setp.ne.s32 	%p149, %r158, 0;
	@%p149 bra 	$L__BB11_82;
	shr.u32 	%r267, %r1, 1;
	and.b32  	%r268, %r267, 496;
	mov.u32 	%r269, _ZN6thrust24THRUST_300001_SM_1000_NS8cuda_cub4core6detail5shmemE;
	add.s32 	%r270, %r269, %r268;
	st.shared.f64 	[%r270+8], %fd247;
	st.shared.u64 	[%r270+16], %rd386;
$L__BB11_82:
	bar.sync 	0;
	setp.ne.s32 	%p150, %r1, 0;
	@%p150 bra 	$L__BB11_203;
	setp.lt.s32 	%p151, %r37, 33;
	mov.f64 	%fd209, %fd247;
	mov.u64 	%rd347, %rd386;
	@%p151 bra 	$L__BB11_87;
	ld.shared.f64 	%fd73, [_ZN6thrust24THRUST_300001_SM_1000_NS8cuda_cub4core6detail5shmemE+24];
	ld.shared.u64 	%rd77, [_ZN6thrust24THRUST_300001_SM_1000_NS8cuda_cub4core6detail5shmemE+32];
	setp.lt.f64 	%p152, %fd247, %fd73;
	mov.f64 	%fd209, %fd247;
	mov.u64 	%rd347, %rd386;
	@%p152 bra 	$L__BB11_87;
	setp.lt.f64 	%p153, %fd73, %fd247;
	mov.f64 	%fd209, %fd73;
	mov.u64 	%rd347, %rd77;
	@%p153 bra 	$L__BB11_87;
	setp.lt.s64 	%p154, %rd386, %rd77;
	min.s64 	%rd347, %rd386, %rd77;
	selp.f64 	%fd209, %fd247, %fd73, %p154;
$L__BB11_87:
	setp.lt.s32 	%p155, %r37, 65;
	mov.f64 	%fd210, %fd209;
	mov.u64 	%rd348, %rd347;
	@%p155 bra 	$L__BB11_91;
	ld.shared.f64 	%fd76, [_ZN6thrust24THRUST_300001_SM_1000_NS8cuda_cub4core6detail5shmemE+40];
	ld.shared.u64 	%rd80, [_ZN6thrust24THRUST_300001_SM_1000_NS8cuda_cub4core6detail5shmemE+48];
	setp.lt.f64 	%p156, %fd209, %fd76;
	mov.f64 	%fd210, %fd209;
	mov.u64 	%rd348, %rd347;
	@%p156 bra 	$L__BB11_91;
	setp.lt.f64 	%p157, %fd76, %fd209;
	mov.f64 	%fd210, %fd76;
	mov.u64 	%rd348, %rd80;
	@%p157 bra 	$L__BB11_91;
	setp.lt.s64 	%p158, %rd347, %rd80;
	selp.f64 	%fd210, %fd209, %fd76, %p158;
	min.s64 	%rd348, %rd347, %rd80;
$L__BB11_91:
	setp.lt.s32 	%p159, %r37, 97;
	mov.f64 	%fd211, %fd210;
	mov.u64 	%rd349, %rd348;
	@%p159 bra 	$L__BB11_95;
	ld.shared.f64 	%fd79, [_ZN6thrust24THRUST_300001_SM_1000_NS8cuda_cub4core6detail5shmemE+56];
	ld.shared.u64 	%rd83, [_ZN6thrust24THRUST_300001_SM_1000_NS8cuda_cub4core6detail5shmemE+64];
	setp.lt.f64 	%p160, %fd210, %fd79;
	mov.f64 	%fd211, %fd210;
	mov.u64 	%rd349, %rd348;
	@%p160 bra 	$L__BB11_95;
	setp.lt.f64 	%p161, %fd79, %fd210;
	mov.f64 	%fd211, %fd79;
	mov.u64 	%rd349, %rd83;
	@%p161 bra 	$L__BB11_95;
	setp.lt.s64 	%p162, %rd348, %rd83;
	selp.f64 	%fd211, %fd210, %fd79, %p162;
	min.s64 	%rd349, %rd348, %rd83;
$L__BB11_95:
	setp.lt.s32 	%p163, %r37, 129;
	mov.f64 	%fd212, %fd211;
	mov.u64 	%rd350, %rd349;
	@%p163 bra 	$L__BB11_99;
	ld.shared.f64 	%fd82, [_ZN6thrust24THRUST_300001_SM_1000_NS8cuda_cub4core6detail5shmemE+72];
	ld.shared.u64 	%rd86, [_ZN6thrust24THRUST_300001_SM_1000_NS8cuda_cub4core6detail5shmemE+80];
	setp.lt.f64 	%p164, %fd211, %fd82;
	mov.f64 	%fd212, %fd211;
	mov.u64 	%rd350, %rd349;
	@%p164 bra 	$L__BB11_99;
	setp.lt.f64 	%p165, %fd82, %fd211;
	mov.f64 	%fd212, %fd82;
	mov.u64 	%rd350, %rd86;
	@%p165 bra 	$L__BB11_99;
	setp.lt.s64 	%p166, %rd349, %rd86;
	selp.f64 	%fd212, %fd211, %fd82, %p166;
	min.s64 	%rd350, %rd349, %rd86;
$L__BB11_99:
	setp.lt.s32 	%p167, %r37, 161;
	mov.f64 	%fd213, %fd212;
	mov.u64 	%rd351, %rd350;
	@%p167 bra 	$L__BB11_103;
	ld.shared.f64 	%fd85, [_ZN6thrust24THRUST_300001_SM_1000_NS8cuda_cub4core6detail5shmemE+88];
	ld.shared.u64 	%rd89, [_ZN6thrust24THRUST_300001_SM_1000_NS8cuda_cub4core6detail5shmemE+96];
	setp.lt.f64 	%p168, %fd212, %fd85;
	mov.f64 	%fd213, %fd212;
	mov.u64 	%rd351, %rd350;
	@%p168 bra 	$L__BB11_103;
	setp.lt.f64 	%p169, %fd85, %fd212;
	mov.f64 	%fd213, %fd85;
	mov.u64 	%rd351, %rd89;
	@%p169 bra 	$L__BB11_103;
	setp.lt.s64 	%p170, %rd350, %rd89;
	selp.f64 	%fd213, %fd212, %fd85, %p170;
	min.s64 	%rd351, %rd350, %rd89;
$L__BB11_103:
	setp.lt.s32 	%p171, %r37, 193;
	mov.f64 	%fd214, %fd213;
	mov.u64 	%rd352, %rd351;
	@%p171 bra 	$L__BB11_107;
	ld.shared.f64 	%fd88, [_ZN6thrust24THRUST_300001_SM_1000_NS8cuda_cub4core6detail5shmemE+104];
	ld.shared.u64 	%rd92, [_ZN6thrust24THRUST_300001_SM_1000_NS8cuda_cub4core6detail5shmemE+112];
	setp.lt.f64 	%p172, %fd213, %fd88;
	mov.f64 	%fd214, %fd213;
	mov.u64 	%rd352, %rd351;
	@%p172 bra 	$L__BB11_107;
	setp.lt.f64 	%p173, %fd88, %fd213;
	mov.f64 	%fd214, %fd88;
	mov.u64 	%rd352, %rd92;
	@%p173 bra 	$L__BB11_107;
	setp.lt.s64 	%p174, %rd351, %rd92;
	selp.f64 	%fd214, %fd213, %fd88, %p174;
	min.s64 	%rd352, %rd351, %rd92;
$L__BB11_107:
	setp.lt.s32 	%p175, %r37, 225;
	mov.u64 	%rd386, %rd352;
	mov.f64 	%fd247, %fd214;
	@%p175 bra 	$L__BB11_203;
	ld.shared.f64 	%fd91, [_ZN6thrust24THRUST_300001_SM_1000_NS8cuda_cub4core6detail5shmemE+120];
	ld.shared.u64 	%rd95, [_ZN6thrust24THRUST_300001_SM_1000_NS8cuda_cub4core6detail5shmemE+128];
	setp.lt.f64 	%p176, %fd214, %fd91;
	mov.u64 	%rd386, %rd352;
	mov.f64 	%fd247, %fd214;
	@%p176 bra 	$L__BB11_203;
	setp.lt.f64 	%p177, %fd91, %fd214;
	mov.u64 	%rd386, %rd95;
	mov.f64 	%fd247, %fd91;
	@%p177 bra 	$L__BB11_203;
	setp.lt.s64 	%p178, %rd352, %rd95;
	selp.f64 	%fd247, %fd214, %fd91, %p178;
	min.s64 	%rd386, %rd352, %rd95;
	bra.uni 	$L__BB11_203;
$L__BB11_111:
	mov.u32 	%r16, %tid.x;
	mul.wide.u32 	%rd208, %r16, 16;
	add.s64 	%rd189, %rd186, %rd208;
	// begin inline asm
	ld.global.nc.u64 %rd188, [%rd189];
	// end inline asm
	add.s64 	%rd191, %rd189, 8;
	// begin inline asm
	ld.global.nc.u64 %rd190, [%rd191];
	// end inline asm
	mov.b64 	%fd93, %rd188;
	add.s64 	%rd193, %rd189, 4096;
	// begin inline asm
	ld.global.nc.u64 %rd192, [%rd193];
	// end inline asm
	add.s64 	%rd195, %rd189, 4104;
	// begin inline asm
	ld.global.nc.u64 %rd194, [%rd195];
	// end inline asm
	mov.b64 	%fd94, %rd192;
	add.s64 	%rd197, %rd189, 8192;
	// begin inline asm
	ld.global.nc.u64 %rd196, [%rd197];
	// end inline asm
	add.s64 	%rd199, %rd189, 8200;
	// begin inline asm
	ld.global.nc.u64 %rd198, [%rd199];
	// end inline asm
	mov.b64 	%fd95, %rd196;
	add.s64 	%rd201, %rd189, 12288;
	// begin inline asm
	ld.global.nc.u64 %rd200, [%rd201];
	// end inline asm
	add.s64 	%rd203, %rd189, 12296;
	// begin inline asm
	ld.global.nc.u64 %rd202, [%rd203];
	// end inline asm
	mov.b64 	%fd96, %rd200;
	add.s64 	%rd205, %rd189, 16384;
	// begin inline asm
	ld.global.nc.u64 %rd204, [%rd205];
	// end inline asm
	add.s64 	%rd207, %rd189, 16392;
	// begin inline asm
	ld.global.nc.u64 %rd206, [%rd207];
	// end inline asm
	mov.b64 	%fd97, %rd204;
	setp.lt.f64 	%p3, %fd93, %fd94;
	mov.f64 	%fd215, %fd93;
	mov.u64 	%rd353, %rd190;
	@%p3 bra 	$L__BB11_114;
	setp.lt.f64 	%p4, %fd94, %fd93;
	mov.f64 	%fd215, %fd94;
	mov.u64 	%rd353, %rd194;
	@%p4 bra 	$L__BB11_114;
	setp.lt.s64 	%p5, %rd190, %rd194;
	selp.f64 	%fd215, %fd93, %fd94, %p5;
	min.s64 	%rd353, %rd190, %rd194;
$L__BB11_114:
	setp.lt.f64 	%p6, %fd215, %fd95;
	mov.f64 	%fd216, %fd215;
	mov.u64 	%rd354, %rd353;
	@%p6 bra 	$L__BB11_117;
	setp.gt.f64 	%p7, %fd215, %fd95;
	mov.f64 	%fd216, %fd95;
	mov.u64 	%rd354, %rd198;
	@%p7 bra 	$L__BB11_117;
	setp.lt.s64 	%p8, %rd353, %rd198;
	selp.f64 	%fd216, %fd215, %fd95, %p8;
	min.s64 	%rd354, %rd353, %rd198;
$L__BB11_117:
	setp.lt.f64 	%p9, %fd216, %fd96;
	mov.f64 	%fd217, %fd216;
	mov.u64 	%rd355, %rd354;
	@%p9 bra 	$L__BB11_120;
	setp.gt.f64 	%p10, %fd216, %fd96;
	mov.f64 	%fd217, %fd96;
	mov.u64 	%rd355, %rd202;
	@%p10 bra 	$L__BB11_120;
	setp.lt.s64 	%p11, %rd354, %rd202;
	selp.f64 	%fd217, %fd216, %fd96, %p11;
	min.s64 	%rd355, %rd354, %rd202;
$L__BB11_120:
	setp.lt.f64 	%p12, %fd217, %fd97;
	mov.f64 	%fd234, %fd217;
	mov.u64 	%rd373, %rd355;
	@%p12 bra 	$L__BB11_123;
	setp.gt.f64 	%p13, %fd217, %fd97;
	mov.f64 	%fd234, %fd97;
	mov.u64 	%rd373, %rd206;
	@%p13 bra 	$L__BB11_123;
	setp.lt.s64 	%p14, %rd355, %rd206;
	selp.f64 	%fd234, %fd217, %fd97, %p14;
	min.s64 	%rd373, %rd355, %rd206;
$L__BB11_123:
	setp.lt.u32 	%p15, %r37, 2560;
	mov.b32 	%r383, 1280;
	@%p15 bra 	$L__BB11_141;
	mov.b32 	%r383, 1280;
$L__BB11_125:
	mov.u32 	%r17, %r383;
	add.s32 	%r40, %r17, %r16;
	mul.wide.u32 	%rd229, %r40, 16;
	add.s64 	%rd210, %rd186, %rd229;
	// begin inline asm
	ld.global.nc.u64 %rd209, [%rd210];
	// end inline asm
	add.s64 	%rd212, %rd210, 8;
	// begin inline asm
	ld.global.nc.u64 %rd211, [%rd212];
	// end inline asm
	mov.b64 	%fd107, %rd209;
	add.s64 	%rd214, %rd210, 4096;
	// begin inline asm
	ld.global.nc.u64 %rd213, [%rd214];
	// end inline asm
	add.s64 	%rd216, %rd210, 4104;
	// begin inline asm
	ld.global.nc.u64 %rd215, [%rd216];
	// end inline asm
	mov.b64 	%fd108, %rd213;
	add.s64 	%rd218, %rd210, 8192;
	// begin inline asm
	ld.global.nc.u64 %rd217, [%rd218];
	// end inline asm
	add.s64 	%rd220, %rd210, 8200;
	// begin inline asm
	ld.global.nc.u64 %rd219, [%rd220];
	// end inline asm
	mov.b64 	%fd109, %rd217;
	add.s64 	%rd222, %rd210, 12288;
	// begin inline asm
	ld.global.nc.u64 %rd221, [%rd222];
	// end inline asm
	add.s64 	%rd224, %rd210, 12296;
	// begin inline asm
	ld.global.nc.u64 %rd223, [%rd224];
	// end inline asm
	mov.b64 	%fd110, %rd221;
	add.s64 	%rd226, %rd210, 16384;
	// begin inline asm
	ld.global.nc.u64 %rd225, [%rd226];
	// end inline asm
	add.s64 	%rd228, %rd210, 16392;
	// begin inline asm
	ld.global.nc.u64 %rd227, [%rd228];
	// end inline asm
	mov.b64 	%fd111, %rd225;
	setp.lt.f64 	%p16, %fd234, %fd107;
	mov.f64 	%fd220, %fd234;
	mov.u64 	%rd358, %rd373;
	@%p16 bra 	$L__BB11_128;
	setp.gt.f64 	%p17, %fd234, %fd107;
	mov.f64 	%fd220, %fd107;
	mov.u64 	%rd358, %rd211;
	@%p17 bra 	$L__BB11_128;
	setp.lt.s64 	%p18, %rd373, %rd211;
	selp.f64 	%fd220, %fd234, %fd107, %p18;
	min.s64 	%rd358, %rd373, %rd211;
$L__BB11_128:
	setp.lt.f64 	%p19, %fd220, %fd108;
	mov.f64 	%fd221, %fd220;
	mov.u64 	%rd359, %rd358;
	@%p19 bra 	$L__BB11_131;
	setp.gt.f64 	%p20, %fd220, %fd108;
	mov.f64 	%fd221, %fd108;
	mov.u64 	%rd359, %rd215;
	@%p20 bra 	$L__BB11_131;
	setp.lt.s64 	%p21, %rd358, %rd215;
	selp.f64 	%fd221, %fd220, %fd108, %p21;
	min.s64 	%rd359, %rd358, %rd215;
$L__BB11_131:
	setp.lt.f64 	%p22, %fd221, %fd109;
	mov.f64 	%fd222, %fd221;
	mov.u64 	%rd360, %rd359;
	@%p22 bra 	$L__BB11_134;
	setp.gt.f64 	%p23, %fd221, %fd109;
	mov.f64 	%fd222, %fd109;
	mov.u64 	%rd360, %rd219;
	@%p23 bra 	$L__BB11_134;
	setp.lt.s64 	%p24, %rd359, %rd219;
	selp.f64 	%fd222, %fd221, %fd109, %p24;
	min.s64 	%rd360, %rd359, %rd219;
$L__BB11_134:
	setp.lt.f64 	%p25, %fd222, %fd110;
	mov.f64 	%fd223, %fd222;
	mov.u64 	%rd361, %rd360;
	@%p25 bra 	$L__BB11_137;
	setp.gt.f64 	%p26, %fd222, %fd110;
	mov.f64 	%fd223, %fd110;
	mov.u64 	%rd361, %rd223;
	@%p26 bra 	$L__BB11_137;
	setp.lt.s64 	%p27, %rd360, %rd223;
	selp.f64 	%fd223, %fd222, %fd110, %p27;
	min.s64 	%rd361, %rd360, %rd223;
$L__BB11_137:
	setp.lt.f64 	%p28, %fd223, %fd111;
	mov.f64 	%fd234, %fd223;
	mov.u64 	%rd373, %rd361;
	@%p28 bra 	$L__BB11_140;
	setp.gt.f64 	%p29, %fd223, %fd111;
	mov.f64 	%fd234, %fd111;
	mov.u64 	%rd373, %rd227;
	@%p29 bra 	$L__BB11_140;
	setp.lt.s64 	%p30, %rd361, %rd227;
	selp.f64 	%fd234, %fd223, %fd111, %p30;
	min.s64 	%rd373, %rd361, %rd227;
$L__BB11_140:
	add.s32 	%r383, %r17, 1280;
	add.s32 	%r41, %r17, 2560;
	setp.le.s32 	%p31, %r41, %r37;
	@%p31 bra 	$L__BB11_125;
$L__BB11_141:
	setp.le.s32 	%p32, %r37, %r383;
	@%p32 bra 	$L__BB11_164;
	sub.s32 	%r20, %r37, %r383;
	setp.ge.s32 	%p33, %r16, %r20;
	@%p33 bra 	$L__BB11_164;
	not.b32 	%r42, %r16;
	add.s32 	%r43, %r37, %r42;
	sub.s32 	%r21, %r43, %r383;
	and.b32  	%r44, %r21, 768;
	setp.eq.s32 	%p34, %r44, 768;
	mov.u32 	%r387, %r16;
	@%p34 bra 	$L__BB11_149;
	add.s32 	%r385, %r16, %r383;
	shr.u32 	%r45, %r21, 8;
	add.s32 	%r46, %r45, 1;
	and.b32  	%r47, %r46, 3;
	neg.s32 	%r384, %r47;
	mov.u32 	%r387, %r16;
$L__BB11_145:
	.pragma "nounroll";
	mov.u64 	%rd127, %rd373;
	mov.f64 	%fd123, %fd234;
	mul.wide.u32 	%rd235, %r385, 16;
	add.s64 	%rd232, %rd186, %rd235;
	// begin inline asm
	ld.global.nc.u64 %rd231, [%rd232];
	// end inline asm
	add.s64 	%rd234, %rd232, 8;
	// begin inline asm
	ld.global.nc.u64 %rd233, [%rd234];
	// end inline asm
	mov.b64 	%fd124, %rd231;
	setp.lt.f64 	%p35, %fd123, %fd124;
	@%p35 bra 	$L__BB11_148;
	setp.gt.f64 	%p36, %fd123, %fd124;
	mov.f64 	%fd234, %fd124;
	mov.u64 	%rd373, %rd233;
	@%p36 bra 	$L__BB11_148;
	setp.lt.s64 	%p37, %rd127, %rd233;
	selp.f64 	%fd234, %fd123, %fd124, %p37;
	min.s64 	%rd373, %rd127, %rd233;
$L__BB11_148:
	add.s32 	%r387, %r387, 256;
	add.s32 	%r385, %r385, 256;
	add.s32 	%r384, %r384, 1;
	setp.ne.s32 	%p38, %r384, 0;
	@%p38 bra 	$L__BB11_145;
$L__BB11_149:
	setp.lt.u32 	%p39, %r21, 768;
	@%p39 bra 	$L__BB11_164;
	cvt.u64.u32 	%rd236, %r387;
	cvt.u64.u32 	%rd237, %r383;
	add.s64 	%rd238, %rd236, %rd237;
	shl.b64 	%rd239, %rd238, 4;
	add.s64 	%rd240, %rd239, %rd186;
	add.s64 	%rd368, %rd240, 12296;
	add.s32 	%r388, %r387, %r383;
$L__BB11_151:
	mul.wide.u32 	%rd245, %r388, 16;
	add.s64 	%rd242, %rd186, %rd245;
	// begin inline asm
	ld.global.nc.u64 %rd241, [%rd242];
	// end inline asm
	add.s64 	%rd244, %rd242, 8;
	// begin inline asm
	ld.global.nc.u64 %rd243, [%rd244];
	// end inline asm
	mov.b64 	%fd130, %rd241;
	setp.lt.f64 	%p40, %fd234, %fd130;
	mov.f64 	%fd231, %fd234;
	mov.u64 	%rd370, %rd373;
	@%p40 bra 	$L__BB11_154;
	setp.gt.f64 	%p41, %fd234, %fd130;
	mov.f64 	%fd231, %fd130;
	mov.u64 	%rd370, %rd243;
	@%p41 bra 	$L__BB11_154;
	setp.lt.s64 	%p42, %rd373, %rd243;
	selp.f64 	%fd231, %fd234, %fd130, %p42;
	min.s64 	%rd370, %rd373, %rd243;
$L__BB11_154:
	add.s64 	%rd247, %rd368, -8200;
	// begin inline asm
	ld.global.nc.u64 %rd246, [%rd247];
	// end inline asm
	add.s64 	%rd249, %rd368, -8192;
	// begin inline asm
	ld.global.nc.u64 %rd248, [%rd249];
	// end inline asm
	mov.b64 	%fd133, %rd246;
	setp.lt.f64 	%p43, %fd231, %fd133;
	mov.f64 	%fd232, %fd231;
	mov.u64 	%rd371, %rd370;
	@%p43 bra 	$L__BB11_157;
	setp.gt.f64 	%p44, %fd231, %fd133;
	mov.f64 	%fd232, %fd133;
	mov.u64 	%rd371, %rd248;
	@%p44 bra 	$L__BB11_157;
	setp.lt.s64 	%p45, %rd370, %rd248;
	selp.f64 	%fd232, %fd231, %fd133, %p45;
	min.s64 	%rd371, %rd370, %rd248;
$L__BB11_157:
	add.s64 	%rd251, %rd368, -4104;
	// begin inline asm
	ld.global.nc.u64 %rd250, [%rd251];
	// end inline asm
	add.s64 	%rd253, %rd368, -4096;
	// begin inline asm
	ld.global.nc.u64 %rd252, [%rd253];
	// end inline asm
	mov.b64 	%fd136, %rd250;
	setp.lt.f64 	%p46, %fd232, %fd136;
	mov.f64 	%fd233, %fd232;
	mov.u64 	%rd372, %rd371;
	@%p46 bra 	$L__BB11_160;
	setp.gt.f64 	%p47, %fd232, %fd136;
	mov.f64 	%fd233, %fd136;
	mov.u64 	%rd372, %rd252;
	@%p47 bra 	$L__BB11_160;
	setp.lt.s64 	%p48, %rd371, %rd252;
	selp.f64 	%fd233, %fd232, %fd136, %p48;
	min.s64 	%rd372, %rd371, %rd252;
$L__BB11_160:
	add.s64 	%rd255, %rd368, -8;
	// begin inline asm
	ld.global.nc.u64 %rd254, [%rd255];
	// end inline asm
	// begin inline asm
	ld.global.nc.u64 %rd256, [%rd368];
	// end inline asm
	mov.b64 	%fd139, %rd254;
	setp.lt.f64 	%p49, %fd233, %fd139;
	mov.f64 	%fd234, %fd233;
	mov.u64 	%rd373, %rd372;
	@%p49 bra 	$L__BB11_163;
	setp.gt.f64 	%p50, %fd233, %fd139;
	mov.f64 	%fd234, %fd139;
	mov.u64 	%rd373, %rd256;
	@%p50 bra 	$L__BB11_163;
	setp.lt.s64 	%p51, %rd372, %rd256;
	selp.f64 	%fd234, %fd233, %fd139, %p51;
	min.s64 	%rd373, %rd372, %rd256;
$L__BB11_163:
	add.s32 	%r387, %r387, 1024;
	add.s64 	%rd368, %rd368, 16384;
	add.s32 	%r388, %r388, 1024;
	setp.lt.s32 	%p52, %r387, %r20;
	@%p52 bra 	$L__BB11_151;
$L__BB11_164:
	// begin inline asm
	mov.u32 %r48, %laneid;
	// end inline asm
	mov.b64 	%rd258, %fd234;
	mov.b64 	{%r50, %r55}, %rd258;
	mov.b32 	%r66, 1;
	mov.b32 	%r67, 31;
	mov.b32 	%r68, -1;
	// begin inline asm
	shfl.sync.down.b32 %r49, %r50, %r66, %r67, %r68;
	// end inline asm
	// begin inline asm
	shfl.sync.down.b32 %r54, %r55, %r66, %r67, %r68;
	// end inline asm
	mov.b64 	%rd259, {%r49, %r54};
	mov.b64 	%fd143, %rd259;
	mov.b64 	{%r60, %r65}, %rd373;
	// begin inline asm
	shfl.sync.down.b32 %r59, %r60, %r66, %r67, %r68;
	// end inline asm
	// begin inline asm
	shfl.sync.down.b32 %r64, %r65, %r66, %r67, %r68;
	// end inline asm
	mov.b64 	%rd150, {%r59, %r64};
	setp.gt.s32 	%p53, %r48, 30;
	setp.lt.f64 	%p54, %fd234, %fd143;
	or.pred  	%p55, %p53, %p54;
	mov.f64 	%fd236, %fd234;
	mov.u64 	%rd375, %rd373;
	@%p55 bra 	$L__BB11_167;
	setp.gt.f64 	%p56, %fd234, %fd143;
	mov.f64 	%fd236, %fd143;
	mov.u64 	%rd375, %rd150;
	@%p56 bra 	$L__BB11_167;
	setp.lt.s64 	%p57, %rd373, %rd150;
	selp.f64 	%fd236, %fd234, %fd143, %p57;
	min.s64 	%rd375, %rd373, %rd150;
$L__BB11_167:
	mov.b64 	%rd260, %fd236;
	mov.b64 	{%r70, %r75}, %rd260;
	mov.b32 	%r86, 2;
	mov.b32 	%r87, 31;
	mov.b32 	%r88, -1;
	// begin inline asm
	shfl.sync.down.b32 %r69, %r70, %r86, %r87, %r88;
	// end inline asm
	// begin inline asm
	shfl.sync.down.b32 %r74, %r75, %r86, %r87, %r88;
	// end inline asm
	mov.b64 	%rd261, {%r69, %r74};
	mov.b64 	%fd146, %rd261;
	mov.b64 	{%r80, %r85}, %rd375;
	// begin inline asm
	shfl.sync.down.b32 %r79, %r80, %r86, %r87, %r88;
	// end inline asm
	// begin inline asm
	shfl.sync.down.b32 %r84, %r85, %r86, %r87, %r88;
	// end inline asm
	mov.b64 	%rd153, {%r79, %r84};
	setp.gt.s32 	%p58, %r48, 29;
	setp.lt.f64 	%p59, %fd236, %fd146;
	or.pred  	%p60, %p58, %p59;
	mov.f64 	%fd237, %fd236;
	mov.u64 	%rd376, %rd375;
	@%p60 bra 	$L__BB11_170;
	setp.gt.f64 	%p61, %fd236, %fd146;
	mov.f64 	%fd237, %fd146;
	mov.u64 	%rd376, %rd153;
	@%p61 bra 	$L__BB11_170;
	setp.lt.s64 	%p62, %rd375, %rd153;
	selp.f64 	%fd237, %fd236, %fd146, %p62;
	min.s64 	%rd376, %rd375, %rd153;
$L__BB11_170:
	mov.b64 	%rd262, %fd237;
	mov.b64 	{%r90, %r95}, %rd262;
	mov.b32 	%r106, 4;
	mov.b32 	%r107, 31;
	mov.b32 	%r108, -1;
	// begin inline asm
	shfl.sync.down.b32 %r89, %r90, %r106, %r107, %r108;
	// end inline asm
	// begin inline asm
	shfl.sync.down.b32 %r94, %r95, %r106, %r107, %r108;
	// end inline asm
	mov.b64 	%rd263, {%r89, %r94};
	mov.b64 	%fd149, %rd263;
	mov.b64 	{%r100, %r105}, %rd376;
	// begin inline asm
	shfl.sync.down.b32 %r99, %r100, %r106, %r107, %r108;
	// end inline asm
	// begin inline asm
	shfl.sync.down.b32 %r104, %r105, %r106, %r107, %r108;
	// end inline asm
	mov.b64 	%rd156, {%r99, %r104};
	setp.gt.s32 	%p63, %r48, 27;
	setp.lt.f64 	%p64, %fd237, %fd149;
	or.pred  	%p65, %p63, %p64;
	mov.f64 	%fd238, %fd237;
	mov.u64 	%rd377, %rd376;
	@%p65 bra 	$L__BB11_173;
	setp.gt.f64 	%p66, %fd237, %fd149;
	mov.f64 	%fd238, %fd149;
	mov.u64 	%rd377, %rd156;
	@%p66 bra 	$L__BB11_173;
	setp.lt.s64 	%p67, %rd376, %rd156;
	selp.f64 	%fd238, %fd237, %fd149, %p67;
	min.s64 	%rd377, %rd376, %rd156;
$L__BB11_173:
	mov.b64 	%rd264, %fd238;
	mov.b64 	{%r110, %r115}, %rd264;
	mov.b32 	%r126, 8;
	mov.b32 	%r127, 31;
	mov.b32 	%r128, -1;
	// begin inline asm
	shfl.sync.down.b32 %r109, %r110, %r126, %r127, %r128;
	// end inline asm
	// begin inline asm
	shfl.sync.down.b32 %r114, %r115, %r126, %r127, %r128;
	// end inline asm
	mov.b64 	%rd265, {%r109, %r114};
	mov.b64 	%fd152, %rd265;
	mov.b64 	{%r120, %r125}, %rd377;
	// begin inline asm
	shfl.sync.down.b32 %r119, %r120, %r126, %r127, %r128;
	// end inline asm
	// begin inline asm
	shfl.sync.down.b32 %r124, %r125, %r126, %r127, %r128;
	// end inline asm
	mov.b64 	%rd159, {%r119, %r124};
	setp.gt.s32 	%p68, %r48, 23;
	setp.lt.f64 	%p69, %fd238, %fd152;
	or.pred  	%p70, %p68, %p69;
	mov.f64 	%fd239, %fd238;
	mov.u64 	%rd378, %rd377;
	@%p70 bra 	$L__BB11_176;
	setp.gt.f64 	%p71, %fd238, %fd152;
	mov.f64 	%fd239, %fd152;
	mov.u64 	%rd378, %rd159;
	@%p71 bra 	$L__BB11_176;
	setp.lt.s64 	%p72, %rd377, %rd159;
	selp.f64 	%fd239, %fd238, %fd152, %p72;
	min.s64 	%rd378, %rd377, %rd159;
$L__BB11_176:
	mov.b64 	%rd266, %fd239;
	mov.b64 	{%r130, %r135}, %rd266;
	mov.b32 	%r146, 16;
	mov.b32 	%r147, 31;
	mov.b32 	%r148, -1;
	// begin inline asm
	shfl.sync.down.b32 %r129, %r130, %r146, %r147, %r148;
	// end inline asm
	// begin inline asm
	shfl.sync.down.b32 %r134, %r135, %r146, %r147, %r148;
	// end inline asm
	mov.b64 	%rd267, {%r129, %r134};
	mov.b64 	%fd155, %rd267;
	mov.b64 	{%r140, %r145}, %rd378;
	// begin inline asm
	shfl.sync.down.b32 %r139, %r140, %r146, %r147, %r148;
	// end inline asm
	// begin inline asm
	shfl.sync.down.b32 %r144, %r145, %r146, %r147, %r148;
	// end inline asm
	mov.b64 	%rd162, {%r139, %r144};
	setp.gt.s32 	%p73, %r48, 15;
	setp.lt.f64 	%p74, %fd239, %fd155;
	or.pred  	%p75, %p73, %p74;
	mov.f64 	%fd247, %fd239;
	mov.u64 	%rd386, %rd378;
	@%p75 bra 	$L__BB11_179;
	setp.gt.f64 	%p76, %fd239, %fd155;
	mov.f64 	%fd247, %fd155;
	mov.u64 	%rd386, %rd162;
	@%p76 bra 	$L__BB11_179;
	setp.lt.s64 	%p77, %rd378, %rd162;
	selp.f64 	%fd247, %fd239, %fd155, %p77;
	min.s64 	%rd386, %rd378, %rd162;
$L__BB11_179:
	setp.ne.s32 	%p78, %r48, 0;
	@%p78 bra 	$L__BB11_181;
	shr.u32 	%r149, %r16, 1;
	and.b32  	%r150, %r149, 496;
	mov.u32 	%r151, _ZN6thrust24THRUST_300001_SM_1000_NS8cuda_cub4core6detail5shmemE;
	add.s32 	%r152, %r151, %r150;
	st.shared.f64 	[%r152+8], %fd247;
	st.shared.u64 	[%r152+16], %rd386;
$L__BB11_181:
	bar.sync 	0;
	setp.ne.s32 	%p79, %r16, 0;
	@%p79 bra 	$L__BB11_203;
	ld.shared.f64 	%fd158, [_ZN6thrust24THRUST_300001_SM_1000_NS8cuda_cub4core6detail5shmemE+24];
	ld.shared.u64 	%rd165, [_ZN6thrust24THRUST_300001_SM_1000_NS8cuda_cub4core6detail5shmemE+32];
	setp.lt.f64 	%p80, %fd247, %fd158;
	mov.f64 	%fd241, %fd247;
	mov.u64 	%rd380, %rd386;
	@%p80 bra 	$L__BB11_185;
	setp.lt.f64 	%p81, %fd158, %fd247;
	mov.f64 	%fd241, %fd158;
	mov.u64 	%rd380, %rd165;
	@%p81 bra 	$L__BB11_185;
	setp.lt.s64 	%p82, %rd386, %rd165;
	selp.f64 	%fd241, %fd247, %fd158, %p82;
	min.s64 	%rd380, %rd386, %rd165;
$L__BB11_185:
	ld.shared.f64 	%fd161, [_ZN6thrust24THRUST_300001_SM_1000_NS8cuda_cub4core6detail5shmemE+40];
	ld.shared.u64 	%rd168, [_ZN6thrust24THRUST_300001_SM_1000_NS8cuda_cub4core6detail5shmemE+48];
	setp.lt.f64 	%p83, %fd241, %fd161;
	mov.f64 	%fd242, %fd241;
	mov.u64 	%rd381, %rd380;
	@%p83 bra 	$L__BB11_188;
	setp.lt.f64 	%p84, %fd161, %fd241;
	mov.f64 	%fd242, %fd161;
	mov.u64 	%rd381, %rd168;
	@%p84 bra 	$L__BB11_188;
	setp.lt.s64 	%p85, %rd380, %rd168;
	selp.f64 	%fd242, %fd241, %fd161, %p85;
	min.s64 	%rd381, %rd380, %rd168;
$L__BB11_188:
	ld.shared.f64 	%fd164, [_ZN6thrust24THRUST_300001_SM_1000_NS8cuda_cub4core6detail5shmemE+56];
	ld.shared.u64 	%rd171, [_ZN6thrust24THRUST_300001_SM_1000_NS8cuda_cub4core6detail5shmemE+64];
	setp.lt.f64 	%p86, %fd242, %fd164;
	mov.f64 	%fd243, %fd242;
	mov.u64 	%rd382, %rd381;
	@%p86 bra 	$L__BB11_191;
	setp.lt.f64 	%p87, %fd164, %fd242;
	mov.f64 	%fd243, %fd164;
	mov.u64 	%rd382, %rd171;
	@%p87 bra 	$L__BB11_191;
	setp.lt.s64 	%p88, %rd381, %rd171;
	selp.f64 	%fd243, %fd242, %fd164, %p88;
	min.s64 	%rd382, %rd381, %rd171;
$L__BB11_191:
	ld.shared.f64 	%fd167, [_ZN6thrust24THRUST_300001_SM_1000_NS8cuda_cub4core6detail5shmemE+72];
	ld.shared.u64 	%rd174, [_ZN6thrust24THRUST_300001_SM_1000_NS8cuda_cub4core6detail5shmemE+80];
	setp.lt.f64 	%p89, %fd243, %fd167;
	mov.f64 	%fd244, %fd243;
	mov.u64 	%rd383, %rd382;
	@%p89 bra 	$L__BB11_194;
	setp.lt.f64 	%p90, %fd167, %fd243;
	mov.f64 	%fd244, %fd167;
	mov.u64 	%rd383, %rd174;
	@%p90 bra 	$L__BB11_194;
	setp.lt.s64 	%p91, %rd382, %rd174;
	selp.f64 	%fd244, %fd243, %fd167, %p91;
	min.s64 	%rd383, %rd382, %rd174;
$L__BB11_194:
	ld.shared.f64 	%fd170, [_ZN6thrust24THRUST_300001_SM_1000_NS8cuda_cub4core6detail5shmemE+88];
	ld.shared.u64 	%rd177, [_ZN6thrust24THRUST_300001_SM_1000_NS8cuda_cub4core6detail5shmemE+96];
	setp.lt.f64 	%p92, %fd244, %fd170;
	mov.f64 	%fd245, %fd244;
	mov.u64 	%rd384, %rd383;
	@%p92 bra 	$L__BB11_197;
	setp.lt.f64 	%p93, %fd170, %fd244;
	mov.f64 	%fd245, %fd170;
	mov.u64 	%rd384, %rd177;
	@%p93 bra 	$L__BB11_197;
	setp.lt.s64 	%p94, %rd383, %rd177;
	selp.f64 	%fd245, %fd244, %fd170, %p94;
	min.s64 	%rd384, %rd383, %rd177;
$L__BB11_197:
	ld.shared.f64 	%fd173, [_ZN6thrust24THRUST_300001_SM_1000_NS8cuda_cub4core6detail5shmemE+104];
	ld.shared.u64 	%rd180, [_ZN6thrust24THRUST_300001_SM_1000_NS8cuda_cub4core6detail5shmemE+112];
	setp.lt.f64 	%p95, %fd245, %fd173;
	mov.f64 	%fd246, %fd245;
	mov.u64 	%rd385, %rd384;
	@%p95 bra 	$L__BB11_200;
	setp.lt.f64 	%p96, %fd173, %fd245;
	mov.f64 	%fd246, %fd173;
	mov.u64 	%rd385, %rd180;
	@%p96 bra 	$L__BB11_200;
	setp.lt.s64 	%p97, %rd384, %rd180;
	selp.f64 	%fd246, %fd245, %fd173, %p97;
	min.s64 	%rd385, %rd384, %rd180;
$L__BB11_200:
	ld.shared.f64 	%fd176, [_ZN6thrust24THRUST_300001_SM_1000_NS8cuda_cub4core6detail5shmemE+120];
	ld.shared.u64 	%rd183, [_ZN6thrust24THRUST_300001_SM_1000_NS8cuda_cub4core6detail5shmemE+128];
	setp.lt.f64 	%p98, %fd246, %fd176;
	mov.u64 	%rd386, %rd385;
	mov.f64 	%fd247, %fd246;
	@%p98 bra 	$L__BB11_203;
	setp.lt.f64 	%p99, %fd176, %fd246;
	mov.u64 	%rd386, %rd183;
	mov.f64 	%fd247, %fd176;
	@%p99 bra 	$L__BB11_203;
	setp.lt.s64 	%p100, %rd385, %rd183;
	selp.f64 	%fd247, %fd246, %fd176, %p100;
	min.s64 	%rd386, %rd385, %rd183;
$L__BB11_203:
	mov.u32 	%r376, %tid.x;
	setp.ne.s32 	%p227, %r376, 0;
	@%p227 bra 	$L__BB11_205;
	ld.param.u64 	%rd318, [_ZN6thrust24THRUST_300001_SM_1000_NS8cuda_cub4core6detail13_kernel_agentINS1_8__reduce11ReduceAgentIPN4cuda3std3__45tupleIJdlEEESC_SB_iNS1_9__extrema9arg_min_fIdlNS9_4lessIdEEEEEEJSC_SC_iSH_EEEvDpT0__param_1];
	cvta.to.global.u64 	%rd317, %rd318;
	st.global.f64 	[%rd317], %fd247;
	st.global.u64 	[%rd317+8], %rd386;
$L__BB11_205:
	ret;

}
	// .globl	_ZN6thrust24THRUST_300001_SM_1000_NS8cuda_cub4core6detail13_kernel_agentINS1_8__reduce11ReduceAgentINS0_12zip_iteratorIN4cuda3std3__45tupleIJNS0_6detail15normal_iteratorINS0_10device_ptrIdEEEENS0_17counting_iteratorIlNS0_11use_defaultESI_SI_EEEEEEEPNSB_IJdlEEESM_lNS1_9__extrema9arg_min_fIdlNSA_4lessIdEEEEEEJSL_SN_lSS_EEEvDpT0_
.visible .entry _ZN6thrust24THRUST_300001_SM_1000_NS8cuda_cub4core6detail13_kernel_agentINS1_8__reduce11ReduceAgentINS0_12zip_iteratorIN4cuda3std3__45tupleIJNS0_6detail15normal_iteratorINS0_10device_ptrIdEEEENS0_17counting_iteratorIlNS0_11use_defaultESI_SI_EEEEEEEPNSB_IJdlEEESM_lNS1_9__extrema9arg_min_fIdlNSA_4lessIdEEEEEEJSL_SN_lSS_EEEvDpT0_(
	.param .align 8 .b8 _ZN6thrust24THRUST_300001_SM_1000_NS8cuda_cub4core6detail13_kernel_agentINS1_8__reduce11ReduceAgentINS0_12zip_iteratorIN4cuda3std3__45tupleIJNS0_6detail15normal_iteratorINS0_10device_ptrIdEEEENS0_17counting_iteratorIlNS0_11use_defaultESI_SI_EEEEEEEPNSB_IJdlEEESM_lNS1_9__extrema9arg_min_fIdlNSA_4lessIdEEEEEEJSL_SN_lSS_EEEvDpT0__param_0[16],
	.param .u64 .ptr .align 1 _ZN6thrust24THRUST_300001_SM_1000_NS8cuda_cub4core6detail13_kernel_agentINS1_8__reduce11ReduceAgentINS0_12zip_iteratorIN4cuda3std3__45tupleIJNS0_6detail15normal_iteratorINS0_10device_ptrIdEEEENS0_17counting_iteratorIlNS0_11use_defaultESI_SI_EEEEEEEPNSB_IJdlEEESM_lNS1_9__extrema9arg_min_fIdlNSA_4lessIdEEEEEEJSL_SN_lSS_EEEvDpT0__param_1,
	.param .u64 _ZN6thrust24THRUST_300001_SM_1000_NS8cuda_cub4core6detail13_kernel_agentINS1_8__reduce11ReduceAgentINS0_12zip_iteratorIN4cuda3std3__45tupleIJNS0_6detail15normal_iteratorINS0_10device_ptrIdEEEENS0_17counting_iteratorIlNS0_11use_defaultESI_SI_EEEEEEEPNSB_IJdlEEESM_lNS1_9__extrema9arg_min_fIdlNSA_4lessIdEEEEEEJSL_SN_lSS_EEEvDpT0__param_2,
	.param .align 1 .b8 _ZN6thrust24THRUST_300001_SM_1000_NS8cuda_cub4core6detail13_kernel_agentINS1_8__reduce11ReduceAgentINS0_12zip_iteratorIN4cuda3std3__45tupleIJNS0_6detail15normal_iteratorINS0_10device_ptrIdEEEENS0_17counting_iteratorIlNS0_11use_defaultESI_SI_EEEEEEEPNSB_IJdlEEESM_lNS1_9__extrema9arg_min_fIdlNSA_4lessIdEEEEEEJSL_SN_lSS_EEEvDpT0__param_3[1]
)
.maxntid 256
{
	.reg .pred 	%p<223>;
	.reg .b32 	%r<391>;
	.reg .b64 	%rd<357>;
	.reg .b64 	%fd<243>;

	ld.param.u64 	%rd197, [_ZN6thrust24THRUST_300001_SM_1000_NS8cuda_cub4core6detail13_kernel_agentINS1_8__reduce11ReduceAgentINS0_12zip_iteratorIN4cuda3std3__45tupleIJNS0_6detail15normal_iteratorINS0_10device_ptrIdEEEENS0_17counting_iteratorIlNS0_11use_defaultESI_SI_EEEEEEEPNSB_IJdlEEESM_lNS1_9__extrema9arg_min_fIdlNSA_4lessIdEEEEEEJSL_SN_lSS_EEEvDpT0__param_0+8];
	ld.param.u64 	%rd196, [_ZN6thrust24THRUST_300001_SM_1000_NS8cuda_cub4core6detail13_kernel_agentINS1_8__reduce11ReduceAgentINS0_12zip_iteratorIN4cuda3std3__45tupleIJNS0_6detail15normal_iteratorINS0_10device_ptrIdEEEENS0_17counting_iteratorIlNS0_11use_defaultESI_SI_EEEEEEEPNSB_IJdlEEESM_lNS1_9__extrema9arg_min_fIdlNSA_4lessIdEEEEEEJSL_SN_lSS_EEEvDpT0__param_0];
	ld.param.u64 	%rd199, [_ZN6thrust24THRUST_300001_SM_1000_NS8cuda_cub4core6detail13_kernel_agentINS1_8__reduce11ReduceAgentINS0_12zip_iteratorIN4cuda3std3__45tupleIJNS0_6detail15normal_iteratorINS0_10device_ptrIdEEEENS0_17counting_iteratorIlNS0_11use_defaultESI_SI_EEEEEEEPNSB_IJdlEEESM_lNS1_9__extrema9arg_min_fIdlNSA_4lessIdEEEEEEJSL_SN_lSS_EEEvDpT0__param_2];
	setp.eq.s64 	%p1, %rd199, 0;
	@%p1 bra 	$L__BB12_200;
	cvta.to.global.u64 	%rd1, %rd196;
	setp.gt.s64 	%p2, %rd199, 1279;
	@%p2 bra 	$L__BB12_112;
	cvt.u32.u64 	%r1, %rd199;
	mov.u32 	%r2, %tid.x;
	setp.ge.s32 	%p96, %r2, %r1;
	mov.f64 	%fd188, 0d0000000000000000;
	mov.b64 	%rd298, 0;
	mov.u32 	%r385, %r2;
	@%p96 bra 	$L__BB12_4;
	cvt.u64.u32 	%rd254, %r2;
	mul.wide.u32 	%rd255, %r2, 8;
	add.s64 	%rd256, %rd1, %rd255;
	add.s64 	%rd298, %rd197, %rd254;
	ld.global.f64 	%fd188, [%rd256];
	add.s32 	%r385, %r2, 256;
$L__BB12_4:
	setp.ge.s32 	%p97, %r385, %r1;
	@%p97 bra 	$L__BB12_26;
	not.b32 	%r154, %r385;
	add.s32 	%r5, %r154, %r1;
	and.b32  	%r155, %r5, 768;
	setp.eq.s32 	%p98, %r155, 768;
	@%p98 bra 	$L__BB12_11;
	cvt.u64.u32 	%rd258, %r385;
	add.s64 	%rd289, %rd197, %rd258;
	mul.wide.u32 	%rd259, %r385, 8;
	add.s64 	%rd288, %rd1, %rd259;
	shr.u32 	%r156, %r5, 8;
	add.s32 	%r157, %r156, 1;
	and.b32  	%r158, %r157, 3;
	neg.s32 	%r383, %r158;
$L__BB12_7:
	.pragma "nounroll";
	mov.u64 	%rd9, %rd298;
	mov.f64 	%fd3, %fd188;
	ld.global.f64 	%fd4, [%rd288];
	setp.lt.f64 	%p99, %fd3, %fd4;
	@%p99 bra 	$L__BB12_10;
	setp.lt.f64 	%p100, %fd4, %fd3;
	mov.u64 	%rd298, %rd289;
	mov.f64 	%fd188, %fd4;
	@%p100 bra 	$L__BB12_10;
	setp.lt.s64 	%p101, %rd9, %rd289;
	min.s64 	%rd298, %rd9, %rd289;
	selp.f64 	%fd188, %fd3, %fd4, %p101;
$L__BB12_10:
	add.s32 	%r385, %r385, 256;
	add.s64 	%rd289, %rd289, 256;
	add.s64 	%rd288, %rd288, 2048;
	add.s32 	%r383, %r383, 1;
	setp.ne.s32 	%p102, %r383, 0;
	@%p102 bra 	$L__BB12_7;
$L__BB12_11:
	setp.lt.u32 	%p103, %r5, 768;
	@%p103 bra 	$L__BB12_26;
	add.s32 	%r386, %r385, 512;
$L__BB12_13:
	mov.u32 	%r13, %r386;
	add.s32 	%r159, %r13, -512;
	cvt.s64.s32 	%rd260, %r159;
	mul.wide.s32 	%rd261, %r159, 8;
	add.s64 	%rd17, %rd1, %rd261;
	add.s64 	%rd18, %rd197, %rd260;
	ld.global.f64 	%fd10, [%rd17];
	setp.lt.f64 	%p104, %fd188, %fd10;
	mov.u64 	%rd295, %rd298;
	mov.f64 	%fd185, %fd188;
	@%p104 bra 	$L__BB12_16;
	setp.lt.f64 	%p105, %fd10, %fd188;
	mov.u64 	%rd295, %rd18;
	mov.f64 	%fd185, %fd10;
	@%p105 bra 	$L__BB12_16;
	setp.lt.s64 	%p106, %rd298, %rd18;
	min.s64 	%rd295, %rd298, %rd18;
	selp.f64 	%fd185, %fd188, %fd10, %p106;
$L__BB12_16:
	add.s32 	%r160, %r13, -256;
	cvt.s64.s32 	%rd262, %r160;
	add.s64 	%rd21, %rd197, %rd262;
	ld.global.f64 	%fd13, [%rd17+2048];
	setp.lt.f64 	%p107, %fd185, %fd13;
	mov.u64 	%rd296, %rd295;
	mov.f64 	%fd186, %fd185;
	@%p107 bra 	$L__BB12_19;
	setp.lt.f64 	%p108, %fd13, %fd185;
	mov.u64 	%rd296, %rd21;
	mov.f64 	%fd186, %fd13;
	@%p108 bra 	$L__BB12_19;
	setp.lt.s64 	%p109, %rd295, %rd21;
	min.s64 	%rd296, %rd295, %rd21;
	selp.f64 	%fd186, %fd185, %fd13, %p109;
$L__BB12_19:
	cvt.s64.s32 	%rd263, %r13;
	add.s64 	%rd24, %rd197, %rd263;
	ld.global.f64 	%fd16, [%rd17+4096];
	setp.lt.f64 	%p110, %fd186, %fd16;
	mov.u64 	%rd297, %rd296;
	mov.f64 	%fd187, %fd186;
	@%p110 bra 	$L__BB12_22;
	setp.lt.f64 	%p111, %fd16, %fd186;
	mov.u64 	%rd297, %rd24;
	mov.f64 	%fd187, %fd16;
	@%p111 bra 	$L__BB12_22;
	setp.lt.s64 	%p112, %rd296, %rd24;
	min.s64 	%rd297, %rd296, %rd24;
	selp.f64 	%fd187, %fd186, %fd16, %p112;
$L__BB12_22:
	add.s32 	%r161, %r13, 256;
	cvt.s64.s32 	%rd264, %r161;
	add.s64 	%rd27, %rd197, %rd264;
	ld.global.f64 	%fd19, [%rd17+6144];
	setp.lt.f64 	%p113, %fd187, %fd19;
	mov.u64 	%rd298, %rd297;
	mov.f64 	%fd188, %fd187;
	@%p113 bra 	$L__BB12_25;
	setp.lt.f64 	%p114, %fd19, %fd187;
	mov.u64 	%rd298, %rd27;
	mov.f64 	%fd188, %fd19;
	@%p114 bra 	$L__BB12_25;
	setp.lt.s64 	%p115, %rd297, %rd27;
	min.s64 	%rd298, %rd297, %rd27;
	selp.f64 	%fd188, %fd187, %fd19, %p115;
$L__BB12_25:
	add.s32 	%r386, %r13, 1024;
	add.s32 	%r162, %r13, 512;
	setp.lt.s32 	%p116, %r162, %r1;
	@%p116 bra 	$L__BB12_13;
$L__BB12_26:
	setp.lt.s32 	%p117, %r1, 256;
	@%p117 bra 	$L__BB12_66;
	// begin inline asm
	mov.u32 %r276, %laneid;
	// end inline asm
	mov.b64 	%rd275, %fd188;
	mov.b64 	{%r278, %r283}, %rd275;
	mov.b32 	%r294, 1;
	mov.b32 	%r295, 31;
	mov.b32 	%r296, -1;
	// begin inline asm
	shfl.sync.down.b32 %r277, %r278, %r294, %r295, %r296;
	// end inline asm
	// begin inline asm
	shfl.sync.down.b32 %r282, %r283, %r294, %r295, %r296;
	// end inline asm
	mov.b64 	%rd276, {%r277, %r282};
	mov.b64 	%fd23, %rd276;
	mov.b64 	{%r288, %r293}, %rd298;
	// begin inline asm
	shfl.sync.down.b32 %r287, %r288, %r294, %r295, %r296;
	// end inline asm
	// begin inline asm
	shfl.sync.down.b32 %r292, %r293, %r294, %r295, %r296;
	// end inline asm
	mov.b64 	%rd31, {%r287, %r292};
	setp.gt.s32 	%p174, %r276, 30;
	setp.lt.f64 	%p175, %fd188, %fd23;
	or.pred  	%p176, %p174, %p175;
	mov.u64 	%rd300, %rd298;
	mov.f64 	%fd190, %fd188;
	@%p176 bra 	$L__BB12_30;
	setp.gt.f64 	%p177, %fd188, %fd23;
	mov.u64 	%rd300, %rd31;
	mov.f64 	%fd190, %fd23;
	@%p177 bra 	$L__BB12_30;
	setp.lt.s64 	%p178, %rd298, %rd31;
	min.s64 	%rd300, %rd298, %rd31;
	selp.f64 	%fd190, %fd188, %fd23, %p178;
$L__BB12_30:
	mov.b64 	%rd277, %fd190;
	mov.b64 	{%r298, %r303}, %rd277;
	mov.b32 	%r314, 2;
	mov.b32 	%r315, 31;
	mov.b32 	%r316, -1;
	// begin inline asm
	shfl.sync.down.b32 %r297, %r298, %r314, %r315, %r316;
	// end inline asm
	// begin inline asm
	shfl.sync.down.b32 %r302, %r303, %r314, %r315, %r316;
	// end inline asm
	mov.b64 	%rd278, {%r297, %r302};
	mov.b64 	%fd26, %rd278;
	mov.b64 	{%r308, %r313}, %rd300;
	// begin inline asm
	shfl.sync.down.b32 %r307, %r308, %r314, %r315, %r316;
	// end inline asm
	// begin inline asm
	shfl.sync.down.b32 %r312, %r313, %r314, %r315, %r316;
	// end inline asm
	mov.b64 	%rd34, {%r307, %r312};
	setp.gt.s32 	%p179, %r276, 29;
	setp.lt.f64 	%p180, %fd190, %fd26;
	or.pred  	%p181, %p179, %p180;
	mov.u64 	%rd301, %rd300;
	mov.f64 	%fd191, %fd190;
	@%p181 bra 	$L__BB12_33;
	setp.gt.f64 	%p182, %fd190, %fd26;
	mov.u64 	%rd301, %rd34;
	mov.f64 	%fd191, %fd26;
	@%p182 bra 	$L__BB12_33;
	setp.lt.s64 	%p183, %rd300, %rd34;
	min.s64 	%rd301, %rd300, %rd34;
	selp.f64 	%fd191, %fd190, %fd26, %p183;
$L__BB12_33:
	mov.b64 	%rd279, %fd191;
	mov.b64 	{%r318, %r323}, %rd279;
	mov.b32 	%r334, 4;
	mov.b32 	%r335, 31;
	mov.b32 	%r336, -1;
	// begin inline asm
	shfl.sync.down.b32 %r317, %r318, %r334, %r335, %r336;
	// end inline asm
	// begin inline asm
	shfl.sync.down.b32 %r322, %r323, %r334, %r335, %r336;
	// end inline asm
	mov.b64 	%rd280, {%r317, %r322};
	mov.b64 	%fd29, %rd280;
	mov.b64 	{%r328, %r333}, %rd301;
	// begin inline asm
	shfl.sync.down.b32 %r327, %r328, %r334, %r335, %r336;
	// end inline asm
	// begin inline asm
	shfl.sync.down.b32 %r332, %r333, %r334, %r335, %r336;
	// end inline asm
	mov.b64 	%rd37, {%r327, %r332};
	setp.gt.s32 	%p184, %r276, 27;
	setp.lt.f64 	%p185, %fd191, %fd29;
	or.pred  	%p186, %p184, %p185;
	mov.u64 	%rd302, %rd301;
	mov.f64 	%fd192, %fd191;
	@%p186 bra 	$L__BB12_36;
	setp.gt.f64 	%p187, %fd191, %fd29;
	mov.u64 	%rd302, %rd37;
	mov.f64 	%fd192, %fd29;
	@%p187 bra 	$L__BB12_36;
	setp.lt.s64 	%p188, %rd301, %rd37;
	min.s64 	%rd302, %rd301, %rd37;
	selp.f64 	%fd192, %fd191, %fd29, %p188;
$L__BB12_36:
	mov.b64 	%rd281, %fd192;
	mov.b64 	{%r338, %r343}, %rd281;
	mov.b32 	%r354, 8;
	mov.b32 	%r355, 31;
	mov.b32 	%r356, -1;
	// begin inline asm
	shfl.sync.down.b32 %r337, %r338, %r354, %r355, %r356;
	// end inline asm
	// begin inline asm
	shfl.sync.down.b32 %r342, %r343, %r354, %r355, %r356;
	// end inline asm
	mov.b64 	%rd282, {%r337, %r342};
	mov.b64 	%fd32, %rd282;
	mov.b64 	{%r348, %r353}, %rd302;
	// begin inline asm
	shfl.sync.down.b32 %r347, %r348, %r354, %r355, %r356;
	// end inline asm
	// begin inline asm
	shfl.sync.down.b32 %r352, %r353, %r354, %r355, %r356;
	// end inline asm
	mov.b64 	%rd40, {%r347, %r352};
	setp.gt.s32 	%p189, %r276, 23;
	setp.lt.f64 	%p190, %fd192, %fd32;
	or.pred  	%p191, %p189, %p190;
	mov.u64 	%rd303, %rd302;
	mov.f64 	%fd193, %fd192;
	@%p191 bra 	$L__BB12_39;
	setp.gt.f64 	%p192, %fd192, %fd32;
	mov.u64 	%rd303, %rd40;
	mov.f64 	%fd193, %fd32;
	@%p192 bra 	$L__BB12_39;
	setp.lt.s64 	%p193, %rd302, %rd40;
	min.s64 	%rd303, %rd302, %rd40;
	selp.f64 	%fd193, %fd192, %fd32, %p193;
$L__BB12_39:
	mov.b64 	%rd283, %fd193;
	mov.b64 	{%r358, %r363}, %rd283;
	mov.b32 	%r374, 16;
	mov.b32 	%r375, 31;
	mov.b32 	%r376, -1;
	// begin inline asm
	shfl.sync.down.b32 %r357, %r358, %r374, %r375, %r376;
	// end inline asm
	// begin inline asm
	shfl.sync.down.b32 %r362, %r363, %r374, %r375, %r376;
	// end inline asm
	mov.b64 	%rd284, {%r357, %r362};
	mov.b64 	%fd35, %rd284;
	mov.b64 	{%r368, %r373}, %rd303;
	// begin inline asm
	shfl.sync.down.b32 %r367, %r368, %r374, %r375, %r376;
	// end inline asm
	// begin inline asm
	shfl.sync.down.b32 %r372, %r373, %r374, %r375, %r376;
	// end inline asm
	mov.b64 	%rd43, {%r367, %r372};
	setp.gt.s32 	%p194, %r276, 15;
	setp.lt.f64 	%p195, %fd193, %fd35;
	or.pred  	%p196, %p194, %p195;
	mov.u64 	%rd356, %rd303;
	mov.f64 	%fd242, %fd193;
	@%p196 bra 	$L__BB12_42;
	setp.gt.f64 	%p197, %fd193, %fd35;
	mov.u64 	%rd356, %rd43;
	mov.f64 	%fd242, %fd35;
	@%p197 bra 	$L__BB12_42;
	setp.lt.s64 	%p198, %rd303, %rd43;
	min.s64 	%rd356, %rd303, %rd43;
	selp.f64 	%fd242, %fd193, %fd35, %p198;
$L__BB12_42:
	setp.ne.s32 	%p199, %r276, 0;
	@%p199 bra 	$L__BB12_44;
	shr.u32 	%r377, %r2, 1;
	and.b32  	%r378, %r377, 496;
	mov.u32 	%r379, _ZN6thrust24THRUST_300001_SM_1000_NS8cuda_cub4core6detail5shmemE;
	add.s32 	%r380, %r379, %r378;
	st.shared.f64 	[%r380+8], %fd242;
	st.shared.u64 	[%r380+16], %rd356;
$L__BB12_44:
	bar.sync 	0;
	setp.ne.s32 	%p200, %r2, 0;
	@%p200 bra 	$L__BB12_198;
	ld.shared.f64 	%fd38, [_ZN6thrust24THRUST_300001_SM_1000_NS8cuda_cub4core6detail5shmemE+24];
	ld.shared.u64 	%rd46, [_ZN6thrust24THRUST_300001_SM_1000_NS8cuda_cub4core6detail5shmemE+32];
	setp.lt.f64 	%p201, %fd242, %fd38;
	mov.u64 	%rd305, %rd356;
	mov.f64 	%fd195, %fd242;
	@%p201 bra 	$L__BB12_48;
	setp.lt.f64 	%p202, %fd38, %fd242;
	mov.u64 	%rd305, %rd46;
	mov.f64 	%fd195, %fd38;
	@%p202 bra 	$L__BB12_48;
	setp.lt.s64 	%p203, %rd356, %rd46;
	min.s64 	%rd305, %rd356, %rd46;
	selp.f64 	%fd195, %fd242, %fd38, %p203;
$L__BB12_48:
	ld.shared.f64 	%fd41, [_ZN6thrust24THRUST_300001_SM_1000_NS8cuda_cub4core6detail5shmemE+40];
	ld.shared.u64 	%rd49, [_ZN6thrust24THRUST_300001_SM_1000_NS8cuda_cub4core6detail5shmemE+48];
	setp.lt.f64 	%p204, %fd195, %fd41;
	mov.u64 	%rd306, %rd305;
	mov.f64 	%fd196, %fd195;
	@%p204 bra 	$L__BB12_51;
	setp.lt.f64 	%p205, %fd41, %fd195;
	mov.u64 	%rd306, %rd49;
	mov.f64 	%fd196, %fd41;
	@%p205 bra 	$L__BB12_51;
	setp.lt.s64 	%p206, %rd305, %rd49;
	min.s64 	%rd306, %rd305, %rd49;
	selp.f64 	%fd196, %fd195, %fd41, %p206;
$L__BB12_51:
	ld.shared.f64 	%fd44, [_ZN6thrust24THRUST_300001_SM_1000_NS8cuda_cub4core6detail5shmemE+56];
	ld.shared.u64 	%rd52, [_ZN6thrust24THRUST_300001_SM_1000_NS8cuda_cub4core6detail5shmemE+64];
	setp.lt.f64 	%p207, %fd196, %fd44;
	mov.u64 	%rd307, %rd306;
	mov.f64 	%fd197, %fd196;
	@%p207 bra 	$L__BB12_54;
	setp.lt.f64 	%p208, %fd44, %fd196;
	mov.u64 	%rd307, %rd52;
	mov.f64 	%fd197, %fd44;
	@%p208 bra 	$L__BB12_54;
	setp.lt.s64 	%p209, %rd306, %rd52;
	min.s64 	%rd307, %rd306, %rd52;
	selp.f64 	%fd197, %fd196, %fd44, %p209;
$L__BB12_54:
	ld.shared.f64 	%fd47, [_ZN6thrust24THRUST_300001_SM_1000_NS8cuda_cub4core6detail5shmemE+72];
	ld.shared.u64 	%rd55, [_ZN6thrust24THRUST_300001_SM_1000_NS8cuda_cub4core6detail5shmemE+80];
	setp.lt.f64 	%p210, %fd197, %fd47;
	mov.u64 	%rd308, %rd307;
	mov.f64 	%fd198, %fd197;
	@%p210 bra 	$L__BB12_57;
	setp.lt.f64 	%p211, %fd47, %fd197;
	mov.u64 	%rd308, %rd55;
	mov.f64 	%fd198, %fd47;
	@%p211 bra 	$L__BB12_57;
	setp.lt.s64 	%p212, %rd307, %rd55;
	min.s64 	%rd308, %rd307, %rd55;
	selp.f64 	%fd198, %fd197, %fd47, %p212;
$L__BB12_57:
	ld.shared.f64 	%fd50, [_ZN6thrust24THRUST_300001_SM_1000_NS8cuda_cub4core6detail5shmemE+88];
	ld.shared.u64 	%rd58, [_ZN6thrust24THRUST_300001_SM_1000_NS8cuda_cub4core6detail5shmemE+96];
	setp.lt.f64 	%p213, %fd198, %fd50;
	mov.u64 	%rd309, %rd308;
	mov.f64 	%fd199, %fd198;
	@%p213 bra 	$L__BB12_60;
	setp.lt.f64 	%p214, %fd50, %fd198;
	mov.u64 	%rd309, %rd58;
	mov.f64 	%fd199, %fd50;
	@%p214 bra 	$L__BB12_60;
	setp.lt.s64 	%p215, %rd308, %rd58;
	min.s64 	%rd309, %rd308, %rd58;
	selp.f64 	%fd199, %fd198, %fd50, %p215;
$L__BB12_60:
	ld.shared.f64 	%fd53, [_ZN6thrust24THRUST_300001_SM_1000_NS8cuda_cub4core6detail5shmemE+104];
	ld.shared.u64 	%rd61, [_ZN6thrust24THRUST_300001_SM_1000_NS8cuda_cub4core6detail5shmemE+112];
	setp.lt.f64 	%p216, %fd199, %fd53;
	mov.u64 	%rd310, %rd309;
	mov.f64 	%fd200, %fd199;
	@%p216 bra 	$L__BB12_63;
	setp.lt.f64 	%p217, %fd53, %fd199;
	mov.u64 	%rd310, %rd61;
	mov.f64 	%fd200, %fd53;
	@%p217 bra 	$L__BB12_63;
	setp.lt.s64 	%p218, %rd309, %rd61;
	min.s64 	%rd310, %rd309, %rd61;
	selp.f64 	%fd200, %fd199, %fd53, %p218;
$L__BB12_63:
	ld.shared.f64 	%fd56, [_ZN6thrust24THRUST_300001_SM_1000_NS8cuda_cub4core6detail5shmemE+120];
	ld.shared.u64 	%rd64, [_ZN6thrust24THRUST_300001_SM_1000_NS8cuda_cub4core6detail5shmemE+128];
	setp.lt.f64 	%p219, %fd200, %fd56;
	mov.u64 	%rd356, %rd310;
	mov.f64 	%fd242, %fd200;
	@%p219 bra 	$L__BB12_198;
	setp.lt.f64 	%p220, %fd56, %fd200;
	mov.u64 	%rd356, %rd64;
	mov.f64 	%fd242, %fd56;
	@%p220 bra 	$L__BB12_198;
	setp.lt.s64 	%p221, %rd310, %rd64;
	min.s64 	%rd356, %rd310, %rd64;
	selp.f64 	%fd242, %fd200, %fd56, %p221;
	bra.uni 	$L__BB12_198;
$L__BB12_66:
	// begin inline asm
	mov.u32 %r163, %laneid;
	// end inline asm
	and.b32  	%r184, %r2, 992;
	add.s32 	%r185, %r184, 32;
	setp.gt.s32 	%p118, %r185, %r1;
	not.b32 	%r186, %r184;
	add.s32 	%r187, %r1, %r186;
	selp.b32 	%r182, %r187, 31, %p118;
	mov.b64 	%rd265, %fd188;
	mov.b64 	{%r165, %r170}, %rd265;
	mov.b32 	%r181, 1;
	mov.b32 	%r183, -1;
	// begin inline asm
	shfl.sync.down.b32 %r164, %r165, %r181, %r182, %r183;
	// end inline asm
	// begin inline asm
	shfl.sync.down.b32 %r169, %r170, %r181, %r182, %r183;
	// end inline asm
	mov.b64 	%rd266, {%r164, %r169};
	mov.b64 	%fd58, %rd266;
	mov.b64 	{%r175, %r180}, %rd298;
	// begin inline asm
	shfl.sync.down.b32 %r174, %r175, %r181, %r182, %r183;
	// end inline asm
	// begin inline asm
	shfl.sync.down.b32 %r179, %r180, %r181, %r182, %r183;
	// end inline asm
	mov.b64 	%rd66, {%r174, %r179};
	setp.ge.s32 	%p119, %r163, %r182;
	setp.lt.f64 	%p120, %fd188, %fd58;
	or.pred  	%p121, %p119, %p120;
	mov.u64 	%rd311, %rd298;
	mov.f64 	%fd201, %fd188;
	@%p121 bra 	$L__BB12_69;
	setp.gt.f64 	%p122, %fd188, %fd58;
	mov.u64 	%rd311, %rd66;
	mov.f64 	%fd201, %fd58;
	@%p122 bra 	$L__BB12_69;
	setp.lt.s64 	%p123, %rd298, %rd66;
	min.s64 	%rd311, %rd298, %rd66;
	selp.f64 	%fd201, %fd188, %fd58, %p123;
$L__BB12_69:
	mov.b64 	%rd267, %fd201;
	mov.b64 	{%r189, %r194}, %rd267;
	mov.b32 	%r205, 2;
	mov.b32 	%r207, -1;
	// begin inline asm
	shfl.sync.down.b32 %r188, %r189, %r205, %r182, %r207;
	// end inline asm
	// begin inline asm
	shfl.sync.down.b32 %r193, %r194, %r205, %r182, %r207;
	// end inline asm
	mov.b64 	%rd268, {%r188, %r193};
	mov.b64 	%fd61, %rd268;
	mov.b64 	{%r199, %r204}, %rd311;
	// begin inline asm
	shfl.sync.down.b32 %r198, %r199, %r205, %r182, %r207;
	// end inline asm
	// begin inline asm
	shfl.sync.down.b32 %r203, %r204, %r205, %r182, %r207;
	// end inline asm
	mov.b64 	%rd69, {%r198, %r203};
	add.s32 	%r208, %r163, 2;
	setp.gt.s32 	%p124, %r208, %r182;
	setp.lt.f64 	%p125, %fd201, %fd61;
	or.pred  	%p126, %p124, %p125;
	mov.u64 	%rd312, %rd311;
	mov.f64 	%fd202, %fd201;
	@%p126 bra 	$L__BB12_72;
	setp.gt.f64 	%p127, %fd201, %fd61;
	mov.u64 	%rd312, %rd69;
	mov.f64 	%fd202, %fd61;
	@%p127 bra 	$L__BB12_72;
	setp.lt.s64 	%p128, %rd311, %rd69;
	min.s64 	%rd312, %rd311, %rd69;
	selp.f64 	%fd202, %fd201, %fd61, %p128;
$L__BB12_72:
	mov.b64 	%rd269, %fd202;
	mov.b64 	{%r210, %r215}, %rd269;
	mov.b32 	%r226, 4;
	mov.b32 	%r228, -1;
	// begin inline asm
	shfl.sync.down.b32 %r209, %r210, %r226, %r182, %r228;
	// end inline asm
	// begin inline asm
	shfl.sync.down.b32 %r214, %r215, %r226, %r182, %r228;
	// end inline asm
	mov.b64 	%rd270, {%r209, %r214};
	mov.b64 	%fd64, %rd270;
	mov.b64 	{%r220, %r225}, %rd312;
	// begin inline asm
	shfl.sync.down.b32 %r219, %r220, %r226, %r182, %r228;
	// end inline asm
	// begin inline asm
	shfl.sync.down.b32 %r224, %r225, %r226, %r182, %r228;
	// end inline asm
	mov.b64 	%rd72, {%r219, %r224};
	add.s32 	%r229, %r163, 4;
	setp.gt.s32 	%p129, %r229, %r182;
	setp.lt.f64 	%p130, %fd202, %fd64;
	or.pred  	%p131, %p129, %p130;
	mov.u64 	%rd313, %rd312;
	mov.f64 	%fd203, %fd202;
	@%p131 bra 	$L__BB12_75;
	setp.gt.f64 	%p132, %fd202, %fd64;
	mov.u64 	%rd313, %rd72;
	mov.f64 	%fd203, %fd64;
	@%p132 bra 	$L__BB12_75;
	setp.lt.s64 	%p133, %rd312, %rd72;
	min.s64 	%rd313, %rd312, %rd72;
	selp.f64 	%fd203, %fd202, %fd64, %p133;
$L__BB12_75:
	mov.b64 	%rd271, %fd203;
	mov.b64 	{%r231, %r236}, %rd271;
	mov.b32 	%r247, 8;
	mov.b32 	%r249, -1;
	// begin inline asm
	shfl.sync.down.b32 %r230, %r231, %r247, %r182, %r249;
	// end inline asm
	// begin inline asm
	shfl.sync.down.b32 %r235, %r236, %r247, %r182, %r249;
	// end inline asm
	mov.b64 	%rd272, {%r230, %r235};
	mov.b64 	%fd67, %rd272;
	mov.b64 	{%r241, %r246}, %rd313;
	// begin inline asm
	shfl.sync.down.b32 %r240, %r241, %r247, %r182, %r249;
	// end inline asm
	// begin inline asm
	shfl.sync.down.b32 %r245, %r246, %r247, %r182, %r249;
	// end inline asm
	mov.b64 	%rd75, {%r240, %r245};
	add.s32 	%r250, %r163, 8;
	setp.gt.s32 	%p134, %r250, %r182;
	setp.lt.f64 	%p135, %fd203, %fd67;
	or.pred  	%p136, %p134, %p135;
	mov.f64 	%fd204, %fd203;
	mov.u64 	%rd314, %rd313;
	@%p136 bra 	$L__BB12_78;
	setp.gt.f64 	%p137, %fd203, %fd67;
	mov.f64 	%fd204, %fd67;
	mov.u64 	%rd314, %rd75;
	@%p137 bra 	$L__BB12_78;
	setp.lt.s64 	%p138, %rd313, %rd75;
	selp.f64 	%fd204, %fd203, %fd67, %p138;
	min.s64 	%rd314, %rd313, %rd75;
$L__BB12_78:
	mov.b64 	%rd273, %fd204;
	mov.b64 	{%r252, %r257}, %rd273;
	mov.b32 	%r268, 16;
	mov.b32 	%r270, -1;
	// begin inline asm
	shfl.sync.down.b32 %r251, %r252, %r268, %r182, %r270;
	// end inline asm
	// begin inline asm
	shfl.sync.down.b32 %r256, %r257, %r268, %r182, %r270;
	// end inline asm
	mov.b64 	%rd274, {%r251, %r256};
	mov.b64 	%fd70, %rd274;
	mov.b64 	{%r262, %r267}, %rd314;
	// begin inline asm
	shfl.sync.down.b32 %r261, %r262, %r268, %r182, %r270;
	// end inline asm
	// begin inline asm
	shfl.sync.down.b32 %r266, %r267, %r268, %r182, %r270;
	// end inline asm
	mov.b64 	%rd78, {%r261, %r266};
	add.s32 	%r271, %r163, 16;
	setp.gt.s32 	%p139, %r271, %r182;
	setp.lt.f64 	%p140, %fd204, %fd70;
	or.pred  	%p141, %p139, %p140;
	mov.f64 	%fd242, %fd204;
	mov.u64 	%rd356, %rd314;
	@%p141 bra 	$L__BB12_81;
	setp.gt.f64 	%p142, %fd204, %fd70;
	mov.f64 	%fd242, %fd70;
	mov.u64 	%rd356, %rd78;
	@%p142 bra 	$L__BB12_81;
	setp.lt.s64 	%p143, %rd314, %rd78;
	selp.f64 	%fd242, %fd204, %fd70, %p143;
	min.s64 	%rd356, %rd314, %rd78;
$L__BB12_81:
	setp.ne.s32 	%p144, %r163, 0;
	@%p144 bra 	$L__BB12_83;
	shr.u32 	%r272, %r2, 1;
	and.b32  	%r273, %r272, 496;
	mov.u32 	%r274, _ZN6thrust24THRUST_300001_SM_1000_NS8cuda_cub4core6detail5shmemE;
	add.s32 	%r275, %r274, %r273;
	st.shared.f64 	[%r275+8], %fd242;
	st.shared.u64 	[%r275+16], %rd356;
$L__BB12_83:
	bar.sync 	0;
	setp.ne.s32 	%p145, %r2, 0;
	@%p145 bra 	$L__BB12_198;
	setp.lt.s32 	%p146, %r1, 33;
	mov.f64 	%fd206, %fd242;
	mov.u64 	%rd316, %rd356;
	@%p146 bra 	$L__BB12_88;
	ld.shared.f64 	%fd73, [_ZN6thrust24THRUST_300001_SM_1000_NS8cuda_cub4core6detail5shmemE+24];
	ld.shared.u64 	%rd81, [_ZN6thrust24THRUST_300001_SM_1000_NS8cuda_cub4core6detail5shmemE+32];
	setp.lt.f64 	%p147, %fd242, %fd73;
	mov.f64 	%fd206, %fd242;
	mov.u64 	%rd316, %rd356;
	@%p147 bra 	$L__BB12_88;
	setp.lt.f64 	%p148, %fd73, %fd242;
	mov.f64 	%fd206, %fd73;
	mov.u64 	%rd316, %rd81;
	@%p148 bra 	$L__BB12_88;
	setp.lt.s64 	%p149, %rd356, %rd81;
	selp.f64 	%fd206, %fd242, %fd73, %p149;
	min.s64 	%rd316, %rd356, %rd81;
$L__BB12_88:
	setp.lt.s32 	%p150, %r1, 65;
	mov.f64 	%fd207, %fd206;
	mov.u64 	%rd317, %rd316;
	@%p150 bra 	$L__BB12_92;
	ld.shared.f64 	%fd76, [_ZN6thrust24THRUST_300001_SM_1000_NS8cuda_cub4core6detail5shmemE+40];
	ld.shared.u64 	%rd84, [_ZN6thrust24THRUST_300001_SM_1000_NS8cuda_cub4core6detail5shmemE+48];
	setp.lt.f64 	%p151, %fd206, %fd76;
	mov.f64 	%fd207, %fd206;
	mov.u64 	%rd317, %rd316;
	@%p151 bra 	$L__BB12_92;
	setp.lt.f64 	%p152, %fd76, %fd206;
	mov.f64 	%fd207, %fd76;
	mov.u64 	%rd317, %rd84;
	@%p152 bra 	$L__BB12_92;
	setp.lt.s64 	%p153, %rd316, %rd84;
	selp.f64 	%fd207, %fd206, %fd76, %p153;
	min.s64 	%rd317, %rd316, %rd84;
$L__BB12_92:
	setp.lt.s32 	%p154, %r1, 97;
	mov.f64 	%fd208, %fd207;
	mov.u64 	%rd318, %rd317;
	@%p154 bra 	$L__BB12_96;
	ld.shared.f64 	%fd79, [_ZN6thrust24THRUST_300001_SM_1000_NS8cuda_cub4core6detail5shmemE+56];
	ld.shared.u64 	%rd87, [_ZN6thrust24THRUST_300001_SM_1000_NS8cuda_cub4core6detail5shmemE+64];
	setp.lt.f64 	%p155, %fd207, %fd79;
	mov.f64 	%fd208, %fd207;
	mov.u64 	%rd318, %rd317;
	@%p155 bra 	$L__BB12_96;
	setp.lt.f64 	%p156, %fd79, %fd207;
	mov.f64 	%fd208, %fd79;
	mov.u64 	%rd318, %rd87;
	@%p156 bra 	$L__BB12_96;
	setp.lt.s64 	%p157, %rd317, %rd87;
	selp.f64 	%fd208, %fd207, %fd79, %p157;
	min.s64 	%rd318, %rd317, %rd87;
$L__BB12_96:
	setp.lt.s32 	%p158, %r1, 129;
	mov.f64 	%fd209, %fd208;
	mov.u64 	%rd319, %rd318;
	@%p158 bra 	$L__BB12_100;
	ld.shared.f64 	%fd82, [_ZN6thrust24THRUST_300001_SM_1000_NS8cuda_cub4core6detail5shmemE+72];
	ld.shared.u64 	%rd90, [_ZN6thrust24THRUST_300001_SM_1000_NS8cuda_cub4core6detail5shmemE+80];
	setp.lt.f64 	%p159, %fd208, %fd82;
	mov.f64 	%fd209, %fd208;
	mov.u64 	%rd319, %rd318;
	@%p159 bra 	$L__BB12_100;
	setp.lt.f64 	%p160, %fd82, %fd208;
	mov.f64 	%fd209, %fd82;
	mov.u64 	%rd319, %rd90;
	@%p160 bra 	$L__BB12_100;
	setp.lt.s64 	%p161, %rd318, %rd90;
	selp.f64 	%fd209, %fd208, %fd82, %p161;
	min.s64 	%rd319, %rd318, %rd90;
$L__BB12_100:
	setp.lt.s32 	%p162, %r1, 161;
	mov.f64 	%fd210, %fd209;
	mov.u64 	%rd320, %rd319;
	@%p162 bra 	$L__BB12_104;
	ld.shared.f64 	%fd85, [_ZN6thrust24THRUST_300001_SM_1000_NS8cuda_cub4core6detail5shmemE+88];
	ld.shared.u64 	%rd93, [_ZN6thrust24THRUST_300001_SM_1000_NS8cuda_cub4core6detail5shmemE+96];
	setp.lt.f64 	%p163, %fd209, %fd85;
	mov.f64 	%fd210, %fd209;
	mov.u64 	%rd320, %rd319;
	@%p163 bra 	$L__BB12_104;
	setp.lt.f64 	%p164, %fd85, %fd209;
	mov.f64 	%fd210, %fd85;
	mov.u64 	%rd320, %rd93;
	@%p164 bra 	$L__BB12_104;
	setp.lt.s64 	%p165, %rd319, %rd93;
	selp.f64 	%fd210, %fd209, %fd85, %p165;
	min.s64 	%rd320, %rd319, %rd93;
$L__BB12_104:
	setp.lt.s32 	%p166, %r1, 193;
	mov.f64 	%fd211, %fd210;
	mov.u64 	%rd321, %rd320;
	@%p166 bra 	$L__BB12_108;
	ld.shared.f64 	%fd88, [_ZN6thrust24THRUST_300001_SM_1000_NS8cuda_cub4core6detail5shmemE+104];
	ld.shared.u64 	%rd96, [_ZN6thrust24THRUST_300001_SM_1000_NS8cuda_cub4core6detail5shmemE+112];
	setp.lt.f64 	%p167, %fd210, %fd88;
	mov.f64 	%fd211, %fd210;
	mov.u64 	%rd321, %rd320;
	@%p167 bra 	$L__BB12_108;
	setp.lt.f64 	%p168, %fd88, %fd210;
	mov.f64 	%fd211, %fd88;
	mov.u64 	%rd321, %rd96;
	@%p168 bra 	$L__BB12_108;
	setp.lt.s64 	%p169, %rd320, %rd96;
	selp.f64 	%fd211, %fd210, %fd88, %p169;
	min.s64 	%rd321, %rd320, %rd96;
$L__BB12_108:
	setp.lt.s32 	%p170, %r1, 225;
	mov.u64 	%rd356, %rd321;
	mov.f64 	%fd242, %fd211;
	@%p170 bra 	$L__BB12_198;
	ld.shared.f64 	%fd91, [_ZN6thrust24THRUST_300001_SM_1000_NS8cuda_cub4core6detail5shmemE+120];
	ld.shared.u64 	%rd99, [_ZN6thrust24THRUST_300001_SM_1000_NS8cuda_cub4core6detail5shmemE+128];
	setp.lt.f64 	%p171, %fd211, %fd91;
	mov.u64 	%rd356, %rd321;
	mov.f64 	%fd242, %fd211;
	@%p171 bra 	$L__BB12_198;
	setp.lt.f64 	%p172, %fd91, %fd211;
	mov.u64 	%rd356, %rd99;
	mov.f64 	%fd242, %fd91;
	@%p172 bra 	$L__BB12_198;
	setp.lt.s64 	%p173, %rd321, %rd99;
	selp.f64 	%fd242, %fd211, %fd91, %p173;
	min.s64 	%rd356, %rd321, %rd99;
	bra.uni 	$L__BB12_198;
$L__BB12_112:
	mov.u32 	%r18, %tid.x;
	cvt.u64.u32 	%rd200, %r18;
	cvta.to.global.u64 	%rd201, %rd196;
	mul.wide.u32 	%rd202, %r18, 8;
	add.s64 	%rd203, %rd201, %rd202;
	ld.global.f64 	%fd172, [%rd203];
	add.s32 	%r31, %r18, 256;
	cvt.u64.u32 	%rd204, %r31;
	ld.global.f64 	%fd173, [%rd203+2048];
	add.s32 	%r32, %r18, 512;
	cvt.u64.u32 	%rd205, %r32;
	ld.global.f64 	%fd174, [%rd203+4096];
	ld.global.f64 	%fd93, [%rd203+6144];
	or.b32  	%r33, %r18, 1024;
	cvt.u64.u32 	%rd101, %r33;
	add.s64 	%rd103, %rd197, %rd101;
	ld.global.f64 	%fd94, [%rd203+8192];
	setp.lt.f64 	%p3, %fd173, %fd172;
	selp.f64 	%fd175, %fd173, %fd172, %p3;
	selp.b64 	%rd206, %rd204, %rd200, %p3;
	setp.lt.f64 	%p4, %fd174, %fd175;
	selp.f64 	%fd95, %fd174, %fd175, %p4;
	selp.b64 	%rd104, %rd205, %rd206, %p4;
	setp.lt.f64 	%p5, %fd95, %fd93;
	mov.f64 	%fd212, %fd95;
	mov.u64 	%rd322, %rd104;
	@%p5 bra 	$L__BB12_115;
	add.s32 	%r34, %r18, 768;
	cvt.u64.u32 	%rd322, %r34;
	setp.lt.f64 	%p6, %fd93, %fd95;
	mov.f64 	%fd212, %fd93;
	@%p6 bra 	$L__BB12_115;
	mov.f64 	%fd212, %fd95;
	mov.u64 	%rd322, %rd104;
$L__BB12_115:
	add.s64 	%rd107, %rd197, %rd322;
	setp.lt.f64 	%p7, %fd212, %fd94;
	mov.f64 	%fd229, %fd212;
	mov.u64 	%rd343, %rd107;
	@%p7 bra 	$L__BB12_118;
	setp.lt.f64 	%p8, %fd94, %fd212;
	mov.f64 	%fd229, %fd94;
	mov.u64 	%rd343, %rd103;
	@%p8 bra 	$L__BB12_118;
	setp.lt.s64 	%p9, %rd322, %rd101;
	selp.f64 	%fd229, %fd212, %fd94, %p9;
	selp.b64 	%rd343, %rd107, %rd103, %p9;
$L__BB12_118:
	setp.lt.u64 	%p10, %rd199, 2560;
	mov.b64 	%rd332, 1280;
	@%p10 bra 	$L__BB12_136;
	mov.b64 	%rd332, 1280;
$L__BB12_120:
	mov.u64 	%rd110, %rd332;
	add.s64 	%rd209, %rd110, %rd200;
	shl.b64 	%rd210, %rd110, 3;
	cvta.to.global.u64 	%rd211, %rd196;
	add.s64 	%rd213, %rd211, %rd202;
	add.s64 	%rd214, %rd213, %rd210;
	add.s64 	%rd113, %rd209, %rd197;
	ld.global.f64 	%fd100, [%rd214];
	ld.global.f64 	%fd101, [%rd214+2048];
	ld.global.f64 	%fd102, [%rd214+4096];
	ld.global.f64 	%fd103, [%rd214+6144];
	ld.global.f64 	%fd104, [%rd214+8192];
	setp.lt.f64 	%p11, %fd229, %fd100;
	mov.f64 	%fd215, %fd229;
	mov.u64 	%rd326, %rd343;
	@%p11 bra 	$L__BB12_123;
	setp.lt.f64 	%p12, %fd100, %fd229;
	mov.f64 	%fd215, %fd100;
	mov.u64 	%rd326, %rd113;
	@%p12 bra 	$L__BB12_123;
	setp.lt.s64 	%p13, %rd343, %rd113;
	selp.f64 	%fd215, %fd229, %fd100, %p13;
	min.s64 	%rd326, %rd343, %rd113;
$L__BB12_123:
	setp.lt.f64 	%p14, %fd215, %fd101;
	mov.f64 	%fd216, %fd215;
	mov.u64 	%rd327, %rd326;
	@%p14 bra 	$L__BB12_126;
	add.s64 	%rd215, %rd110, %rd200;
	add.s64 	%rd216, %rd215, %rd197;
	add.s64 	%rd327, %rd216, 256;
	setp.lt.f64 	%p15, %fd101, %fd215;
	mov.f64 	%fd216, %fd101;
	@%p15 bra 	$L__BB12_126;
	add.s64 	%rd219, %rd216, 256;
	setp.lt.s64 	%p16, %rd326, %rd219;
	selp.f64 	%fd216, %fd215, %fd101, %p16;
	min.s64 	%rd327, %rd326, %rd219;
$L__BB12_126:
	setp.lt.f64 	%p17, %fd216, %fd102;
	mov.f64 	%fd217, %fd216;
	mov.u64 	%rd328, %rd327;
	@%p17 bra 	$L__BB12_129;
	add.s64 	%rd220, %rd110, %rd200;
	add.s64 	%rd221, %rd220, %rd197;
	add.s64 	%rd328, %rd221, 512;
	setp.lt.f64 	%p18, %fd102, %fd216;
	mov.f64 	%fd217, %fd102;
	@%p18 bra 	$L__BB12_129;
	add.s64 	%rd224, %rd221, 512;
	setp.lt.s64 	%p19, %rd327, %rd224;
	selp.f64 	%fd217, %fd216, %fd102, %p19;
	min.s64 	%rd328, %rd327, %rd224;
$L__BB12_129:
	setp.lt.f64 	%p20, %fd217, %fd103;
	mov.f64 	%fd218, %fd217;
	mov.u64 	%rd329, %rd328;
	@%p20 bra 	$L__BB12_132;
	add.s64 	%rd225, %rd110, %rd200;
	add.s64 	%rd226, %rd225, %rd197;
	add.s64 	%rd329, %rd226, 768;
	setp.lt.f64 	%p21, %fd103, %fd217;
	mov.f64 	%fd218, %fd103;
	@%p21 bra 	$L__BB12_132;
	setp.lt.s64 	%p22, %rd328, %rd329;
	selp.f64 	%fd218, %fd217, %fd103, %p22;
	min.s64 	%rd329, %rd328, %rd329;
$L__BB12_132:
	setp.lt.f64 	%p23, %fd218, %fd104;
	mov.f64 	%fd229, %fd218;
	mov.u64 	%rd343, %rd329;
	@%p23 bra 	$L__BB12_135;
	add.s64 	%rd227, %rd110, %rd200;
	add.s64 	%rd228, %rd227, %rd197;
	add.s64 	%rd343, %rd228, 1024;
	setp.lt.f64 	%p24, %fd104, %fd218;
	mov.f64 	%fd229, %fd104;
	@%p24 bra 	$L__BB12_135;
	setp.lt.s64 	%p25, %rd329, %rd343;
	selp.f64 	%fd229, %fd218, %fd104, %p25;
	min.s64 	%rd343, %rd329, %rd343;
$L__BB12_135:
	add.s64 	%rd332, %rd110, 1280;
	add.s64 	%rd229, %rd110, 2560;
	setp.le.s64 	%p26, %rd229, %rd199;
	@%p26 bra 	$L__BB12_120;
$L__BB12_136:
	setp.le.s64 	%p27, %rd199, %rd332;
	@%p27 bra 	$L__BB12_159;
	cvt.u32.u64 	%r35, %rd332;
	cvt.u32.u64 	%r36, %rd199;
	sub.s32 	%r19, %r36, %r35;
	setp.ge.s32 	%p28, %r18, %r19;
	@%p28 bra 	$L__BB12_159;
	cvta.to.global.u64 	%rd133, %rd196;
	not.b32 	%r38, %r18;
	add.s32 	%r39, %r38, %r36;
	sub.s32 	%r20, %r39, %r35;
	and.b32  	%r41, %r20, 768;
	setp.eq.s32 	%p29, %r41, 768;
	mov.u32 	%r389, %r18;
	@%p29 bra 	$L__BB12_144;
	add.s64 	%rd232, %rd332, %rd200;
	add.s64 	%rd334, %rd232, %rd197;
	shl.b64 	%rd233, %rd232, 3;
	add.s64 	%rd333, %rd133, %rd233;
	shr.u32 	%r42, %r20, 8;
	add.s32 	%r43, %r42, 1;
	and.b32  	%r44, %r43, 3;
	neg.s32 	%r387, %r44;
	mov.u32 	%r389, %r18;
$L__BB12_140:
	.pragma "nounroll";
	mov.u64 	%rd138, %rd343;
	mov.f64 	%fd116, %fd229;
	ld.global.f64 	%fd117, [%rd333];
	setp.lt.f64 	%p30, %fd116, %fd117;
	@%p30 bra 	$L__BB12_143;
	setp.lt.f64 	%p31, %fd117, %fd116;
	mov.f64 	%fd229, %fd117;
	mov.u64 	%rd343, %rd334;
	@%p31 bra 	$L__BB12_143;
	setp.lt.s64 	%p32, %rd138, %rd334;
	selp.f64 	%fd229, %fd116, %fd117, %p32;
	min.s64 	%rd343, %rd138, %rd334;
$L__BB12_143:
	add.s32 	%r389, %r389, 256;
	add.s64 	%rd334, %rd334, 256;
	add.s64 	%rd333, %rd333, 2048;
	add.s32 	%r387, %r387, 1;
	setp.ne.s32 	%p33, %r387, 0;
	@%p33 bra 	$L__BB12_140;
$L__BB12_144:
	setp.lt.u32 	%p34, %r20, 768;
	@%p34 bra 	$L__BB12_159;
	add.s32 	%r390, %r389, 512;
$L__BB12_146:
	mov.u32 	%r28, %r390;
	add.s32 	%r45, %r28, -512;
	cvt.u64.u32 	%rd234, %r45;
	add.s64 	%rd235, %rd332, %rd234;
	shl.b64 	%rd236, %rd235, 3;
	add.s64 	%rd146, %rd133, %rd236;
	add.s64 	%rd147, %rd235, %rd197;
	ld.global.f64 	%fd123, [%rd146];
	setp.lt.f64 	%p35, %fd229, %fd123;
	mov.f64 	%fd226, %fd229;
	mov.u64 	%rd340, %rd343;
	@%p35 bra 	$L__BB12_149;
	setp.lt.f64 	%p36, %fd123, %fd229;
	mov.f64 	%fd226, %fd123;
	mov.u64 	%rd340, %rd147;
	@%p36 bra 	$L__BB12_149;
	setp.lt.s64 	%p37, %rd343, %rd147;
	selp.f64 	%fd226, %fd229, %fd123, %p37;
	min.s64 	%rd340, %rd343, %rd147;
$L__BB12_149:
	add.s32 	%r46, %r28, -256;
	cvt.u64.u32 	%rd237, %r46;
	add.s64 	%rd238, %rd332, %rd237;
	add.s64 	%rd150, %rd238, %rd197;
	ld.global.f64 	%fd126, [%rd146+2048];
	setp.lt.f64 	%p38, %fd226, %fd126;
	mov.f64 	%fd227, %fd226;
	mov.u64 	%rd341, %rd340;
	@%p38 bra 	$L__BB12_152;
	setp.lt.f64 	%p39, %fd126, %fd226;
	mov.f64 	%fd227, %fd126;
	mov.u64 	%rd341, %rd150;
	@%p39 bra 	$L__BB12_152;
	setp.lt.s64 	%p40, %rd340, %rd150;
	selp.f64 	%fd227, %fd226, %fd126, %p40;
	min.s64 	%rd341, %rd340, %rd150;
$L__BB12_152:
	cvt.u64.u32 	%rd239, %r28;
	add.s64 	%rd240, %rd332, %rd239;
	add.s64 	%rd153, %rd240, %rd197;
	ld.global.f64 	%fd129, [%rd146+4096];
	setp.lt.f64 	%p41, %fd227, %fd129;
	mov.f64 	%fd228, %fd227;
	mov.u64 	%rd342, %rd341;
	@%p41 bra 	$L__BB12_155;
	setp.lt.f64 	%p42, %fd129, %fd227;
	mov.f64 	%fd228, %fd129;
	mov.u64 	%rd342, %rd153;
	@%p42 bra 	$L__BB12_155;
	setp.lt.s64 	%p43, %rd341, %rd153;
	selp.f64 	%fd228, %fd227, %fd129, %p43;
	min.s64 	%rd342, %rd341, %rd153;
$L__BB12_155:
	add.s32 	%r47, %r28, 256;
	cvt.u64.u32 	%rd241, %r47;
	add.s64 	%rd242, %rd332, %rd241;
	add.s64 	%rd156, %rd242, %rd197;
	ld.global.f64 	%fd132, [%rd146+6144];
	setp.lt.f64 	%p44, %fd228, %fd132;
	mov.f64 	%fd229, %fd228;
	mov.u64 	%rd343, %rd342;
	@%p44 bra 	$L__BB12_158;
	setp.lt.f64 	%p45, %fd132, %fd228;
	mov.f64 	%fd229, %fd132;
	mov.u64 	%rd343, %rd156;
	@%p45 bra 	$L__BB12_158;
	setp.lt.s64 	%p46, %rd342, %rd156;
	selp.f64 	%fd229, %fd228, %fd132, %p46;
	min.s64 	%rd343, %rd342, %rd156;
$L__BB12_158:
	add.s32 	%r390, %r28, 1024;
	add.s32 	%r48, %r28, 512;
	setp.lt.s32 	%p47, %r48, %r19;
	@%p47 bra 	$L__BB12_146;
$L__BB12_159:
	// begin inline asm
	mov.u32 %r49, %laneid;
	// end inline asm
	mov.b64 	%rd243, %fd229;
	mov.b64 	{%r51, %r56}, %rd243;
	mov.b32 	%r67, 1;
	mov.b32 	%r68, 31;
	mov.b32 	%r69, -1;
	// begin inline asm
	shfl.sync.down.b32 %r50, %r51, %r67, %r68, %r69;
	// end inline asm
	// begin inline asm
	shfl.sync.down.b32 %r55, %r56, %r67, %r68, %r69;
	// end inline asm
	mov.b64 	%rd244, {%r50, %r55};
	mov.b64 	%fd136, %rd244;
	mov.b64 	{%r61, %r66}, %rd343;
	// begin inline asm
	shfl.sync.down.b32 %r60, %r61, %r67, %r68, %r69;
	// end inline asm
	// begin inline asm
	shfl.sync.down.b32 %r65, %r66, %r67, %r68, %r69;
	// end inline asm
	mov.b64 	%rd160, {%r60, %r65};
	setp.gt.s32 	%p48, %r49, 30;
	setp.lt.f64 	%p49, %fd229, %fd136;
	or.pred  	%p50, %p48, %p49;
	mov.f64 	%fd231, %fd229;
	mov.u64 	%rd345, %rd343;
	@%p50 bra 	$L__BB12_162;
	setp.gt.f64 	%p51, %fd229, %fd136;
	mov.f64 	%fd231, %fd136;
	mov.u64 	%rd345, %rd160;
	@%p51 bra 	$L__BB12_162;
	setp.lt.s64 	%p52, %rd343, %rd160;
	selp.f64 	%fd231, %fd229, %fd136, %p52;
	min.s64 	%rd345, %rd343, %rd160;
$L__BB12_162:
	mov.b64 	%rd245, %fd231;
	mov.b64 	{%r71, %r76}, %rd245;
	mov.b32 	%r87, 2;
	mov.b32 	%r88, 31;
	mov.b32 	%r89, -1;
	// begin inline asm
	shfl.sync.down.b32 %r70, %r71, %r87, %r88, %r89;
	// end inline asm
	// begin inline asm
	shfl.sync.down.b32 %r75, %r76, %r87, %r88, %r89;
	// end inline asm
	mov.b64 	%rd246, {%r70, %r75};
	mov.b64 	%fd139, %rd246;
	mov.b64 	{%r81, %r86}, %rd345;
	// begin inline asm
	shfl.sync.down.b32 %r80, %r81, %r87, %r88, %r89;
	// end inline asm
	// begin inline asm
	shfl.sync.down.b32 %r85, %r86, %r87, %r88, %r89;
	// end inline asm
	mov.b64 	%rd163, {%r80, %r85};
	setp.gt.s32 	%p53, %r49, 29;
	setp.lt.f64 	%p54, %fd231, %fd139;
	or.pred  	%p55, %p53, %p54;
	mov.f64 	%fd232, %fd231;
	mov.u64 	%rd346, %rd345;
	@%p55 bra 	$L__BB12_165;
	setp.gt.f64 	%p56, %fd231, %fd139;
	mov.f64 	%fd232, %fd139;
	mov.u64 	%rd346, %rd163;
	@%p56 bra 	$L__BB12_165;
	setp.lt.s64 	%p57, %rd345, %rd163;
	selp.f64 	%fd232, %fd231, %fd139, %p57;
	min.s64 	%rd346, %rd345, %rd163;
$L__BB12_165:
	mov.b64 	%rd247, %fd232;
	mov.b64 	{%r91, %r96}, %rd247;
	mov.b32 	%r107, 4;
	mov.b32 	%r108, 31;
	mov.b32 	%r109, -1;
	// begin inline asm
	shfl.sync.down.b32 %r90, %r91, %r107, %r108, %r109;
	// end inline asm
	// begin inline asm
	shfl.sync.down.b32 %r95, %r96, %r107, %r108, %r109;
	// end inline asm
	mov.b64 	%rd248, {%r90, %r95};
	mov.b64 	%fd142, %rd248;
	mov.b64 	{%r101, %r106}, %rd346;
	// begin inline asm
	shfl.sync.down.b32 %r100, %r101, %r107, %r108, %r109;
	// end inline asm
	// begin inline asm
	shfl.sync.down.b32 %r105, %r106, %r107, %r108, %r109;
	// end inline asm
	mov.b64 	%rd166, {%r100, %r105};
	setp.gt.s32 	%p58, %r49, 27;
	setp.lt.f64 	%p59, %fd232, %fd142;
	or.pred  	%p60, %p58, %p59;
	mov.f64 	%fd233, %fd232;
	mov.u64 	%rd347, %rd346;
	@%p60 bra 	$L__BB12_168;
	setp.gt.f64 	%p61, %fd232, %fd142;
	mov.f64 	%fd233, %fd142;
	mov.u64 	%rd347, %rd166;
	@%p61 bra 	$L__BB12_168;
	setp.lt.s64 	%p62, %rd346, %rd166;
	selp.f64 	%fd233, %fd232, %fd142, %p62;
	min.s64 	%rd347, %rd346, %rd166;
$L__BB12_168:
	mov.b64 	%rd249, %fd233;
	mov.b64 	{%r111, %r116}, %rd249;
	mov.b32 	%r127, 8;
	mov.b32 	%r128, 31;
	mov.b32 	%r129, -1;
	// begin inline asm
	shfl.sync.down.b32 %r110, %r111, %r127, %r128, %r129;
	// end inline asm
	// begin inline asm
	shfl.sync.down.b32 %r115, %r116, %r127, %r128, %r129;
	// end inline asm
	mov.b64 	%rd250, {%r110, %r115};
	mov.b64 	%fd145, %rd250;
	mov.b64 	{%r121, %r126}, %rd347;
	// begin inline asm
	shfl.sync.down.b32 %r120, %r121, %r127, %r128, %r129;
	// end inline asm
	// begin inline asm
	shfl.sync.down.b32 %r125, %r126, %r127, %r128, %r129;
	// end inline asm
	mov.b64 	%rd169, {%r120, %r125};
	setp.gt.s32 	%p63, %r49, 23;
	setp.lt.f64 	%p64, %fd233, %fd145;
	or.pred  	%p65, %p63, %p64;
	mov.f64 	%fd234, %fd233;
	mov.u64 	%rd348, %rd347;
	@%p65 bra 	$L__BB12_171;
	setp.gt.f64 	%p66, %fd233, %fd145;
	mov.f64 	%fd234, %fd145;
	mov.u64 	%rd348, %rd169;
	@%p66 bra 	$L__BB12_171;
	setp.lt.s64 	%p67, %rd347, %rd169;
	selp.f64 	%fd234, %fd233, %fd145, %p67;
	min.s64 	%rd348, %rd347, %rd169;
$L__BB12_171:
	mov.b64 	%rd251, %fd234;
	mov.b64 	{%r131, %r136}, %rd251;
	mov.b32 	%r147, 16;
	mov.b32 	%r148, 31;
	mov.b32 	%r149, -1;
	// begin inline asm
	shfl.sync.down.b32 %r130, %r131, %r147, %r148, %r149;
	// end inline asm
	// begin inline asm
	shfl.sync.down.b32 %r135, %r136, %r147, %r148, %r149;
	// end inline asm
	mov.b64 	%rd252, {%r130, %r135};
	mov.b64 	%fd148, %rd252;
	mov.b64 	{%r141, %r146}, %rd348;
	// begin inline asm
	shfl.sync.down.b32 %r140, %r141, %r147, %r148, %r149;
	// end inline asm
	// begin inline asm
	shfl.sync.down.b32 %r145, %r146, %r147, %r148, %r149;
	// end inline asm
	mov.b64 	%rd172, {%r140, %r145};
	setp.gt.s32 	%p68, %r49, 15;
	setp.lt.f64 	%p69, %fd234, %fd148;
	or.pred  	%p70, %p68, %p69;
	mov.f64 	%fd242, %fd234;
	mov.u64 	%rd356, %rd348;
	@%p70 bra 	$L__BB12_174;
	setp.gt.f64 	%p71, %fd234, %fd148;
	mov.f64 	%fd242, %fd148;
	mov.u64 	%rd356, %rd172;
	@%p71 bra 	$L__BB12_174;
	setp.lt.s64 	%p72, %rd348, %rd172;
	selp.f64 	%fd242, %fd234, %fd148, %p72;
	min.s64 	%rd356, %rd348, %rd172;
$L__BB12_174:
	setp.ne.s32 	%p73, %r49, 0;
	@%p73 bra 	$L__BB12_176;
	shr.u32 	%r150, %r18, 1;
	and.b32  	%r151, %r150, 496;
	mov.u32 	%r152, _ZN6thrust24THRUST_300001_SM_1000_NS8cuda_cub4core6detail5shmemE;
	add.s32 	%r153, %r152, %r151;
	st.shared.f64 	[%r153+8], %fd242;
	st.shared.u64 	[%r153+16], %rd356;
$L__BB12_176:
	bar.sync 	0;
	setp.ne.s32 	%p74, %r18, 0;
	@%p74 bra 	$L__BB12_198;
	ld.shared.f64 	%fd151, [_ZN6thrust24THRUST_300001_SM_1000_NS8cuda_cub4core6detail5shmemE+24];
	ld.shared.u64 	%rd175, [_ZN6thrust24THRUST_300001_SM_1000_NS8cuda_cub4core6detail5shmemE+32];
	setp.lt.f64 	%p75, %fd242, %fd151;
	mov.f64 	%fd236, %fd242;
	mov.u64 	%rd350, %rd356;
	@%p75 bra 	$L__BB12_180;
	setp.lt.f64 	%p76, %fd151, %fd242;
	mov.f64 	%fd236, %fd151;
	mov.u64 	%rd350, %rd175;
	@%p76 bra 	$L__BB12_180;
	setp.lt.s64 	%p77, %rd356, %rd175;
	selp.f64 	%fd236, %fd242, %fd151, %p77;
	min.s64 	%rd350, %rd356, %rd175;
$L__BB12_180:
	ld.shared.f64 	%fd154, [_ZN6thrust24THRUST_300001_SM_1000_NS8cuda_cub4core6detail5shmemE+40];
	ld.shared.u64 	%rd178, [_ZN6thrust24THRUST_300001_SM_1000_NS8cuda_cub4core6detail5shmemE+48];
	setp.lt.f64 	%p78, %fd236, %fd154;
	mov.f64 	%fd237, %fd236;
	mov.u64 	%rd351, %rd350;
	@%p78 bra 	$L__BB12_183;
	setp.lt.f64 	%p79, %fd154, %fd236;
	mov.f64 	%fd237, %fd154;
	mov.u64 	%rd351, %rd178;
	@%p79 bra 	$L__BB12_183;
	setp.lt.s64 	%p80, %rd350, %rd178;
	selp.f64 	%fd237, %fd236, %fd154, %p80;
	min.s64 	%rd351, %rd350, %rd178;
$L__BB12_183:
	ld.shared.f64 	%fd157, [_ZN6thrust24THRUST_300001_SM_1000_NS8cuda_cub4core6detail5shmemE+56];
	ld.shared.u64 	%rd181, [_ZN6thrust24THRUST_300001_SM_1000_NS8cuda_cub4core6detail5shmemE+64];
	setp.lt.f64 	%p81, %fd237, %fd157;
	mov.f64 	%fd238, %fd237;
	mov.u64 	%rd352, %rd351;
	@%p81 bra 	$L__BB12_186;
	setp.lt.f64 	%p82, %fd157, %fd237;
	mov.f64 	%fd238, %fd157;
	mov.u64 	%rd352, %rd181;
	@%p82 bra 	$L__BB12_186;
	setp.lt.s64 	%p83, %rd351, %rd181;
	selp.f64 	%fd238, %fd237, %fd157, %p83;
	min.s64 	%rd352, %rd351, %rd181;
$L__BB12_186:
	ld.shared.f64 	%fd160, [_ZN6thrust24THRUST_300001_SM_1000_NS8cuda_cub4core6detail5shmemE+72];
	ld.shared.u64 	%rd184, [_ZN6thrust24THRUST_300001_SM_1000_NS8cuda_cub4core6detail5shmemE+80];
	setp.lt.f64 	%p84, %fd238, %fd160;
	mov.f64 	%fd239, %fd238;
	mov.u64 	%rd353, %rd352;
	@%p84 bra 	$L__BB12_189;
	setp.lt.f64 	%p85, %fd160, %fd238;
	mov.f64 	%fd239, %fd160;
	mov.u64 	%rd353, %rd184;
	@%p85 bra 	$L__BB12_189;
	setp.lt.s64 	%p86, %rd352, %rd184;
	selp.f64 	%fd239, %fd238, %fd160, %p86;
	min.s64 	%rd353, %rd352, %rd184;
$L__BB12_189:
	ld.shared.f64 	%fd163, [_ZN6thrust24THRUST_300001_SM_1000_NS8cuda_cub4core6detail5shmemE+88];
	ld.shared.u64 	%rd187, [_ZN6thrust24THRUST_300001_SM_1000_NS8cuda_cub4core6detail5shmemE+96];
	setp.lt.f64 	%p87, %fd239, %fd163;
	mov.f64 	%fd240, %fd239;
	mov.u64 	%rd354, %rd353;
	@%p87 bra 	$L__BB12_192;
	setp.lt.f64 	%p88, %fd163, %fd239;
	mov.f64 	%fd240, %fd163;
	mov.u64 	%rd354, %rd187;
	@%p88 bra 	$L__BB12_192;
	setp.lt.s64 	%p89, %rd353, %rd187;
	selp.f64 	%fd240, %fd239, %fd163, %p89;
	min.s64 	%rd354, %rd353, %rd187;
$L__BB12_192:
	ld.shared.f64 	%fd166, [_ZN6thrust24THRUST_300001_SM_1000_NS8cuda_cub4core6detail5shmemE+104];
	ld.shared.u64 	%rd190, [_ZN6thrust24THRUST_300001_SM_1000_NS8cuda_cub4core6detail5shmemE+112];
	setp.lt.f64 	%p90, %fd240, %fd166;
	mov.f64 	%fd241, %fd240;
	mov.u64 	%rd355, %rd354;
	@%p90 bra 	$L__BB12_195;
	setp.lt.f64 	%p91, %fd166, %fd240;
	mov.f64 	%fd241, %fd166;
	mov.u64 	%rd355, %rd190;
	@%p91 bra 	$L__BB12_195;
	setp.lt.s64 	%p92, %rd354, %rd190;
	selp.f64 	%fd241, %fd240, %fd166, %p92;
	min.s64 	%rd355, %rd354, %rd190;
$L__BB12_195:
	ld.shared.f64 	%fd169, [_ZN6thrust24THRUST_300001_SM_1000_NS8cuda_cub4core6detail5shmemE+120];
	ld.shared.u64 	%rd193, [_ZN6thrust24THRUST_300001_SM_1000_NS8cuda_cub4core6detail5shmemE+128];
	setp.lt.f64 	%p93, %fd241, %fd169;
	mov.u64 	%rd356, %rd355;
	mov.f64 	%fd242, %fd241;
	@%p93 bra 	$L__BB12_198;
	setp.lt.f64 	%p94, %fd169, %fd241;
	mov.u64 	%rd356, %rd193;
	mov.f64 	%fd242, %fd169;
	@%p94 bra 	$L__BB12_198;
	setp.lt.s64 	%p95, %rd355, %rd193;
	selp.f64 	%fd242, %fd241, %fd169, %p95;
	min.s64 	%rd356, %rd355, %rd193;
$L__BB12_198:
	mov.u32 	%r381, %tid.x;
	setp.ne.s32 	%p222, %r381, 0;
	@%p222 bra 	$L__BB12_200;
	ld.param.u64 	%rd286, [_ZN6thrust24THRUST_300001_SM_1000_NS8cuda_cub4core6detail13_kernel_agentINS1_8__reduce11ReduceAgentINS0_12zip_iteratorIN4cuda3std3__45tupleIJNS0_6detail15normal_iteratorINS0_10device_ptrIdEEEENS0_17counting_iteratorIlNS0_11use_defaultESI_SI_EEEEEEEPNSB_IJdlEEESM_lNS1_9__extrema9arg_min_fIdlNSA_4lessIdEEEEEEJSL_SN_lSS_EEEvDpT0__param_1];
	cvta.to.global.u64 	%rd285, %rd286;
	st.global.f64 	[%rd285], %fd242;
	st.global.u64 	[%rd285+8], %rd356;
$L__BB12_200:
	ret;

}
	// .globl	_ZN6thrust24THRUST_300001_SM_1000_NS8cuda_cub4core6detail13_kernel_agentINS1_8__reduce11ReduceAgentINS0_12zip_iteratorIN4cuda3std3__45tupleIJNS0_6detail15normal_iteratorINS0_10device_ptrIdEEEENS0_17counting_iteratorIlNS0_11use_defaultESI_SI_EEEEEEEPNSB_IJdlEEESM_lNS1_9__extrema9arg_min_fIdlNSA_4lessIdEEEEEEJSL_SN_lN3cub18CUB_300001_SM_100013GridEvenShareIlEENSV_9GridQueueIyEESS_EEEvDpT0_
.visible .entry _ZN6thrust24THRUST_300001_SM_1000_NS8cuda_cub4core6detail13_kernel_agentINS1_8__reduce11ReduceAgentINS0_12zip_iteratorIN4cuda3std3__45tupleIJNS0_6detail15normal_iteratorINS0_10device_ptrIdEEEENS0_17counting_iteratorIlNS0_11use_defaultESI_SI_EEEEEEEPNSB_IJdlEEESM_lNS1_9__extrema9arg_min_fIdlNSA_4lessIdEEEEEEJSL_SN_lN3cub18CUB_300001_SM_100013GridEvenShareIlEENSV_9GridQueueIyEESS_EEEvDpT0_(
	.param .align 8 .b8 _ZN6thrust24THRUST_300001_SM_1000_NS8cuda_cub4core6detail13_kernel_agentINS1_8__reduce11ReduceAgentINS0_12zip_iteratorIN4cuda3std3__45tupleIJNS0_6detail15normal_iteratorINS0_10device_ptrIdEEEENS0_17counting_iteratorIlNS0_11use_defaultESI_SI_EEEEEEEPNSB_IJdlEEESM_lNS1_9__extrema9arg_min_fIdlNSA_4lessIdEEEEEEJSL_SN_lN3cub18CUB_300001_SM_100013GridEvenShareIlEENSV_9GridQueueIyEESS_EEEvDpT0__param_0[16],
	.param .u64 .ptr .align 1 _ZN6thrust24THRUST_300001_SM_1000_NS8cuda_cub4core6detail13_kernel_agentINS1_8__reduce11ReduceAgentINS0_12zip_iteratorIN4cuda3std3__45tupleIJNS0_6detail15normal_iteratorINS0_10device_ptrIdEEEENS0_17counting_iteratorIlNS0_11use_defaultESI_SI_EEEEEEEPNSB_IJdlEEESM_lNS1_9__extrema9arg_min_fIdlNSA_4lessIdEEEEEEJSL_SN_lN3cub18CUB_300001_SM_100013GridEvenShareIlEENSV_9GridQueueIyEESS_EEEvDpT0__param_1,
	.param .u64 _ZN6thrust24THRUST_300001_SM_1000_NS8cuda_cub4core6detail13_kernel_agentINS1_8__reduce11ReduceAgentINS0_12zip_iteratorIN4cuda3std3__45tupleIJNS0_6detail15normal_iteratorINS0_10device_ptrIdEEEENS0_17counting_iteratorIlNS0_11use_defaultESI_SI_EEEEEEEPNSB_IJdlEEESM_lNS1_9__extrema9arg_min_fIdlNSA_4lessIdEEEEEEJSL_SN_lN3cub18CUB_300001_SM_100013GridEvenShareIlEENSV_9GridQueueIyEESS_EEEvDpT0__param_2,
	.param .align 8 .b8 _ZN6thrust24THRUST_300001_SM_1000_NS8cuda_cub4core6detail13_kernel_agentINS1_8__reduce11ReduceAgentINS0_12zip_iteratorIN4cuda3std3__45tupleIJNS0_6detail15normal_iteratorINS0_10device_ptrIdEEEENS0_17counting_iteratorIlNS0_11use_defaultESI_SI_EEEEEEEPNSB_IJdlEEESM_lNS1_9__extrema9arg_min_fIdlNSA_4lessIdEEEEEEJSL_SN_lN3cub18CUB_300001_SM_100013GridEvenShareIlEENSV_9GridQueueIyEESS_EEEvDpT0__param_3[72],
	.param .align 8 .b8 _ZN6thrust24THRUST_300001_SM_1000_NS8cuda_cub4core6detail13_kernel_agentINS1_8__reduce11ReduceAgentINS0_12zip_iteratorIN4cuda3std3__45tupleIJNS0_6detail15normal_iteratorINS0_10device_ptrIdEEEENS0_17counting_iteratorIlNS0_11use_defaultESI_SI_EEEEEEEPNSB_IJdlEEESM_lNS1_9__extrema9arg_min_fIdlNSA_4lessIdEEEEEEJSL_SN_lN3cub18CUB_300001_SM_100013GridEvenShareIlEENSV_9GridQueueIyEESS_EEEvDpT0__param_4[8],
	.param .align 1 .b8 _ZN6thrust24THRUST_300001_SM_1000_NS8cuda_cub4core6detail13_kernel_agentINS1_8__reduce11ReduceAgentINS0_12zip_iteratorIN4cuda3std3__45tupleIJNS0_6detail15normal_iteratorINS0_10device_ptrIdEEEENS0_17counting_iteratorIlNS0_11use_defaultESI_SI_EEEEEEEPNSB_IJdlEEESM_lNS1_9__extrema9arg_min_fIdlNSA_4lessIdEEEEEEJSL_SN_lN3cub18CUB_300001_SM_100013GridEvenShareIlEENSV_9GridQueueIyEESS_EEEvDpT0__param_5[1]
)
.maxntid 256
{
	.reg .pred 	%p<225>;
	.reg .b32 	%r<399>;
	.reg .b64 	%rd<351>;
	.reg .b64 	%fd<243>;

	ld.param.u64 	%rd3, [_ZN6thrust24THRUST_300001_SM_1000_NS8cuda_cub4core6detail13_kernel_agentINS1_8__reduce11ReduceAgentINS0_12zip_iteratorIN4cuda3std3__45tupleIJNS0_6detail15normal_iteratorINS0_10device_ptrIdEEEENS0_17counting_iteratorIlNS0_11use_defaultESI_SI_EEEEEEEPNSB_IJdlEEESM_lNS1_9__extrema9arg_min_fIdlNSA_4lessIdEEEEEEJSL_SN_lN3cub18CUB_300001_SM_100013GridEvenShareIlEENSV_9GridQueueIyEESS_EEEvDpT0__param_0+8];
	ld.param.u64 	%rd199, [_ZN6thrust24THRUST_300001_SM_1000_NS8cuda_cub4core6detail13_kernel_agentINS1_8__reduce11ReduceAgentINS0_12zip_iteratorIN4cuda3std3__45tupleIJNS0_6detail15normal_iteratorINS0_10device_ptrIdEEEENS0_17counting_iteratorIlNS0_11use_defaultESI_SI_EEEEEEEPNSB_IJdlEEESM_lNS1_9__extrema9arg_min_fIdlNSA_4lessIdEEEEEEJSL_SN_lN3cub18CUB_300001_SM_100013GridEvenShareIlEENSV_9GridQueueIyEESS_EEEvDpT0__param_0];
	ld.param.u64 	%rd200, [_ZN6thrust24THRUST_300001_SM_1000_NS8cuda_cub4core6detail13_kernel_agentINS1_8__reduce11ReduceAgentINS0_12zip_iteratorIN4cuda3std3__45tupleIJNS0_6detail15normal_iteratorINS0_10device_ptrIdEEEENS0_17counting_iteratorIlNS0_11use_defaultESI_SI_EEEEEEEPNSB_IJdlEEESM_lNS1_9__extrema9arg_min_fIdlNSA_4lessIdEEEEEEJSL_SN_lN3cub18CUB_300001_SM_100013GridEvenShareIlEENSV_9GridQueueIyEESS_EEEvDpT0__param_4];
	ld.param.u64 	%rd198, [_ZN6thrust24THRUST_300001_SM_1000_NS8cuda_cub4core6detail13_kernel_agentINS1_8__reduce11ReduceAgentINS0_12zip_iteratorIN4cuda3std3__45tupleIJNS0_6detail15normal_iteratorINS0_10device_ptrIdEEEENS0_17counting_iteratorIlNS0_11use_defaultESI_SI_EEEEEEEPNSB_IJdlEEESM_lNS1_9__extrema9arg_min_fIdlNSA_4lessIdEEEEEEJSL_SN_lN3cub18CUB_300001_SM_100013GridEvenShareIlEENSV_9GridQueueIyEESS_EEEvDpT0__param_2];
	cvta.to.global.u64 	%rd1, %rd200;
	cvta.to.global.u64 	%rd2, %rd199;
	mov.u32 	%r1, %ctaid.x;
	mul.lo.s32 	%r33, %r1, 1280;
	cvt.u64.u32 	%rd4, %r33;
	mov.u32 	%r34, %nctaid.x;
	mul.lo.s32 	%r35, %r34, 1280;
	cvt.u64.u32 	%rd5, %r35;
	add.s64 	%rd201, %rd4, 1280;
	setp.le.s64 	%p1, %rd201, %rd198;
	@%p1 bra 	$L__BB13_111;
	cvt.u32.u64 	%r159, %rd4;
	cvt.u32.u64 	%r2, %rd198;
	sub.s32 	%r3, %r2, %r159;
	mov.u32 	%r4, %tid.x;
	setp.ge.s32 	%p98, %r4, %r3;
	mov.f64 	%fd188, 0d0000000000000000;
	mov.b64 	%rd292, 0;
	mov.u32 	%r393, %r4;
	@%p98 bra 	$L__BB13_3;
	cvt.u64.u32 	%rd240, %r4;
	add.s64 	%rd241, %rd4, %rd240;
	shl.b64 	%rd242, %rd241, 3;
	add.s64 	%rd243, %rd2, %rd242;
	add.s64 	%rd292, %rd3, %rd241;
	ld.global.f64 	%fd188, [%rd243];
	add.s32 	%r393, %r4, 256;
$L__BB13_3:
	setp.ge.s32 	%p99, %r393, %r3;
	@%p99 bra 	$L__BB13_25;
	not.b32 	%r161, %r393;
	add.s32 	%r162, %r161, %r2;
	sub.s32 	%r7, %r162, %r159;
	and.b32  	%r163, %r7, 768;
	setp.eq.s32 	%p100, %r163, 768;
	@%p100 bra 	$L__BB13_10;
	cvt.u64.u32 	%rd245, %r393;
	add.s64 	%rd246, %rd245, %rd4;
	add.s64 	%rd283, %rd246, %rd3;
	shl.b64 	%rd247, %rd246, 3;
	add.s64 	%rd282, %rd2, %rd247;
	shr.u32 	%r164, %r7, 8;
	add.s32 	%r165, %r164, 1;
	and.b32  	%r166, %r165, 3;
	neg.s32 	%r391, %r166;
$L__BB13_6:
	.pragma "nounroll";
	mov.u64 	%rd12, %rd292;
	mov.f64 	%fd3, %fd188;
	ld.global.f64 	%fd4, [%rd282];
	setp.lt.f64 	%p101, %fd3, %fd4;
	@%p101 bra 	$L__BB13_9;
	setp.lt.f64 	%p102, %fd4, %fd3;
	mov.u64 	%rd292, %rd283;
	mov.f64 	%fd188, %fd4;
	@%p102 bra 	$L__BB13_9;
	setp.lt.s64 	%p103, %rd12, %rd283;
	min.s64 	%rd292, %rd12, %rd283;
	selp.f64 	%fd188, %fd3, %fd4, %p103;
$L__BB13_9:
	add.s32 	%r393, %r393, 256;
	add.s64 	%rd283, %rd283, 256;
	add.s64 	%rd282, %rd282, 2048;
	add.s32 	%r391, %r391, 1;
	setp.ne.s32 	%p104, %r391, 0;
	@%p104 bra 	$L__BB13_6;
$L__BB13_10:
	setp.lt.u32 	%p105, %r7, 768;
	@%p105 bra 	$L__BB13_25;
	add.s32 	%r394, %r393, 512;
$L__BB13_12:
	mov.u32 	%r15, %r394;
	add.s32 	%r167, %r15, -512;
	cvt.s64.s32 	%rd248, %r167;
	add.s64 	%rd249, %rd248, %rd4;
	shl.b64 	%rd250, %rd249, 3;
	add.s64 	%rd20, %rd2, %rd250;
	add.s64 	%rd21, %rd249, %rd3;
	ld.global.f64 	%fd10, [%rd20];
	setp.lt.f64 	%p106, %fd188, %fd10;
	mov.u64 	%rd289, %rd292;
	mov.f64 	%fd185, %fd188;
	@%p106 bra 	$L__BB13_15;
	setp.lt.f64 	%p107, %fd10, %fd188;
	mov.u64 	%rd289, %rd21;
	mov.f64 	%fd185, %fd10;
	@%p107 bra 	$L__BB13_15;
	setp.lt.s64 	%p108, %rd292, %rd21;
	min.s64 	%rd289, %rd292, %rd21;
	selp.f64 	%fd185, %fd188, %fd10, %p108;
$L__BB13_15:
	add.s32 	%r168, %r15, -256;
	cvt.s64.s32 	%rd251, %r168;
	add.s64 	%rd252, %rd251, %rd4;
	add.s64 	%rd24, %rd252, %rd3;
	ld.global.f64 	%fd13, [%rd20+2048];
	setp.lt.f64 	%p109, %fd185, %fd13;
	mov.u64 	%rd290, %rd289;
	mov.f64 	%fd186, %fd185;
	@%p109 bra 	$L__BB13_18;
	setp.lt.f64 	%p110, %fd13, %fd185;
	mov.u64 	%rd290, %rd24;
	mov.f64 	%fd186, %fd13;
	@%p110 bra 	$L__BB13_18;
	setp.lt.s64 	%p111, %rd289, %rd24;
	min.s64 	%rd290, %rd289, %rd24;
	selp.f64 	%fd186, %fd185, %fd13, %p111;
$L__BB13_18:
	cvt.s64.s32 	%rd253, %r15;
	add.s64 	%rd254, %rd253, %rd4;
	add.s64 	%rd27, %rd254, %rd3;
	ld.global.f64 	%fd16, [%rd20+4096];
	setp.lt.f64 	%p112, %fd186, %fd16;
	mov.u64 	%rd291, %rd290;
	mov.f64 	%fd187, %fd186;
	@%p112 bra 	$L__BB13_21;
	setp.lt.f64 	%p113, %fd16, %fd186;
	mov.u64 	%rd291, %rd27;
	mov.f64 	%fd187, %fd16;
	@%p113 bra 	$L__BB13_21;
	setp.lt.s64 	%p114, %rd290, %rd27;
	min.s64 	%rd291, %rd290, %rd27;
	selp.f64 	%fd187, %fd186, %fd16, %p114;
$L__BB13_21:
	add.s32 	%r169, %r15, 256;
	cvt.s64.s32 	%rd255, %r169;
	add.s64 	%rd256, %rd255, %rd4;
	add.s64 	%rd30, %rd256, %rd3;
	ld.global.f64 	%fd19, [%rd20+6144];
	setp.lt.f64 	%p115, %fd187, %fd19;
	mov.u64 	%rd292, %rd291;
	mov.f64 	%fd188, %fd187;
	@%p115 bra 	$L__BB13_24;
	setp.lt.f64 	%p116, %fd19, %fd187;
	mov.u64 	%rd292, %rd30;
	mov.f64 	%fd188, %fd19;
	@%p116 bra 	$L__BB13_24;
	setp.lt.s64 	%p117, %rd291, %rd30;
	min.s64 	%rd292, %rd291, %rd30;
	selp.f64 	%fd188, %fd187, %fd19, %p117;
$L__BB13_24:
	add.s32 	%r394, %r15, 1024;
	add.s32 	%r170, %r15, 512;
	setp.lt.s32 	%p118, %r170, %r3;
	@%p118 bra 	$L__BB13_12;
$L__BB13_25:
	setp.lt.s32 	%p119, %r3, 256;
	@%p119 bra 	$L__BB13_65;
	// begin inline asm
	mov.u32 %r284, %laneid;
	// end inline asm
	mov.b64 	%rd267, %fd188;
	mov.b64 	{%r286, %r291}, %rd267;
	mov.b32 	%r302, 1;
	mov.b32 	%r303, 31;
	mov.b32 	%r304, -1;
	// begin inline asm
	shfl.sync.down.b32 %r285, %r286, %r302, %r303, %r304;
	// end inline asm
	// begin inline asm
	shfl.sync.down.b32 %r290, %r291, %r302, %r303, %r304;
	// end inline asm
	mov.b64 	%rd268, {%r285, %r290};
	mov.b64 	%fd23, %rd268;
	mov.b64 	{%r296, %r301}, %rd292;
	// begin inline asm
	shfl.sync.down.b32 %r295, %r296, %r302, %r303, %r304;
	// end inline asm
	// begin inline asm
	shfl.sync.down.b32 %r300, %r301, %r302, %r303, %r304;
	// end inline asm
	mov.b64 	%rd34, {%r295, %r300};
	setp.gt.s32 	%p176, %r284, 30;
	setp.lt.f64 	%p177, %fd188, %fd23;
	or.pred  	%p178, %p176, %p177;
	mov.u64 	%rd294, %rd292;
	mov.f64 	%fd190, %fd188;
	@%p178 bra 	$L__BB13_29;
	setp.gt.f64 	%p179, %fd188, %fd23;
	mov.u64 	%rd294, %rd34;
	mov.f64 	%fd190, %fd23;
	@%p179 bra 	$L__BB13_29;
	setp.lt.s64 	%p180, %rd292, %rd34;
	min.s64 	%rd294, %rd292, %rd34;
	selp.f64 	%fd190, %fd188, %fd23, %p180;
$L__BB13_29:
	mov.b64 	%rd269, %fd190;
	mov.b64 	{%r306, %r311}, %rd269;
	mov.b32 	%r322, 2;
	mov.b32 	%r323, 31;
	mov.b32 	%r324, -1;
	// begin inline asm
	shfl.sync.down.b32 %r305, %r306, %r322, %r323, %r324;
	// end inline asm
	// begin inline asm
	shfl.sync.down.b32 %r310, %r311, %r322, %r323, %r324;
	// end inline asm
	mov.b64 	%rd270, {%r305, %r310};
	mov.b64 	%fd26, %rd270;
	mov.b64 	{%r316, %r321}, %rd294;
	// begin inline asm
	shfl.sync.down.b32 %r315, %r316, %r322, %r323, %r324;
	// end inline asm
	// begin inline asm
	shfl.sync.down.b32 %r320, %r321, %r322, %r323, %r324;
	// end inline asm
	mov.b64 	%rd37, {%r315, %r320};
	setp.gt.s32 	%p181, %r284, 29;
	setp.lt.f64 	%p182, %fd190, %fd26;
	or.pred  	%p183, %p181, %p182;
	mov.u64 	%rd295, %rd294;
	mov.f64 	%fd191, %fd190;
	@%p183 bra 	$L__BB13_32;
	setp.gt.f64 	%p184, %fd190, %fd26;
	mov.u64 	%rd295, %rd37;
	mov.f64 	%fd191, %fd26;
	@%p184 bra 	$L__BB13_32;
	setp.lt.s64 	%p185, %rd294, %rd37;
	min.s64 	%rd295, %rd294, %rd37;
	selp.f64 	%fd191, %fd190, %fd26, %p185;
$L__BB13_32:
	mov.b64 	%rd271, %fd191;
	mov.b64 	{%r326, %r331}, %rd271;
	mov.b32 	%r342, 4;
	mov.b32 	%r343, 31;
	mov.b32 	%r344, -1;
	// begin inline asm
	shfl.sync.down.b32 %r325, %r326, %r342, %r343, %r344;
	// end inline asm
	// begin inline asm
	shfl.sync.down.b32 %r330, %r331, %r342, %r343, %r344;
	// end inline asm
	mov.b64 	%rd272, {%r325, %r330};
	mov.b64 	%fd29, %rd272;
	mov.b64 	{%r336, %r341}, %rd295;
	// begin inline asm
	shfl.sync.down.b32 %r335, %r336, %r342, %r343, %r344;
	// end inline asm
	// begin inline asm
	shfl.sync.down.b32 %r340, %r341, %r342, %r343, %r344;
	// end inline asm
	mov.b64 	%rd40, {%r335, %r340};
	setp.gt.s32 	%p186, %r284, 27;
	setp.lt.f64 	%p187, %fd191, %fd29;
	or.pred  	%p188, %p186, %p187;
	mov.u64 	%rd296, %rd295;
	mov.f64 	%fd192, %fd191;
	@%p188 bra 	$L__BB13_35;
	setp.gt.f64 	%p189, %fd191, %fd29;
	mov.u64 	%rd296, %rd40;
	mov.f64 	%fd192, %fd29;
	@%p189 bra 	$L__BB13_35;
	setp.lt.s64 	%p190, %rd295, %rd40;
	min.s64 	%rd296, %rd295, %rd40;
	selp.f64 	%fd192, %fd191, %fd29, %p190;
$L__BB13_35:
	mov.b64 	%rd273, %fd192;
	mov.b64 	{%r346, %r351}, %rd273;
	mov.b32 	%r362, 8;
	mov.b32 	%r363, 31;
	mov.b32 	%r364, -1;
	// begin inline asm
	shfl.sync.down.b32 %r345, %r346, %r362, %r363, %r364;
	// end inline asm
	// begin inline asm
	shfl.sync.down.b32 %r350, %r351, %r362, %r363, %r364;
	// end inline asm
	mov.b64 	%rd274, {%r345, %r350};
	mov.b64 	%fd32, %rd274;
	mov.b64 	{%r356, %r361}, %rd296;
	// begin inline asm
	shfl.sync.down.b32 %r355, %r356, %r362, %r363, %r364;
	// end inline asm
	// begin inline asm
	shfl.sync.down.b32 %r360, %r361, %r362, %r363, %r364;
	// end inline asm
	mov.b64 	%rd43, {%r355, %r360};
	setp.gt.s32 	%p191, %r284, 23;
	setp.lt.f64 	%p192, %fd192, %fd32;
	or.pred  	%p193, %p191, %p192;
	mov.u64 	%rd297, %rd296;
	mov.f64 	%fd193, %fd192;
	@%p193 bra 	$L__BB13_38;
	setp.gt.f64 	%p194, %fd192, %fd32;
	mov.u64 	%rd297, %rd43;
	mov.f64 	%fd193, %fd32;
	@%p194 bra 	$L__BB13_38;
	setp.lt.s64 	%p195, %rd296, %rd43;
	min.s64 	%rd297, %rd296, %rd43;
	selp.f64 	%fd193, %fd192, %fd32, %p195;
$L__BB13_38:
	mov.b64 	%rd275, %fd193;
	mov.b64 	{%r366, %r371}, %rd275;
	mov.b32 	%r382, 16;
	mov.b32 	%r383, 31;
	mov.b32 	%r384, -1;
	// begin inline asm
	shfl.sync.down.b32 %r365, %r366, %r382, %r383, %r384;
	// end inline asm
	// begin inline asm
	shfl.sync.down.b32 %r370, %r371, %r382, %r383, %r384;
	// end inline asm
	mov.b64 	%rd276, {%r365, %r370};
	mov.b64 	%fd35, %rd276;
	mov.b64 	{%r376, %r381}, %rd297;
	// begin inline asm
	shfl.sync.down.b32 %r375, %r376, %r382, %r383, %r384;
	// end inline asm
	// begin inline asm
	shfl.sync.down.b32 %r380, %r381, %r382, %r383, %r384;
	// end inline asm
	mov.b64 	%rd46, {%r375, %r380};
	setp.gt.s32 	%p196, %r284, 15;
	setp.lt.f64 	%p197, %fd193, %fd35;
	or.pred  	%p198, %p196, %p197;
	mov.u64 	%rd350, %rd297;
	mov.f64 	%fd242, %fd193;
	@%p198 bra 	$L__BB13_41;
	setp.gt.f64 	%p199, %fd193, %fd35;
	mov.u64 	%rd350, %rd46;
	mov.f64 	%fd242, %fd35;
	@%p199 bra 	$L__BB13_41;
	setp.lt.s64 	%p200, %rd297, %rd46;
	min.s64 	%rd350, %rd297, %rd46;
	selp.f64 	%fd242, %fd193, %fd35, %p200;
$L__BB13_41:
	setp.ne.s32 	%p201, %r284, 0;
	@%p201 bra 	$L__BB13_43;
	shr.u32 	%r385, %r4, 1;
	and.b32  	%r386, %r385, 496;
	mov.u32 	%r387, _ZN6thrust24THRUST_300001_SM_1000_NS8cuda_cub4core6detail5shmemE;
	add.s32 	%r388, %r387, %r386;
	st.shared.f64 	[%r388+8], %fd242;
	st.shared.u64 	[%r388+16], %rd350;
$L__BB13_43:
	bar.sync 	0;
	setp.ne.s32 	%p202, %r4, 0;
	@%p202 bra 	$L__BB13_201;
	ld.shared.f64 	%fd38, [_ZN6thrust24THRUST_300001_SM_1000_NS8cuda_cub4core6detail5shmemE+24];
	ld.shared.u64 	%rd49, [_ZN6thrust24THRUST_300001_SM_1000_NS8cuda_cub4core6detail5shmemE+32];
	setp.lt.f64 	%p203, %fd242, %fd38;
	mov.u64 	%rd299, %rd350;
	mov.f64 	%fd195, %fd242;
	@%p203 bra 	$L__BB13_47;
	setp.lt.f64 	%p204, %fd38, %fd242;
	mov.u64 	%rd299, %rd49;
	mov.f64 	%fd195, %fd38;
	@%p204 bra 	$L__BB13_47;
	setp.lt.s64 	%p205, %rd350, %rd49;
	min.s64 	%rd299, %rd350, %rd49;
	selp.f64 	%fd195, %fd242, %fd38, %p205;
$L__BB13_47:
	ld.shared.f64 	%fd41, [_ZN6thrust24THRUST_300001_SM_1000_NS8cuda_cub4core6detail5shmemE+40];
	ld.shared.u64 	%rd52, [_ZN6thrust24THRUST_300001_SM_1000_NS8cuda_cub4core6detail5shmemE+48];
	setp.lt.f64 	%p206, %fd195, %fd41;
	mov.u64 	%rd300, %rd299;
	mov.f64 	%fd196, %fd195;
	@%p206 bra 	$L__BB13_50;
	setp.lt.f64 	%p207, %fd41, %fd195;
	mov.u64 	%rd300, %rd52;
	mov.f64 	%fd196, %fd41;
	@%p207 bra 	$L__BB13_50;
	setp.lt.s64 	%p208, %rd299, %rd52;
	min.s64 	%rd300, %rd299, %rd52;
	selp.f64 	%fd196, %fd195, %fd41, %p208;
$L__BB13_50:
	ld.shared.f64 	%fd44, [_ZN6thrust24THRUST_300001_SM_1000_NS8cuda_cub4core6detail5shmemE+56];
	ld.shared.u64 	%rd55, [_ZN6thrust24THRUST_300001_SM_1000_NS8cuda_cub4core6detail5shmemE+64];
	setp.lt.f64 	%p209, %fd196, %fd44;
	mov.u64 	%rd301, %rd300;
	mov.f64 	%fd197, %fd196;
	@%p209 bra 	$L__BB13_53;
	setp.lt.f64 	%p210, %fd44, %fd196;
	mov.u64 	%rd301, %rd55;
	mov.f64 	%fd197, %fd44;
	@%p210 bra 	$L__BB13_53;
	setp.lt.s64 	%p211, %rd300, %rd55;
	min.s64 	%rd301, %rd300, %rd55;
	selp.f64 	%fd197, %fd196, %fd44, %p211;
$L__BB13_53:
	ld.shared.f64 	%fd47, [_ZN6thrust24THRUST_300001_SM_1000_NS8cuda_cub4core6detail5shmemE+72];
	ld.shared.u64 	%rd58, [_ZN6thrust24THRUST_300001_SM_1000_NS8cuda_cub4core6detail5shmemE+80];
	setp.lt.f64 	%p212, %fd197, %fd47;
	mov.u64 	%rd302, %rd301;
	mov.f64 	%fd198, %fd197;
	@%p212 bra 	$L__BB13_56;
	setp.lt.f64 	%p213, %fd47, %fd197;
	mov.u64 	%rd302, %rd58;
	mov.f64 	%fd198, %fd47;
	@%p213 bra 	$L__BB13_56;
	setp.lt.s64 	%p214, %rd301, %rd58;
	min.s64 	%rd302, %rd301, %rd58;
	selp.f64 	%fd198, %fd197, %fd47, %p214;
$L__BB13_56:
	ld.shared.f64 	%fd50, [_ZN6thrust24THRUST_300001_SM_1000_NS8cuda_cub4core6detail5shmemE+88];
	ld.shared.u64 	%rd61, [_ZN6thrust24THRUST_300001_SM_1000_NS8cuda_cub4core6detail5shmemE+96];
	setp.lt.f64 	%p215, %fd198, %fd50;
	mov.u64 	%rd303, %rd302;
	mov.f64 	%fd199, %fd198;
	@%p215 bra 	$L__BB13_59;
	setp.lt.f64 	%p216, %fd50, %fd198;
	mov.u64 	%rd303, %rd61;
	mov.f64 	%fd199, %fd50;
	@%p216 bra 	$L__BB13_59;
	setp.lt.s64 	%p217, %rd302, %rd61;
	min.s64 	%rd303, %rd302, %rd61;
	selp.f64 	%fd199, %fd198, %fd50, %p217;
$L__BB13_59:
	ld.shared.f64 	%fd53, [_ZN6thrust24THRUST_300001_SM_1000_NS8cuda_cub4core6detail5shmemE+104];
	ld.shared.u64 	%rd64, [_ZN6thrust24THRUST_300001_SM_1000_NS8cuda_cub4core6detail5shmemE+112];
	setp.lt.f64 	%p218, %fd199, %fd53;
	mov.u64 	%rd304, %rd303;
	mov.f64 	%fd200, %fd199;
	@%p218 bra 	$L__BB13_62;
	setp.lt.f64 	%p219, %fd53, %fd199;
	mov.u64 	%rd304, %rd64;
	mov.f64 	%fd200, %fd53;
	@%p219 bra 	$L__BB13_62;
	setp.lt.s64 	%p220, %rd303, %rd64;
	min.s64 	%rd304, %rd303, %rd64;
	selp.f64 	%fd200, %fd199, %fd53, %p220;
$L__BB13_62:
	ld.shared.f64 	%fd56, [_ZN6thrust24THRUST_300001_SM_1000_NS8cuda_cub4core6detail5shmemE+120];
	ld.shared.u64 	%rd67, [_ZN6thrust24THRUST_300001_SM_1000_NS8cuda_cub4core6detail5shmemE+128];
	setp.lt.f64 	%p221, %fd200, %fd56;
	mov.u64 	%rd350, %rd304;
	mov.f64 	%fd242, %fd200;
	@%p221 bra 	$L__BB13_201;
	setp.lt.f64 	%p222, %fd56, %fd200;
	mov.u64 	%rd350, %rd67;
	mov.f64 	%fd242, %fd56;
	@%p222 bra 	$L__BB13_201;
	setp.lt.s64 	%p223, %rd304, %rd67;
	min.s64 	%rd350, %rd304, %rd67;
	selp.f64 	%fd242, %fd200, %fd56, %p223;
	bra.uni 	$L__BB13_201;
$L__BB13_65:
	// begin inline asm
	mov.u32 %r171, %laneid;
	// end inline asm
	and.b32  	%r192, %r4, 992;
	add.s32 	%r193, %r192, 32;
	setp.gt.s32 	%p120, %r193, %r3;
	not.b32 	%r194, %r192;
	add.s32 	%r195, %r3, %r194;
	selp.b32 	%r190, %r195, 31, %p120;
	mov.b64 	%rd257, %fd188;
	mov.b64 	{%r173, %r178}, %rd257;
	mov.b32 	%r189, 1;
	mov.b32 	%r191, -1;
	// begin inline asm
	shfl.sync.down.b32 %r172, %r173, %r189, %r190, %r191;
	// end inline asm
	// begin inline asm
	shfl.sync.down.b32 %r177, %r178, %r189, %r190, %r191;
	// end inline asm
	mov.b64 	%rd258, {%r172, %r177};
	mov.b64 	%fd58, %rd258;
	mov.b64 	{%r183, %r188}, %rd292;
	// begin inline asm
	shfl.sync.down.b32 %r182, %r183, %r189, %r190, %r191;
	// end inline asm
	// begin inline asm
	shfl.sync.down.b32 %r187, %r188, %r189, %r190, %r191;
	// end inline asm
	mov.b64 	%rd69, {%r182, %r187};
	setp.ge.s32 	%p121, %r171, %r190;
	setp.lt.f64 	%p122, %fd188, %fd58;
	or.pred  	%p123, %p121, %p122;
	mov.f64 	%fd201, %fd188;
	mov.u64 	%rd305, %rd292;
	@%p123 bra 	$L__BB13_68;
	setp.gt.f64 	%p124, %fd188, %fd58;
	mov.f64 	%fd201, %fd58;
	mov.u64 	%rd305, %rd69;
	@%p124 bra 	$L__BB13_68;
	setp.lt.s64 	%p125, %rd292, %rd69;
	selp.f64 	%fd201, %fd188, %fd58, %p125;
	min.s64 	%rd305, %rd292, %rd69;
$L__BB13_68:
	mov.b64 	%rd259, %fd201;
	mov.b64 	{%r197, %r202}, %rd259;
	mov.b32 	%r213, 2;
	mov.b32 	%r215, -1;
	// begin inline asm
	shfl.sync.down.b32 %r196, %r197, %r213, %r190, %r215;
	// end inline asm
	// begin inline asm
	shfl.sync.down.b32 %r201, %r202, %r213, %r190, %r215;
	// end inline asm
	mov.b64 	%rd260, {%r196, %r201};
	mov.b64 	%fd61, %rd260;
	mov.b64 	{%r207, %r212}, %rd305;
	// begin inline asm
	shfl.sync.down.b32 %r206, %r207, %r213, %r190, %r215;
	// end inline asm
	// begin inline asm
	shfl.sync.down.b32 %r211, %r212, %r213, %r190, %r215;
	// end inline asm
	mov.b64 	%rd72, {%r206, %r211};
	add.s32 	%r216, %r171, 2;
	setp.gt.s32 	%p126, %r216, %r190;
	setp.lt.f64 	%p127, %fd201, %fd61;
	or.pred  	%p128, %p126, %p127;
	mov.f64 	%fd202, %fd201;
	mov.u64 	%rd306, %rd305;
	@%p128 bra 	$L__BB13_71;
	setp.gt.f64 	%p129, %fd201, %fd61;
	mov.f64 	%fd202, %fd61;
	mov.u64 	%rd306, %rd72;
	@%p129 bra 	$L__BB13_71;
	setp.lt.s64 	%p130, %rd305, %rd72;
	selp.f64 	%fd202, %fd201, %fd61, %p130;
	min.s64 	%rd306, %rd305, %rd72;
$L__BB13_71:
	mov.b64 	%rd261, %fd202;
	mov.b64 	{%r218, %r223}, %rd261;
	mov.b32 	%r234, 4;
	mov.b32 	%r236, -1;
	// begin inline asm
	shfl.sync.down.b32 %r217, %r218, %r234, %r190, %r236;
	// end inline asm
	// begin inline asm
	shfl.sync.down.b32 %r222, %r223, %r234, %r190, %r236;
	// end inline asm
	mov.b64 	%rd262, {%r217, %r222};
	mov.b64 	%fd64, %rd262;
	mov.b64 	{%r228, %r233}, %rd306;
	// begin inline asm
	shfl.sync.down.b32 %r227, %r228, %r234, %r190, %r236;
	// end inline asm
	// begin inline asm
	shfl.sync.down.b32 %r232, %r233, %r234, %r190, %r236;
	// end inline asm
	mov.b64 	%rd75, {%r227, %r232};
	add.s32 	%r237, %r171, 4;
	setp.gt.s32 	%p131, %r237, %r190;
	setp.lt.f64 	%p132, %fd202, %fd64;
	or.pred  	%p133, %p131, %p132;
	mov.f64 	%fd203, %fd202;
	mov.u64 	%rd307, %rd306;
	@%p133 bra 	$L__BB13_74;
	setp.gt.f64 	%p134, %fd202, %fd64;
	mov.f64 	%fd203, %fd64;
	mov.u64 	%rd307, %rd75;
	@%p134 bra 	$L__BB13_74;
	setp.lt.s64 	%p135, %rd306, %rd75;
	selp.f64 	%fd203, %fd202, %fd64, %p135;
	min.s64 	%rd307, %rd306, %rd75;
$L__BB13_74:
	mov.b64 	%rd263, %fd203;
	mov.b64 	{%r239, %r244}, %rd263;
	mov.b32 	%r255, 8;
	mov.b32 	%r257, -1;
	// begin inline asm
	shfl.sync.down.b32 %r238, %r239, %r255, %r190, %r257;
	// end inline asm
	// begin inline asm
	shfl.sync.down.b32 %r243, %r244, %r255, %r190, %r257;
	// end inline asm
	mov.b64 	%rd264, {%r238, %r243};
	mov.b64 	%fd67, %rd264;
	mov.b64 	{%r249, %r254}, %rd307;
	// begin inline asm
	shfl.sync.down.b32 %r248, %r249, %r255, %r190, %r257;
	// end inline asm
	// begin inline asm
	shfl.sync.down.b32 %r253, %r254, %r255, %r190, %r257;
	// end inline asm
	mov.b64 	%rd78, {%r248, %r253};
	add.s32 	%r258, %r171, 8;
	setp.gt.s32 	%p136, %r258, %r190;
	setp.lt.f64 	%p137, %fd203, %fd67;
	or.pred  	%p138, %p136, %p137;
	mov.f64 	%fd204, %fd203;
	mov.u64 	%rd308, %rd307;
	@%p138 bra 	$L__BB13_77;
	setp.gt.f64 	%p139, %fd203, %fd67;
	mov.f64 	%fd204, %fd67;
	mov.u64 	%rd308, %rd78;
	@%p139 bra 	$L__BB13_77;
	setp.lt.s64 	%p140, %rd307, %rd78;
	selp.f64 	%fd204, %fd203, %fd67, %p140;
	min.s64 	%rd308, %rd307, %rd78;
$L__BB13_77:
	mov.b64 	%rd265, %fd204;
	mov.b64 	{%r260, %r265}, %rd265;
	mov.b32 	%r276, 16;
	mov.b32 	%r278, -1;
	// begin inline asm
	shfl.sync.down.b32 %r259, %r260, %r276, %r190, %r278;
	// end inline asm
	// begin inline asm
	shfl.sync.down.b32 %r264, %r265, %r276, %r190, %r278;
	// end inline asm
	mov.b64 	%rd266, {%r259, %r264};
	mov.b64 	%fd70, %rd266;
	mov.b64 	{%r270, %r275}, %rd308;
	// begin inline asm
	shfl.sync.down.b32 %r269, %r270, %r276, %r190, %r278;
	// end inline asm
	// begin inline asm
	shfl.sync.down.b32 %r274, %r275, %r276, %r190, %r278;
	// end inline asm
	mov.b64 	%rd81, {%r269, %r274};
	add.s32 	%r279, %r171, 16;
	setp.gt.s32 	%p141, %r279, %r190;
	setp.lt.f64 	%p142, %fd204, %fd70;
	or.pred  	%p143, %p141, %p142;
	mov.f64 	%fd242, %fd204;
	mov.u64 	%rd350, %rd308;
	@%p143 bra 	$L__BB13_80;
	setp.gt.f64 	%p144, %fd204, %fd70;
	mov.f64 	%fd242, %fd70;
	mov.u64 	%rd350, %rd81;
	@%p144 bra 	$L__BB13_80;
	setp.lt.s64 	%p145, %rd308, %rd81;
	selp.f64 	%fd242, %fd204, %fd70, %p145;
	min.s64 	%rd350, %rd308, %rd81;
$L__BB13_80:
	setp.ne.s32 	%p146, %r171, 0;
	@%p146 bra 	$L__BB13_82;
	shr.u32 	%r280, %r4, 1;
	and.b32  	%r281, %r280, 496;
	mov.u32 	%r282, _ZN6thrust24THRUST_300001_SM_1000_NS8cuda_cub4core6detail5shmemE;
	add.s32 	%r283, %r282, %r281;
	st.shared.f64 	[%r283+8], %fd242;
	st.shared.u64 	[%r283+16], %rd350;
$L__BB13_82:
	bar.sync 	0;
	setp.ne.s32 	%p147, %r4, 0;
	@%p147 bra 	$L__BB13_201;
	setp.lt.s32 	%p148, %r3, 33;
	mov.f64 	%fd206, %fd242;
	mov.u64 	%rd310, %rd350;
	@%p148 bra 	$L__BB13_87;
	ld.shared.f64 	%fd73, [_ZN6thrust24THRUST_300001_SM_1000_NS8cuda_cub4core6detail5shmemE+24];
	ld.shared.u64 	%rd84, [_ZN6thrust24THRUST_300001_SM_1000_NS8cuda_cub4core6detail5shmemE+32];
	setp.lt.f64 	%p149, %fd242, %fd73;
	mov.f64 	%fd206, %fd242;
	mov.u64 	%rd310, %rd350;
	@%p149 bra 	$L__BB13_87;
	setp.lt.f64 	%p150, %fd73, %fd242;
	mov.f64 	%fd206, %fd73;
	mov.u64 	%rd310, %rd84;
	@%p150 bra 	$L__BB13_87;
	setp.lt.s64 	%p151, %rd350, %rd84;
	selp.f64 	%fd206, %fd242, %fd73, %p151;
	min.s64 	%rd310, %rd350, %rd84;
$L__BB13_87:
	setp.lt.s32 	%p152, %r3, 65;
	mov.f64 	%fd207, %fd206;
	mov.u64 	%rd311, %rd310;
	@%p152 bra 	$L__BB13_91;
	ld.shared.f64 	%fd76, [_ZN6thrust24THRUST_300001_SM_1000_NS8cuda_cub4core6detail5shmemE+40];
	ld.shared.u64 	%rd87, [_ZN6thrust24THRUST_300001_SM_1000_NS8cuda_cub4core6detail5shmemE+48];
	setp.lt.f64 	%p153, %fd206, %fd76;
	mov.f64 	%fd207, %fd206;
	mov.u64 	%rd311, %rd310;
	@%p153 bra 	$L__BB13_91;
	setp.lt.f64 	%p154, %fd76, %fd206;
	mov.f64 	%fd207, %fd76;
	mov.u64 	%rd311, %rd87;
	@%p154 bra 	$L__BB13_91;
	setp.lt.s64 	%p155, %rd310, %rd87;
	selp.f64 	%fd207, %fd206, %fd76, %p155;
	min.s64 	%rd311, %rd310, %rd87;
$L__BB13_91:
	setp.lt.s32 	%p156, %r3, 97;
	mov.f64 	%fd208, %fd207;
	mov.u64 	%rd312, %rd311;
	@%p156 bra 	$L__BB13_95;
	ld.shared.f64 	%fd79, [_ZN6thrust24THRUST_300001_SM_1000_NS8cuda_cub4core6detail5shmemE+56];
	ld.shared.u64 	%rd90, [_ZN6thrust24THRUST_300001_SM_1000_NS8cuda_cub4core6detail5shmemE+64];
	setp.lt.f64 	%p157, %fd207, %fd79;
	mov.f64 	%fd208, %fd207;
	mov.u64 	%rd312, %rd311;
	@%p157 bra 	$L__BB13_95;
	setp.lt.f64 	%p158, %fd79, %fd207;
	mov.f64 	%fd208, %fd79;
	mov.u64 	%rd312, %rd90;
	@%p158 bra 	$L__BB13_95;
	setp.lt.s64 	%p159, %rd311, %rd90;
	selp.f64 	%fd208, %fd207, %fd79, %p159;
	min.s64 	%rd312, %rd311, %rd90;
$L__BB13_95:
	setp.lt.s32 	%p160, %r3, 129;
	mov.f64 	%fd209, %fd208;
	mov.u64 	%rd313, %rd312;
	@%p160 bra 	$L__BB13_99;
	ld.shared.f64 	%fd82, [_ZN6thrust24THRUST_300001_SM_1000_NS8cuda_cub4core6detail5shmemE+72];
	ld.shared.u64 	%rd93, [_ZN6thrust24THRUST_300001_SM_1000_NS8cuda_cub4core6detail5shmemE+80];
	setp.lt.f64 	%p161, %fd208, %fd82;
	mov.f64 	%fd209, %fd208;
	mov.u64 	%rd313, %rd312;
	@%p161 bra 	$L__BB13_99;
	setp.lt.f64 	%p162, %fd82, %fd208;
	mov.f64 	%fd209, %fd82;
	mov.u64 	%rd313, %rd93;
	@%p162 bra 	$L__BB13_99;
	setp.lt.s64 	%p163, %rd312, %rd93;
	selp.f64 	%fd209, %fd208, %fd82, %p163;
	min.s64 	%rd313, %rd312, %rd93;
$L__BB13_99:
	setp.lt.s32 	%p164, %r3, 161;
	mov.f64 	%fd210, %fd209;
	mov.u64 	%rd314, %rd313;
	@%p164 bra 	$L__BB13_103;
	ld.shared.f64 	%fd85, [_ZN6thrust24THRUST_300001_SM_1000_NS8cuda_cub4core6detail5shmemE+88];
	ld.shared.u64 	%rd96, [_ZN6thrust24THRUST_300001_SM_1000_NS8cuda_cub4core6detail5shmemE+96];
	setp.lt.f64 	%p165, %fd209, %fd85;
	mov.f64 	%fd210, %fd209;
	mov.u64 	%rd314, %rd313;
	@%p165 bra 	$L__BB13_103;
	setp.lt.f64 	%p166, %fd85, %fd209;
	mov.f64 	%fd210, %fd85;
	mov.u64 	%rd314, %rd96;
	@%p166 bra 	$L__BB13_103;
	setp.lt.s64 	%p167, %rd313, %rd96;
	selp.f64 	%fd210, %fd209, %fd85, %p167;
	min.s64 	%rd314, %rd313, %rd96;
$L__BB13_103:
	setp.lt.s32 	%p168, %r3, 193;
	mov.f64 	%fd211, %fd210;
	mov.u64 	%rd315, %rd314;
	@%p168 bra 	$L__BB13_107;
	ld.shared.f64 	%fd88, [_ZN6thrust24THRUST_300001_SM_1000_NS8cuda_cub4core6detail5shmemE+104];
	ld.shared.u64 	%rd99, [_ZN6thrust24THRUST_300001_SM_1000_NS8cuda_cub4core6detail5shmemE+112];
	setp.lt.f64 	%p169, %fd210, %fd88;
	mov.f64 	%fd211, %fd210;
	mov.u64 	%rd315, %rd314;
	@%p169 bra 	$L__BB13_107;
	setp.lt.f64 	%p170, %fd88, %fd210;
	mov.f64 	%fd211, %fd88;
	mov.u64 	%rd315, %rd99;
	@%p170 bra 	$L__BB13_107;
	setp.lt.s64 	%p171, %rd314, %rd99;
	selp.f64 	%fd211, %fd210, %fd88, %p171;
	min.s64 	%rd315, %rd314, %rd99;
$L__BB13_107:
	setp.lt.s32 	%p172, %r3, 225;
	mov.u64 	%rd350, %rd315;
	mov.f64 	%fd242, %fd211;
	@%p172 bra 	$L__BB13_201;
	ld.shared.f64 	%fd91, [_ZN6thrust24THRUST_300001_SM_1000_NS8cuda_cub4core6detail5shmemE+120];
	ld.shared.u64 	%rd102, [_ZN6thrust24THRUST_300001_SM_1000_NS8cuda_cub4core6detail5shmemE+128];
	setp.lt.f64 	%p173, %fd211, %fd91;
	mov.u64 	%rd350, %rd315;
	mov.f64 	%fd242, %fd211;
	@%p173 bra 	$L__BB13_201;
	setp.lt.f64 	%p174, %fd91, %fd211;
	mov.u64 	%rd350, %rd102;
	mov.f64 	%fd242, %fd91;
	@%p174 bra 	$L__BB13_201;
	setp.lt.s64 	%p175, %rd315, %rd102;
	selp.f64 	%fd242, %fd211, %fd91, %p175;
	min.s64 	%rd350, %rd315, %rd102;
	bra.uni 	$L__BB13_201;
$L__BB13_111:
	mov.u32 	%r20, %tid.x;
	add.s64 	%rd104, %rd3, %rd4;
	cvt.u64.u32 	%rd105, %r20;
	add.s64 	%rd202, %rd105, %rd4;
	shl.b64 	%rd203, %rd202, 3;
	add.s64 	%rd204, %rd2, %rd203;
	ld.global.f64 	%fd172, [%rd204];
	add.s32 	%r36, %r20, 256;
	cvt.u64.u32 	%rd205, %r36;
	ld.global.f64 	%fd173, [%rd204+2048];
	add.s32 	%r37, %r20, 512;
	cvt.u64.u32 	%rd206, %r37;
	ld.global.f64 	%fd174, [%rd204+4096];
	ld.global.f64 	%fd93, [%rd204+6144];
	or.b32  	%r38, %r20, 1024;
	cvt.u64.u32 	%rd106, %r38;
	add.s64 	%rd107, %rd104, %rd106;
	ld.global.f64 	%fd94, [%rd204+8192];
	setp.lt.f64 	%p2, %fd173, %fd172;
	selp.f64 	%fd175, %fd173, %fd172, %p2;
	selp.b64 	%rd207, %rd205, %rd105, %p2;
	setp.lt.f64 	%p3, %fd174, %fd175;
	selp.f64 	%fd95, %fd174, %fd175, %p3;
	selp.b64 	%rd108, %rd206, %rd207, %p3;
	setp.lt.f64 	%p4, %fd95, %fd93;
	mov.f64 	%fd212, %fd95;
	mov.u64 	%rd316, %rd108;
	@%p4 bra 	$L__BB13_114;
	add.s32 	%r39, %r20, 768;
	cvt.u64.u32 	%rd316, %r39;
	setp.lt.f64 	%p5, %fd93, %fd95;
	mov.f64 	%fd212, %fd93;
	@%p5 bra 	$L__BB13_114;
	mov.f64 	%fd212, %fd95;
	mov.u64 	%rd316, %rd108;
$L__BB13_114:
	add.s64 	%rd111, %rd104, %rd316;
	setp.lt.f64 	%p6, %fd212, %fd94;
	mov.f64 	%fd230, %fd212;
	mov.u64 	%rd338, %rd111;
	@%p6 bra 	$L__BB13_117;
	setp.lt.f64 	%p7, %fd94, %fd212;
	mov.f64 	%fd230, %fd94;
	mov.u64 	%rd338, %rd107;
	@%p7 bra 	$L__BB13_117;
	setp.lt.s64 	%p8, %rd316, %rd106;
	selp.f64 	%fd230, %fd212, %fd94, %p8;
	selp.b64 	%rd338, %rd111, %rd107, %p8;
$L__BB13_117:
	setp.le.u64 	%p9, %rd198, %rd5;
	@%p9 bra 	$L__BB13_162;
	setp.ne.s32 	%p10, %r20, 0;
	@%p10 bra 	$L__BB13_120;
	atom.global.add.u64 	%rd208, [%rd1+8], 1280;
	add.s64 	%rd209, %rd208, %rd5;
	st.shared.u64 	[_ZN6thrust24THRUST_300001_SM_1000_NS8cuda_cub4core6detail5shmemE+152], %rd209;
$L__BB13_120:
	bar.sync 	0;
	ld.shared.u64 	%rd326, [_ZN6thrust24THRUST_300001_SM_1000_NS8cuda_cub4core6detail5shmemE+152];
	add.s64 	%rd210, %rd326, 1280;
	setp.gt.s64 	%p11, %rd210, %rd198;
	@%p11 bra 	$L__BB13_139;
$L__BB13_121:
	add.s64 	%rd211, %rd326, %rd105;
	shl.b64 	%rd212, %rd211, 3;
	add.s64 	%rd213, %rd2, %rd212;
	add.s64 	%rd117, %rd211, %rd3;
	ld.global.f64 	%fd100, [%rd213];
	add.s64 	%rd118, %rd117, 256;
	ld.global.f64 	%fd101, [%rd213+2048];
	add.s64 	%rd119, %rd117, 512;
	ld.global.f64 	%fd102, [%rd213+4096];
	add.s64 	%rd120, %rd117, 768;
	ld.global.f64 	%fd103, [%rd213+6144];
	add.s64 	%rd121, %rd117, 1024;
	ld.global.f64 	%fd104, [%rd213+8192];
	setp.lt.f64 	%p12, %fd230, %fd100;
	mov.f64 	%fd215, %fd230;
	mov.u64 	%rd320, %rd338;
	@%p12 bra 	$L__BB13_124;
	setp.lt.f64 	%p13, %fd100, %fd230;
	mov.f64 	%fd215, %fd100;
	mov.u64 	%rd320, %rd117;
	@%p13 bra 	$L__BB13_124;
	setp.lt.s64 	%p14, %rd338, %rd117;
	selp.f64 	%fd215, %fd230, %fd100, %p14;
	min.s64 	%rd320, %rd338, %rd117;
$L__BB13_124:
	setp.lt.f64 	%p15, %fd215, %fd101;
	mov.f64 	%fd216, %fd215;
	mov.u64 	%rd321, %rd320;
	@%p15 bra 	$L__BB13_127;
	setp.lt.f64 	%p16, %fd101, %fd215;
	mov.f64 	%fd216, %fd101;
	mov.u64 	%rd321, %rd118;
	@%p16 bra 	$L__BB13_127;
	setp.lt.s64 	%p17, %rd320, %rd118;
	selp.f64 	%fd216, %fd215, %fd101, %p17;
	min.s64 	%rd321, %rd320, %rd118;
$L__BB13_127:
	setp.lt.f64 	%p18, %fd216, %fd102;
	mov.f64 	%fd217, %fd216;
	mov.u64 	%rd322, %rd321;
	@%p18 bra 	$L__BB13_130;
	setp.lt.f64 	%p19, %fd102, %fd216;
	mov.f64 	%fd217, %fd102;
	mov.u64 	%rd322, %rd119;
	@%p19 bra 	$L__BB13_130;
	setp.lt.s64 	%p20, %rd321, %rd119;
	selp.f64 	%fd217, %fd216, %fd102, %p20;
	min.s64 	%rd322, %rd321, %rd119;
$L__BB13_130:
	setp.lt.f64 	%p21, %fd217, %fd103;
	mov.f64 	%fd218, %fd217;
	mov.u64 	%rd323, %rd322;
	@%p21 bra 	$L__BB13_133;
	setp.lt.f64 	%p22, %fd103, %fd217;
	mov.f64 	%fd218, %fd103;
	mov.u64 	%rd323, %rd120;
	@%p22 bra 	$L__BB13_133;
	setp.lt.s64 	%p23, %rd322, %rd120;
	selp.f64 	%fd218, %fd217, %fd103, %p23;
	min.s64 	%rd323, %rd322, %rd120;
$L__BB13_133:
	setp.lt.f64 	%p24, %fd218, %fd104;
	mov.f64 	%fd230, %fd218;
	mov.u64 	%rd338, %rd323;
	@%p24 bra 	$L__BB13_136;
	setp.lt.f64 	%p25, %fd104, %fd218;
	mov.f64 	%fd230, %fd104;
	mov.u64 	%rd338, %rd121;
	@%p25 bra 	$L__BB13_136;
	setp.lt.s64 	%p26, %rd323, %rd121;
	selp.f64 	%fd230, %fd218, %fd104, %p26;
	min.s64 	%rd338, %rd323, %rd121;
$L__BB13_136:
	setp.ne.s32 	%p27, %r20, 0;
	bar.sync 	0;
	@%p27 bra 	$L__BB13_138;
	atom.global.add.u64 	%rd214, [%rd1+8], 1280;
	add.s64 	%rd215, %rd214, %rd5;
	st.shared.u64 	[_ZN6thrust24THRUST_300001_SM_1000_NS8cuda_cub4core6detail5shmemE+152], %rd215;
$L__BB13_138:
	bar.sync 	0;
	ld.shared.u64 	%rd326, [_ZN6thrust24THRUST_300001_SM_1000_NS8cuda_cub4core6detail5shmemE+152];
	add.s64 	%rd216, %rd326, 1280;
	setp.le.s64 	%p28, %rd216, %rd198;
	@%p28 bra 	$L__BB13_121;
$L__BB13_139:
	setp.le.s64 	%p29, %rd198, %rd326;
	@%p29 bra 	$L__BB13_162;
	cvt.u32.u64 	%r40, %rd326;
	cvt.u32.u64 	%r41, %rd198;
	sub.s32 	%r21, %r41, %r40;
	setp.ge.s32 	%p30, %r20, %r21;
	@%p30 bra 	$L__BB13_162;
	not.b32 	%r43, %r20;
	add.s32 	%r44, %r43, %r41;
	sub.s32 	%r22, %r44, %r40;
	and.b32  	%r46, %r22, 768;
	setp.eq.s32 	%p31, %r46, 768;
	mov.u32 	%r397, %r20;
	@%p31 bra 	$L__BB13_147;
	add.s64 	%rd218, %rd326, %rd105;
	add.s64 	%rd328, %rd218, %rd3;
	shl.b64 	%rd219, %rd218, 3;
	add.s64 	%rd327, %rd2, %rd219;
	shr.u32 	%r47, %r22, 8;
	add.s32 	%r48, %r47, 1;
	and.b32  	%r49, %r48, 3;
	neg.s32 	%r395, %r49;
	mov.u32 	%r397, %r20;
$L__BB13_143:
	.pragma "nounroll";
	mov.u64 	%rd139, %rd338;
	mov.f64 	%fd116, %fd230;
	ld.global.f64 	%fd117, [%rd327];
	setp.lt.f64 	%p32, %fd116, %fd117;
	@%p32 bra 	$L__BB13_146;
	setp.lt.f64 	%p33, %fd117, %fd116;
	mov.f64 	%fd230, %fd117;
	mov.u64 	%rd338, %rd328;
	@%p33 bra 	$L__BB13_146;
	setp.lt.s64 	%p34, %rd139, %rd328;
	selp.f64 	%fd230, %fd116, %fd117, %p34;
	min.s64 	%rd338, %rd139, %rd328;
$L__BB13_146:
	add.s32 	%r397, %r397, 256;
	add.s64 	%rd328, %rd328, 256;
	add.s64 	%rd327, %rd327, 2048;
	add.s32 	%r395, %r395, 1;
	setp.ne.s32 	%p35, %r395, 0;
	@%p35 bra 	$L__BB13_143;
$L__BB13_147:
	setp.lt.u32 	%p36, %r22, 768;
	@%p36 bra 	$L__BB13_162;
	add.s32 	%r398, %r397, 512;
$L__BB13_149:
	mov.u32 	%r30, %r398;
	add.s32 	%r50, %r30, -512;
	cvt.u64.u32 	%rd220, %r50;
	add.s64 	%rd221, %rd326, %rd220;
	shl.b64 	%rd222, %rd221, 3;
	add.s64 	%rd147, %rd2, %rd222;
	add.s64 	%rd148, %rd221, %rd3;
	ld.global.f64 	%fd123, [%rd147];
	setp.lt.f64 	%p37, %fd230, %fd123;
	mov.f64 	%fd226, %fd230;
	mov.u64 	%rd334, %rd338;
	@%p37 bra 	$L__BB13_152;
	setp.lt.f64 	%p38, %fd123, %fd230;
	mov.f64 	%fd226, %fd123;
	mov.u64 	%rd334, %rd148;
	@%p38 bra 	$L__BB13_152;
	setp.lt.s64 	%p39, %rd338, %rd148;
	selp.f64 	%fd226, %fd230, %fd123, %p39;
	min.s64 	%rd334, %rd338, %rd148;
$L__BB13_152:
	add.s32 	%r51, %r30, -256;
	cvt.u64.u32 	%rd223, %r51;
	add.s64 	%rd224, %rd326, %rd223;
	add.s64 	%rd151, %rd224, %rd3;
	ld.global.f64 	%fd126, [%rd147+2048];
	setp.lt.f64 	%p40, %fd226, %fd126;
	mov.f64 	%fd227, %fd226;
	mov.u64 	%rd335, %rd334;
	@%p40 bra 	$L__BB13_155;
	setp.lt.f64 	%p41, %fd126, %fd226;
	mov.f64 	%fd227, %fd126;
	mov.u64 	%rd335, %rd151;
	@%p41 bra 	$L__BB13_155;
	setp.lt.s64 	%p42, %rd334, %rd151;
	selp.f64 	%fd227, %fd226, %fd126, %p42;
	min.s64 	%rd335, %rd334, %rd151;
$L__BB13_155:
	cvt.u64.u32 	%rd225, %r30;
	add.s64 	%rd226, %rd326, %rd225;
	add.s64 	%rd154, %rd226, %rd3;
	ld.global.f64 	%fd129, [%rd147+4096];
	setp.lt.f64 	%p43, %fd227, %fd129;
	mov.f64 	%fd228, %fd227;
	mov.u64 	%rd336, %rd335;
	@%p43 bra 	$L__BB13_158;
	setp.lt.f64 	%p44, %fd129, %fd227;
	mov.f64 	%fd228, %fd129;
	mov.u64 	%rd336, %rd154;
	@%p44 bra 	$L__BB13_158;
	setp.lt.s64 	%p45, %rd335, %rd154;
	selp.f64 	%fd228, %fd227, %fd129, %p45;
	min.s64 	%rd336, %rd335, %rd154;
$L__BB13_158:
	add.s32 	%r52, %r30, 256;
	cvt.u64.u32 	%rd227, %r52;
	add.s64 	%rd228, %rd326, %rd227;
	add.s64 	%rd157, %rd228, %rd3;
	ld.global.f64 	%fd132, [%rd147+6144];
	setp.lt.f64 	%p46, %fd228, %fd132;
	mov.f64 	%fd230, %fd228;
	mov.u64 	%rd338, %rd336;
	@%p46 bra 	$L__BB13_161;
	setp.lt.f64 	%p47, %fd132, %fd228;
	mov.f64 	%fd230, %fd132;
	mov.u64 	%rd338, %rd157;
	@%p47 bra 	$L__BB13_161;
	setp.lt.s64 	%p48, %rd336, %rd157;
	selp.f64 	%fd230, %fd228, %fd132, %p48;
	min.s64 	%rd338, %rd336, %rd157;
$L__BB13_161:
	add.s32 	%r398, %r30, 1024;
	add.s32 	%r53, %r30, 512;
	setp.lt.s32 	%p49, %r53, %r21;
	@%p49 bra 	$L__BB13_149;
$L__BB13_162:
	// begin inline asm
	mov.u32 %r54, %laneid;
	// end inline asm
	mov.b64 	%rd229, %fd230;
	mov.b64 	{%r56, %r61}, %rd229;
	mov.b32 	%r72, 1;
	mov.b32 	%r73, 31;
	mov.b32 	%r74, -1;
	// begin inline asm
	shfl.sync.down.b32 %r55, %r56, %r72, %r73, %r74;
	// end inline asm
	// begin inline asm
	shfl.sync.down.b32 %r60, %r61, %r72, %r73, %r74;
	// end inline asm
	mov.b64 	%rd230, {%r55, %r60};
	mov.b64 	%fd136, %rd230;
	mov.b64 	{%r66, %r71}, %rd338;
	// begin inline asm
	shfl.sync.down.b32 %r65, %r66, %r72, %r73, %r74;
	// end inline asm
	// begin inline asm
	shfl.sync.down.b32 %r70, %r71, %r72, %r73, %r74;
	// end inline asm
	mov.b64 	%rd161, {%r65, %r70};
	setp.gt.s32 	%p50, %r54, 30;
	setp.lt.f64 	%p51, %fd230, %fd136;
	or.pred  	%p52, %p50, %p51;
	mov.f64 	%fd231, %fd230;
	mov.u64 	%rd339, %rd338;
	@%p52 bra 	$L__BB13_165;
	setp.gt.f64 	%p53, %fd230, %fd136;
	mov.f64 	%fd231, %fd136;
	mov.u64 	%rd339, %rd161;
	@%p53 bra 	$L__BB13_165;
	setp.lt.s64 	%p54, %rd338, %rd161;
	selp.f64 	%fd231, %fd230, %fd136, %p54;
	min.s64 	%rd339, %rd338, %rd161;
$L__BB13_165:
	mov.b64 	%rd231, %fd231;
	mov.b64 	{%r76, %r81}, %rd231;
	mov.b32 	%r92, 2;
	mov.b32 	%r93, 31;
	mov.b32 	%r94, -1;
	// begin inline asm
	shfl.sync.down.b32 %r75, %r76, %r92, %r93, %r94;
	// end inline asm
	// begin inline asm
	shfl.sync.down.b32 %r80, %r81, %r92, %r93, %r94;
	// end inline asm
	mov.b64 	%rd232, {%r75, %r80};
	mov.b64 	%fd139, %rd232;
	mov.b64 	{%r86, %r91}, %rd339;
	// begin inline asm
	shfl.sync.down.b32 %r85, %r86, %r92, %r93, %r94;
	// end inline asm
	// begin inline asm
	shfl.sync.down.b32 %r90, %r91, %r92, %r93, %r94;
	// end inline asm
	mov.b64 	%rd164, {%r85, %r90};
	setp.gt.s32 	%p55, %r54, 29;
	setp.lt.f64 	%p56, %fd231, %fd139;
	or.pred  	%p57, %p55, %p56;
	mov.f64 	%fd232, %fd231;
	mov.u64 	%rd340, %rd339;
	@%p57 bra 	$L__BB13_168;
	setp.gt.f64 	%p58, %fd231, %fd139;
	mov.f64 	%fd232, %fd139;
	mov.u64 	%rd340, %rd164;
	@%p58 bra 	$L__BB13_168;
	setp.lt.s64 	%p59, %rd339, %rd164;
	selp.f64 	%fd232, %fd231, %fd139, %p59;
	min.s64 	%rd340, %rd339, %rd164;
$L__BB13_168:
	mov.b64 	%rd233, %fd232;
	mov.b64 	{%r96, %r101}, %rd233;
	mov.b32 	%r112, 4;
	mov.b32 	%r113, 31;
	mov.b32 	%r114, -1;
	// begin inline asm
	shfl.sync.down.b32 %r95, %r96, %r112, %r113, %r114;
	// end inline asm
	// begin inline asm
	shfl.sync.down.b32 %r100, %r101, %r112, %r113, %r114;
	// end inline asm
	mov.b64 	%rd234, {%r95, %r100};
	mov.b64 	%fd142, %rd234;
	mov.b64 	{%r106, %r111}, %rd340;
	// begin inline asm
	shfl.sync.down.b32 %r105, %r106, %r112, %r113, %r114;
	// end inline asm
	// begin inline asm
	shfl.sync.down.b32 %r110, %r111, %r112, %r113, %r114;
	// end inline asm
	mov.b64 	%rd167, {%r105, %r110};
	setp.gt.s32 	%p60, %r54, 27;
	setp.lt.f64 	%p61, %fd232, %fd142;
	or.pred  	%p62, %p60, %p61;
	mov.f64 	%fd233, %fd232;
	mov.u64 	%rd341, %rd340;
	@%p62 bra 	$L__BB13_171;
	setp.gt.f64 	%p63, %fd232, %fd142;
	mov.f64 	%fd233, %fd142;
	mov.u64 	%rd341, %rd167;
	@%p63 bra 	$L__BB13_171;
	setp.lt.s64 	%p64, %rd340, %rd167;
	selp.f64 	%fd233, %fd232, %fd142, %p64;
	min.s64 	%rd341, %rd340, %rd167;
$L__BB13_171:
	mov.b64 	%rd235, %fd233;
	mov.b64 	{%r116, %r121}, %rd235;
	mov.b32 	%r132, 8;
	mov.b32 	%r133, 31;
	mov.b32 	%r134, -1;
	// begin inline asm
	shfl.sync.down.b32 %r115, %r116, %r132, %r133, %r134;
	// end inline asm
	// begin inline asm
	shfl.sync.down.b32 %r120, %r121, %r132, %r133, %r134;
	// end inline asm
	mov.b64 	%rd236, {%r115, %r120};
	mov.b64 	%fd145, %rd236;
	mov.b64 	{%r126, %r131}, %rd341;
	// begin inline asm
	shfl.sync.down.b32 %r125, %r126, %r132, %r133, %r134;
	// end inline asm
	// begin inline asm
	shfl.sync.down.b32 %r130, %r131, %r132, %r133, %r134;
	// end inline asm
	mov.b64 	%rd170, {%r125, %r130};
	setp.gt.s32 	%p65, %r54, 23;
	setp.lt.f64 	%p66, %fd233, %fd145;
	or.pred  	%p67, %p65, %p66;
	mov.f64 	%fd234, %fd233;
	mov.u64 	%rd342, %rd341;
	@%p67 bra 	$L__BB13_174;
	setp.gt.f64 	%p68, %fd233, %fd145;
	mov.f64 	%fd234, %fd145;
	mov.u64 	%rd342, %rd170;
	@%p68 bra 	$L__BB13_174;
	setp.lt.s64 	%p69, %rd341, %rd170;
	selp.f64 	%fd234, %fd233, %fd145, %p69;
	min.s64 	%rd342, %rd341, %rd170;
$L__BB13_174:
	mov.b64 	%rd237, %fd234;
	mov.b64 	{%r136, %r141}, %rd237;
	mov.b32 	%r152, 16;
	mov.b32 	%r153, 31;
	mov.b32 	%r154, -1;
	// begin inline asm
	shfl.sync.down.b32 %r135, %r136, %r152, %r153, %r154;
	// end inline asm
	// begin inline asm
	shfl.sync.down.b32 %r140, %r141, %r152, %r153, %r154;
	// end inline asm
	mov.b64 	%rd238, {%r135, %r140};
	mov.b64 	%fd148, %rd238;
	mov.b64 	{%r146, %r151}, %rd342;
	// begin inline asm
	shfl.sync.down.b32 %r145, %r146, %r152, %r153, %r154;
	// end inline asm
	// begin inline asm
	shfl.sync.down.b32 %r150, %r151, %r152, %r153, %r154;
	// end inline asm
	mov.b64 	%rd173, {%r145, %r150};
	setp.gt.s32 	%p70, %r54, 15;
	setp.lt.f64 	%p71, %fd234, %fd148;
	or.pred  	%p72, %p70, %p71;
	mov.f64 	%fd242, %fd234;
	mov.u64 	%rd350, %rd342;
	@%p72 bra 	$L__BB13_177;
	setp.gt.f64 	%p73, %fd234, %fd148;
	mov.f64 	%fd242, %fd148;
	mov.u64 	%rd350, %rd173;
	@%p73 bra 	$L__BB13_177;
	setp.lt.s64 	%p74, %rd342, %rd173;
	selp.f64 	%fd242, %fd234, %fd148, %p74;
	min.s64 	%rd350, %rd342, %rd173;
$L__BB13_177:
	setp.ne.s32 	%p75, %r54, 0;
	@%p75 bra 	$L__BB13_179;
	shr.u32 	%r155, %r20, 1;
	and.b32  	%r156, %r155, 496;
	mov.u32 	%r157, _ZN6thrust24THRUST_300001_SM_1000_NS8cuda_cub4core6detail5shmemE;
	add.s32 	%r158, %r157, %r156;
	st.shared.f64 	[%r158+8], %fd242;
	st.shared.u64 	[%r158+16], %rd350;
$L__BB13_179:
	bar.sync 	0;
	setp.ne.s32 	%p76, %r20, 0;
	@%p76 bra 	$L__BB13_201;
	ld.shared.f64 	%fd151, [_ZN6thrust24THRUST_300001_SM_1000_NS8cuda_cub4core6detail5shmemE+24];
	ld.shared.u64 	%rd176, [_ZN6thrust24THRUST_300001_SM_1000_NS8cuda_cub4core6detail5shmemE+32];
	setp.lt.f64 	%p77, %fd242, %fd151;
	mov.f64 	%fd236, %fd242;
	mov.u64 	%rd344, %rd350;
	@%p77 bra 	$L__BB13_183;
	setp.lt.f64 	%p78, %fd151, %fd242;
	mov.f64 	%fd236, %fd151;
	mov.u64 	%rd344, %rd176;
	@%p78 bra 	$L__BB13_183;
	setp.lt.s64 	%p79, %rd350, %rd176;
	selp.f64 	%fd236, %fd242, %fd151, %p79;
	min.s64 	%rd344, %rd350, %rd176;
$L__BB13_183:
	ld.shared.f64 	%fd154, [_ZN6thrust24THRUST_300001_SM_1000_NS8cuda_cub4core6detail5shmemE+40];
	ld.shared.u64 	%rd179, [_ZN6thrust24THRUST_300001_SM_1000_NS8cuda_cub4core6detail5shmemE+48];
	setp.lt.f64 	%p80, %fd236, %fd154;
	mov.f64 	%fd237, %fd236;
	mov.u64 	%rd345, %rd344;
	@%p80 bra 	$L__BB13_186;
	setp.lt.f64 	%p81, %fd154, %fd236;
	mov.f64 	%fd237, %fd154;
	mov.u64 	%rd345, %rd179;
	@%p81 bra 	$L__BB13_186;
	setp.lt.s64 	%p82, %rd344, %rd179;
	selp.f64 	%fd237, %fd236, %fd154, %p82;
	min.s64 	%rd345, %rd344, %rd179;
$L__BB13_186:
	ld.shared.f64 	%fd157, [_ZN6thrust24THRUST_300001_SM_1000_NS8cuda_cub4core6detail5shmemE+56];
	ld.shared.u64 	%rd182, [_ZN6thrust24THRUST_300001_SM_1000_NS8cuda_cub4core6detail5shmemE+64];
	setp.lt.f64 	%p83, %fd237, %fd157;
	mov.f64 	%fd238, %fd237;
	mov.u64 	%rd346, %rd345;
	@%p83 bra 	$L__BB13_189;
	setp.lt.f64 	%p84, %fd157, %fd237;
	mov.f64 	%fd238, %fd157;
	mov.u64 	%rd346, %rd182;
	@%p84 bra 	$L__BB13_189;
	setp.lt.s64 	%p85, %rd345, %rd182;
	selp.f64 	%fd238, %fd237, %fd157, %p85;
	min.s64 	%rd346, %rd345, %rd182;
$L__BB13_189:
	ld.shared.f64 	%fd160, [_ZN6thrust24THRUST_300001_SM_1000_NS8cuda_cub4core6detail5shmemE+72];
	ld.shared.u64 	%rd185, [_ZN6thrust24THRUST_300001_SM_1000_NS8cuda_cub4core6detail5shmemE+80];
	setp.lt.f64 	%p86, %fd238, %fd160;
	mov.f64 	%fd239, %fd238;
	mov.u64 	%rd347, %rd346;
	@%p86 bra 	$L__BB13_192;
	setp.lt.f64 	%p87, %fd160, %fd238;
	mov.f64 	%fd239, %fd160;
	mov.u64 	%rd347, %rd185;
	@%p87 bra 	$L__BB13_192;
	setp.lt.s64 	%p88, %rd346, %rd185;
	selp.f64 	%fd239, %fd238, %fd160, %p88;
	min.s64 	%rd347, %rd346, %rd185;
$L__BB13_192:
	ld.shared.f64 	%fd163, [_ZN6thrust24THRUST_300001_SM_1000_NS8cuda_cub4core6detail5shmemE+88];
	ld.shared.u64 	%rd188, [_ZN6thrust24THRUST_300001_SM_1000_NS8cuda_cub4core6detail5shmemE+96];
	setp.lt.f64 	%p89, %fd239, %fd163;
	mov.f64 	%fd240, %fd239;
	mov.u64 	%rd348, %rd347;
	@%p89 bra 	$L__BB13_195;
	setp.lt.f64 	%p90, %fd163, %fd239;
	mov.f64 	%fd240, %fd163;
	mov.u64 	%rd348, %rd188;
	@%p90 bra 	$L__BB13_195;
	setp.lt.s64 	%p91, %rd347, %rd188;
	selp.f64 	%fd240, %fd239, %fd163, %p91;
	min.s64 	%rd348, %rd347, %rd188;
$L__BB13_195:
	ld.shared.f64 	%fd166, [_ZN6thrust24THRUST_300001_SM_1000_NS8cuda_cub4core6detail5shmemE+104];
	ld.shared.u64 	%rd191, [_ZN6thrust24THRUST_300001_SM_1000_NS8cuda_cub4core6detail5shmemE+112];
	setp.lt.f64 	%p92, %fd240, %fd166;
	mov.f64 	%fd241, %fd240;
	mov.u64 	%rd349, %rd348;
	@%p92 bra 	$L__BB13_198;
	setp.lt.f64 	%p93, %fd166, %fd240;
	mov.f64 	%fd241, %fd166;
	mov.u64 	%rd349, %rd191;
	@%p93 bra 	$L__BB13_198;
	setp.lt.s64 	%p94, %rd348, %rd191;
	selp.f64 	%fd241, %fd240, %fd166, %p94;
	min.s64 	%rd349, %rd348, %rd191;
$L__BB13_198:
	ld.shared.f64 	%fd169, [_ZN6thrust24THRUST_300001_SM_1000_NS8cuda_cub4core6detail5shmemE+120];
	ld.shared.u64 	%rd194, [_ZN6thrust24THRUST_300001_SM_1000_NS8cuda_cub4core6detail5shmemE+128];
	setp.lt.f64 	%p95, %fd241, %fd169;
	mov.u64 	%rd350, %rd349;
	mov.f64 	%fd242, %fd241;
	@%p95 bra 	$L__BB13_201;
	setp.lt.f64 	%p96, %fd169, %fd241;
	mov.u64 	%rd350, %rd194;
	mov.f64 	%fd242, %fd169;
	@%p96 bra 	$L__BB13_201;
	setp.lt.s64 	%p97, %rd349, %rd194;
	selp.f64 	%fd242, %fd241, %fd169, %p97;
	min.s64 	%rd350, %rd349, %rd194;
$L__BB13_201:
	mov.u32 	%r389, %tid.x;
	setp.ne.s32 	%p224, %r389, 0;
	@%p224 bra 	$L__BB13_203;
	ld.param.u64 	%rd280, [_ZN6thrust24THRUST_300001_SM_1000_NS8cuda_cub4core6detail13_kernel_agentINS1_8__reduce11ReduceAgentINS0_12zip_iteratorIN4cuda3std3__45tupleIJNS0_6detail15normal_iteratorINS0_10device_ptrIdEEEENS0_17counting_iteratorIlNS0_11use_defaultESI_SI_EEEEEEEPNSB_IJdlEEESM_lNS1_9__extrema9arg_min_fIdlNSA_4lessIdEEEEEEJSL_SN_lN3cub18CUB_300001_SM_100013GridEvenShareIlEENSV_9GridQueueIyEESS_EEEvDpT0__param_1];
	cvta.to.global.u64 	%rd277, %rd280;
	mul.wide.u32 	%rd278, %r1, 16;
	add.s64 	%rd279, %rd277, %rd278;
	st.global.f64 	[%rd279], %fd242;
	st.global.u64 	[%rd279+8], %rd350;
$L__BB13_203:
	ret;

}
	// .globl	_ZN6thrust24THRUST_300001_SM_1000_NS8cuda_cub4core6detail13_kernel_agentINS1_8__reduce11ReduceAgentIPN4cuda3std3__45tupleIJdlEEESC_SB_lNS1_9__extrema9arg_min_fIdlNS9_4lessIdEEEEEEJSC_SC_iSH_EEEvDpT0_
.visible .entry _ZN6thrust24THRUST_300001_SM_1000_NS8cuda_cub4core6detail13_kernel_agentINS1_8__reduce11ReduceAgentIPN4cuda3std3__45tupleIJdlEEESC_SB_lNS1_9__extrema9arg_min_fIdlNS9_4lessIdEEEEEEJSC_SC_iSH_EEEvDpT0_(
	.param .u64 .ptr .align 1 _ZN6thrust24THRUST_300001_SM_1000_NS8cuda_cub4core6detail13_kernel_agentINS1_8__reduce11ReduceAgentIPN4cuda3std3__45tupleIJdlEEESC_SB_lNS1_9__extrema9arg_min_fIdlNS9_4lessIdEEEEEEJSC_SC_iSH_EEEvDpT0__param_0,
	.param .u64 .ptr .align 1 _ZN6thrust24THRUST_300001_SM_1000_NS8cuda_cub4core6detail13_kernel_agentINS1_8__reduce11ReduceAgentIPN4cuda3std3__45tupleIJdlEEESC_SB_lNS1_9__extrema9arg_min_fIdlNS9_4lessIdEEEEEEJSC_SC_iSH_EEEvDpT0__param_1,
	.param .u32 _ZN6thrust24THRUST_300001_SM_1000_NS8cuda_cub4core6detail13_kernel_agentINS1_8__reduce11ReduceAgentIPN4cuda3std3__45tupleIJdlEEESC_SB_lNS1_9__extrema9arg_min_fIdlNS9_4lessIdEEEEEEJSC_SC_iSH_EEEvDpT0__param_2,
	.param .align 1 .b8 _ZN6thrust24THRUST_300001_SM_1000_NS8cuda_cub4core6detail13_kernel_agentINS1_8__reduce11ReduceAgentIPN4cuda3std3__45tupleIJdlEEESC_SB_lNS1_9__extrema9arg_min_fIdlNS9_4lessIdEEEEEEJSC_SC_iSH_EEEvDpT0__param_3[1]
)
.maxntid 256
{
	.reg .pred 	%p<260>;
	.reg .b32 	%r<374>;
	.reg .b64 	%rd<508>;
	.reg .b64 	%fd<293>;

	ld.param.u64 	%rd237, [_ZN6thrust24THRUST_300001_SM_1000_NS8cuda_cub4core6detail13_kernel_agentINS1_8__reduce11ReduceAgentIPN4cuda3std3__45tupleIJdlEEESC_SB_lNS1_9__extrema9arg_min_fIdlNS9_4lessIdEEEEEEJSC_SC_iSH_EEEvDpT0__param_0];
	ld.param.u32 	%r29, [_ZN6thrust24THRUST_300001_SM_1000_NS8cuda_cub4core6detail13_kernel_agentINS1_8__reduce11ReduceAgentIPN4cuda3std3__45tupleIJdlEEESC_SB_lNS1_9__extrema9arg_min_fIdlNS9_4lessIdEEEEEEJSC_SC_iSH_EEEvDpT0__param_2];
	cvt.s64.s32 	%rd1, %r29;
	setp.eq.s32 	%p1, %r29, 0;
	@%p1 bra 	$L__BB14_238;
	setp.gt.s32 	%p2, %r29, 1279;
	@%p2 bra 	$L__BB14_111;
	mov.u32 	%r1, %tid.x;
	setp.ge.s32 	%p133, %r1, %r29;
	mov.f64 	%fd224, 0d0000000000000000;
	mov.b64 	%rd431, 0;
	mov.u32 	%r368, %r1;
	@%p133 bra 	$L__BB14_4;
	mul.wide.u32 	%rd375, %r1, 16;
	add.s64 	%rd372, %rd237, %rd375;
	// begin inline asm
	ld.global.nc.u64 %rd371, [%rd372];
	// end inline asm
	add.s64 	%rd374, %rd372, 8;
	// begin inline asm
	ld.global.nc.u64 %rd431, [%rd374];
	// end inline asm
	mov.b64 	%fd224, %rd371;
	add.s32 	%r368, %r1, 256;
$L__BB14_4:
	setp.ge.s32 	%p134, %r368, %r29;
	@%p134 bra 	$L__BB14_25;
	not.b32 	%r141, %r368;
	add.s32 	%r4, %r29, %r141;
	and.b32  	%r142, %r4, 768;
	setp.eq.s32 	%p135, %r142, 768;
	@%p135 bra 	$L__BB14_11;
	mul.wide.u32 	%rd377, %r368, 16;
	add.s64 	%rd422, %rd237, %rd377;
	shr.u32 	%r143, %r4, 8;
	add.s32 	%r144, %r143, 1;
	and.b32  	%r145, %r144, 3;
	neg.s32 	%r366, %r145;
$L__BB14_7:
	.pragma "nounroll";
	mov.u64 	%rd6, %rd431;
	mov.f64 	%fd3, %fd224;
	// begin inline asm
	ld.global.nc.u64 %rd378, [%rd422];
	// end inline asm
	add.s64 	%rd381, %rd422, 8;
	// begin inline asm
	ld.global.nc.u64 %rd380, [%rd381];
	// end inline asm
	mov.b64 	%fd4, %rd378;
	setp.lt.f64 	%p136, %fd3, %fd4;
	@%p136 bra 	$L__BB14_10;
	setp.gt.f64 	%p137, %fd3, %fd4;
	mov.u64 	%rd431, %rd380;
	mov.f64 	%fd224, %fd4;
	@%p137 bra 	$L__BB14_10;
	setp.lt.s64 	%p138, %rd6, %rd380;
	min.s64 	%rd431, %rd6, %rd380;
	selp.f64 	%fd224, %fd3, %fd4, %p138;
$L__BB14_10:
	add.s32 	%r368, %r368, 256;
	add.s64 	%rd422, %rd422, 4096;
	add.s32 	%r366, %r366, 1;
	setp.ne.s32 	%p139, %r366, 0;
	@%p139 bra 	$L__BB14_7;
$L__BB14_11:
	setp.lt.u32 	%p140, %r4, 768;
	@%p140 bra 	$L__BB14_25;
$L__BB14_12:
	mul.wide.s32 	%rd386, %r368, 16;
	add.s64 	%rd383, %rd237, %rd386;
	// begin inline asm
	ld.global.nc.u64 %rd382, [%rd383];
	// end inline asm
	add.s64 	%rd385, %rd383, 8;
	// begin inline asm
	ld.global.nc.u64 %rd384, [%rd385];
	// end inline asm
	mov.b64 	%fd10, %rd382;
	setp.lt.f64 	%p141, %fd224, %fd10;
	mov.u64 	%rd428, %rd431;
	mov.f64 	%fd221, %fd224;
	@%p141 bra 	$L__BB14_15;
	setp.gt.f64 	%p142, %fd224, %fd10;
	mov.u64 	%rd428, %rd384;
	mov.f64 	%fd221, %fd10;
	@%p142 bra 	$L__BB14_15;
	setp.lt.s64 	%p143, %rd431, %rd384;
	min.s64 	%rd428, %rd431, %rd384;
	selp.f64 	%fd221, %fd224, %fd10, %p143;
$L__BB14_15:
	add.s64 	%rd388, %rd383, 4096;
	// begin inline asm
	ld.global.nc.u64 %rd387, [%rd388];
	// end inline asm
	add.s64 	%rd390, %rd383, 4104;
	// begin inline asm
	ld.global.nc.u64 %rd389, [%rd390];
	// end inline asm
	mov.b64 	%fd13, %rd387;
	setp.lt.f64 	%p144, %fd221, %fd13;
	mov.u64 	%rd429, %rd428;
	mov.f64 	%fd222, %fd221;
	@%p144 bra 	$L__BB14_18;
	setp.gt.f64 	%p145, %fd221, %fd13;
	mov.u64 	%rd429, %rd389;
	mov.f64 	%fd222, %fd13;
	@%p145 bra 	$L__BB14_18;
	setp.lt.s64 	%p146, %rd428, %rd389;
	min.s64 	%rd429, %rd428, %rd389;
	selp.f64 	%fd222, %fd221, %fd13, %p146;
$L__BB14_18:
	add.s64 	%rd392, %rd383, 8192;
	// begin inline asm
	ld.global.nc.u64 %rd391, [%rd392];
	// end inline asm
	add.s64 	%rd394, %rd383, 8200;
	// begin inline asm
	ld.global.nc.u64 %rd393, [%rd394];
	// end inline asm
	mov.b64 	%fd16, %rd391;
	setp.lt.f64 	%p147, %fd222, %fd16;
	mov.u64 	%rd430, %rd429;
	mov.f64 	%fd223, %fd222;
	@%p147 bra 	$L__BB14_21;
	setp.gt.f64 	%p148, %fd222, %fd16;
	mov.u64 	%rd430, %rd393;
	mov.f64 	%fd223, %fd16;
	@%p148 bra 	$L__BB14_21;
	setp.lt.s64 	%p149, %rd429, %rd393;
	min.s64 	%rd430, %rd429, %rd393;
	selp.f64 	%fd223, %fd222, %fd16, %p149;
$L__BB14_21:
	add.s64 	%rd396, %rd383, 12288;
	// begin inline asm
	ld.global.nc.u64 %rd395, [%rd396];
	// end inline asm
	add.s64 	%rd398, %rd383, 12296;
	// begin inline asm
	ld.global.nc.u64 %rd397, [%rd398];
	// end inline asm
	mov.b64 	%fd19, %rd395;
	setp.lt.f64 	%p150, %fd223, %fd19;
	mov.u64 	%rd431, %rd430;
	mov.f64 	%fd224, %fd223;
	@%p150 bra 	$L__BB14_24;
	setp.gt.f64 	%p151, %fd223, %fd19;
	mov.u64 	%rd431, %rd397;
	mov.f64 	%fd224, %fd19;
	@%p151 bra 	$L__BB14_24;
	setp.lt.s64 	%p152, %rd430, %rd397;
	min.s64 	%rd431, %rd430, %rd397;
	selp.f64 	%fd224, %fd223, %fd19, %p152;
$L__BB14_24:
	add.s32 	%r368, %r368, 1024;
	setp.lt.s32 	%p153, %r368, %r29;
	@%p153 bra 	$L__BB14_12;
$L__BB14_25:
	setp.lt.s32 	%p154, %r29, 256;
	@%p154 bra 	$L__BB14_65;
	// begin inline asm
	mov.u32 %r259, %laneid;
	// end inline asm
	mov.b64 	%rd409, %fd224;
	mov.b64 	{%r261, %r266}, %rd409;
	mov.b32 	%r277, 1;
	mov.b32 	%r278, 31;
	mov.b32 	%r279, -1;
	// begin inline asm
	shfl.sync.down.b32 %r260, %r261, %r277, %r278, %r279;
	// end inline asm
	// begin inline asm
	shfl.sync.down.b32 %r265, %r266, %r277, %r278, %r279;
	// end inline asm
	mov.b64 	%rd410, {%r260, %r265};
	mov.b64 	%fd23, %rd410;
	mov.b64 	{%r271, %r276}, %rd431;
	// begin inline asm
	shfl.sync.down.b32 %r270, %r271, %r277, %r278, %r279;
	// end inline asm
	// begin inline asm
	shfl.sync.down.b32 %r275, %r276, %r277, %r278, %r279;
	// end inline asm
	mov.b64 	%rd28, {%r270, %r275};
	setp.gt.s32 	%p211, %r259, 30;
	setp.lt.f64 	%p212, %fd224, %fd23;
	or.pred  	%p213, %p211, %p212;
	mov.u64 	%rd433, %rd431;
	mov.f64 	%fd226, %fd224;
	@%p213 bra 	$L__BB14_29;
	setp.gt.f64 	%p214, %fd224, %fd23;
	mov.u64 	%rd433, %rd28;
	mov.f64 	%fd226, %fd23;
	@%p214 bra 	$L__BB14_29;
	setp.lt.s64 	%p215, %rd431, %rd28;
	min.s64 	%rd433, %rd431, %rd28;
	selp.f64 	%fd226, %fd224, %fd23, %p215;
$L__BB14_29:
	mov.b64 	%rd411, %fd226;
	mov.b64 	{%r281, %r286}, %rd411;
	mov.b32 	%r297, 2;
	mov.b32 	%r298, 31;
	mov.b32 	%r299, -1;
	// begin inline asm
	shfl.sync.down.b32 %r280, %r281, %r297, %r298, %r299;
	// end inline asm
	// begin inline asm
	shfl.sync.down.b32 %r285, %r286, %r297, %r298, %r299;
	// end inline asm
	mov.b64 	%rd412, {%r280, %r285};
	mov.b64 	%fd26, %rd412;
	mov.b64 	{%r291, %r296}, %rd433;
	// begin inline asm
	shfl.sync.down.b32 %r290, %r291, %r297, %r298, %r299;
	// end inline asm
	// begin inline asm
	shfl.sync.down.b32 %r295, %r296, %r297, %r298, %r299;
	// end inline asm
	mov.b64 	%rd31, {%r290, %r295};
	setp.gt.s32 	%p216, %r259, 29;
	setp.lt.f64 	%p217, %fd226, %fd26;
	or.pred  	%p218, %p216, %p217;
	mov.u64 	%rd434, %rd433;
	mov.f64 	%fd227, %fd226;
	@%p218 bra 	$L__BB14_32;
	setp.gt.f64 	%p219, %fd226, %fd26;
	mov.u64 	%rd434, %rd31;
	mov.f64 	%fd227, %fd26;
	@%p219 bra 	$L__BB14_32;
	setp.lt.s64 	%p220, %rd433, %rd31;
	min.s64 	%rd434, %rd433, %rd31;
	selp.f64 	%fd227, %fd226, %fd26, %p220;
$L__BB14_32:
	mov.b64 	%rd413, %fd227;
	mov.b64 	{%r301, %r306}, %rd413;
	mov.b32 	%r317, 4;
	mov.b32 	%r318, 31;
	mov.b32 	%r319, -1;
	// begin inline asm
	shfl.sync.down.b32 %r300, %r301, %r317, %r318, %r319;
	// end inline asm
	// begin inline asm
	shfl.sync.down.b32 %r305, %r306, %r317, %r318, %r319;
	// end inline asm
	mov.b64 	%rd414, {%r300, %r305};
	mov.b64 	%fd29, %rd414;
	mov.b64 	{%r311, %r316}, %rd434;
	// begin inline asm
	shfl.sync.down.b32 %r310, %r311, %r317, %r318, %r319;
	// end inline asm
	// begin inline asm
	shfl.sync.down.b32 %r315, %r316, %r317, %r318, %r319;
	// end inline asm
	mov.b64 	%rd34, {%r310, %r315};
	setp.gt.s32 	%p221, %r259, 27;
	setp.lt.f64 	%p222, %fd227, %fd29;
	or.pred  	%p223, %p221, %p222;
	mov.u64 	%rd435, %rd434;
	mov.f64 	%fd228, %fd227;
	@%p223 bra 	$L__BB14_35;
	setp.gt.f64 	%p224, %fd227, %fd29;
	mov.u64 	%rd435, %rd34;
	mov.f64 	%fd228, %fd29;
	@%p224 bra 	$L__BB14_35;
	setp.lt.s64 	%p225, %rd434, %rd34;
	min.s64 	%rd435, %rd434, %rd34;
	selp.f64 	%fd228, %fd227, %fd29, %p225;
$L__BB14_35:
	mov.b64 	%rd415, %fd228;
	mov.b64 	{%r321, %r326}, %rd415;
	mov.b32 	%r337, 8;
	mov.b32 	%r338, 31;
	mov.b32 	%r339, -1;
	// begin inline asm
	shfl.sync.down.b32 %r320, %r321, %r337, %r338, %r339;
	// end inline asm
	// begin inline asm
	shfl.sync.down.b32 %r325, %r326, %r337, %r338, %r339;
	// end inline asm
	mov.b64 	%rd416, {%r320, %r325};
	mov.b64 	%fd32, %rd416;
	mov.b64 	{%r331, %r336}, %rd435;
	// begin inline asm
	shfl.sync.down.b32 %r330, %r331, %r337, %r338, %r339;
	// end inline asm
	// begin inline asm
	shfl.sync.down.b32 %r335, %r336, %r337, %r338, %r339;
	// end inline asm
	mov.b64 	%rd37, {%r330, %r335};
	setp.gt.s32 	%p226, %r259, 23;
	setp.lt.f64 	%p227, %fd228, %fd32;
	or.pred  	%p228, %p226, %p227;
	mov.u64 	%rd436, %rd435;
	mov.f64 	%fd229, %fd228;
	@%p228 bra 	$L__BB14_38;
	setp.gt.f64 	%p229, %fd228, %fd32;
	mov.u64 	%rd436, %rd37;
	mov.f64 	%fd229, %fd32;
	@%p229 bra 	$L__BB14_38;
	setp.lt.s64 	%p230, %rd435, %rd37;
	min.s64 	%rd436, %rd435, %rd37;
	selp.f64 	%fd229, %fd228, %fd32, %p230;
$L__BB14_38:
	mov.b64 	%rd417, %fd229;
	mov.b64 	{%r341, %r346}, %rd417;
	mov.b32 	%r357, 16;
	mov.b32 	%r358, 31;
	mov.b32 	%r359, -1;
	// begin inline asm
	shfl.sync.down.b32 %r340, %r341, %r357, %r358, %r359;
	// end inline asm
	// begin inline asm
	shfl.sync.down.b32 %r345, %r346, %r357, %r358, %r359;
	// end inline asm
	mov.b64 	%rd418, {%r340, %r345};
	mov.b64 	%fd35, %rd418;
	mov.b64 	{%r351, %r356}, %rd436;
	// begin inline asm
	shfl.sync.down.b32 %r350, %r351, %r357, %r358, %r359;
	// end inline asm
	// begin inline asm
	shfl.sync.down.b32 %r355, %r356, %r357, %r358, %r359;
	// end inline asm
	mov.b64 	%rd40, {%r350, %r355};
	setp.gt.s32 	%p231, %r259, 15;
	setp.lt.f64 	%p232, %fd229, %fd35;
	or.pred  	%p233, %p231, %p232;
	mov.u64 	%rd507, %rd436;
	mov.f64 	%fd292, %fd229;
	@%p233 bra 	$L__BB14_41;
	setp.gt.f64 	%p234, %fd229, %fd35;
	mov.u64 	%rd507, %rd40;
	mov.f64 	%fd292, %fd35;
	@%p234 bra 	$L__BB14_41;
	setp.lt.s64 	%p235, %rd436, %rd40;
	min.s64 	%rd507, %rd436, %rd40;
	selp.f64 	%fd292, %fd229, %fd35, %p235;
$L__BB14_41:
	setp.ne.s32 	%p236, %r259, 0;
	@%p236 bra 	$L__BB14_43;
	shr.u32 	%r360, %r1, 1;
	and.b32  	%r361, %r360, 496;
	mov.u32 	%r362, _ZN6thrust24THRUST_300001_SM_1000_NS8cuda_cub4core6detail5shmemE;
	add.s32 	%r363, %r362, %r361;
	st.shared.f64 	[%r363+8], %fd292;
	st.shared.u64 	[%r363+16], %rd507;
$L__BB14_43:
	bar.sync 	0;
	setp.ne.s32 	%p237, %r1, 0;
	@%p237 bra 	$L__BB14_236;
	ld.shared.f64 	%fd38, [_ZN6thrust24THRUST_300001_SM_1000_NS8cuda_cub4core6detail5shmemE+24];
	ld.shared.u64 	%rd43, [_ZN6thrust24THRUST_300001_SM_1000_NS8cuda_cub4core6detail5shmemE+32];
	setp.lt.f64 	%p238, %fd292, %fd38;
	mov.u64 	%rd438, %rd507;
	mov.f64 	%fd231, %fd292;
	@%p238 bra 	$L__BB14_47;
	setp.lt.f64 	%p239, %fd38, %fd292;
	mov.u64 	%rd438, %rd43;
	mov.f64 	%fd231, %fd38;
	@%p239 bra 	$L__BB14_47;
	setp.lt.s64 	%p240, %rd507, %rd43;
	min.s64 	%rd438, %rd507, %rd43;
	selp.f64 	%fd231, %fd292, %fd38, %p240;
$L__BB14_47:
	ld.shared.f64 	%fd41, [_ZN6thrust24THRUST_300001_SM_1000_NS8cuda_cub4core6detail5shmemE+40];
	ld.shared.u64 	%rd46, [_ZN6thrust24THRUST_300001_SM_1000_NS8cuda_cub4core6detail5shmemE+48];
	setp.lt.f64 	%p241, %fd231, %fd41;
	mov.u64 	%rd439, %rd438;
	mov.f64 	%fd232, %fd231;
	@%p241 bra 	$L__BB14_50;
	setp.lt.f64 	%p242, %fd41, %fd231;
	mov.u64 	%rd439, %rd46;
	mov.f64 	%fd232, %fd41;
	@%p242 bra 	$L__BB14_50;
	setp.lt.s64 	%p243, %rd438, %rd46;
	min.s64 	%rd439, %rd438, %rd46;
	selp.f64 	%fd232, %fd231, %fd41, %p243;
$L__BB14_50:
	ld.shared.f64 	%fd44, [_ZN6thrust24THRUST_300001_SM_1000_NS8cuda_cub4core6detail5shmemE+56];
	ld.shared.u64 	%rd49, [_ZN6thrust24THRUST_300001_SM_1000_NS8cuda_cub4core6detail5shmemE+64];
	setp.lt.f64 	%p244, %fd232, %fd44;
	mov.u64 	%rd440, %rd439;
	mov.f64 	%fd233, %fd232;
	@%p244 bra 	$L__BB14_53;
	setp.lt.f64 	%p245, %fd44, %fd232;
	mov.u64 	%rd440, %rd49;
	mov.f64 	%fd233, %fd44;
	@%p245 bra 	$L__BB14_53;
	setp.lt.s64 	%p246, %rd439, %rd49;
	min.s64 	%rd440, %rd439, %rd49;
	selp.f64 	%fd233, %fd232, %fd44, %p246;
$L__BB14_53:
	ld.shared.f64 	%fd47, [_ZN6thrust24THRUST_300001_SM_1000_NS8cuda_cub4core6detail5shmemE+72];
	ld.shared.u64 	%rd52, [_ZN6thrust24THRUST_300001_SM_1000_NS8cuda_cub4core6detail5shmemE+80];
	setp.lt.f64 	%p247, %fd233, %fd47;
	mov.u64 	%rd441, %rd440;
	mov.f64 	%fd234, %fd233;
	@%p247 bra 	$L__BB14_56;
	setp.lt.f64 	%p248, %fd47, %fd233;
	mov.u64 	%rd441, %rd52;
	mov.f64 	%fd234, %fd47;
	@%p248 bra 	$L__BB14_56;
	setp.lt.s64 	%p249, %rd440, %rd52;
	min.s64 	%rd441, %rd440, %rd52;
	selp.f64 	%fd234, %fd233, %fd47, %p249;
$L__BB14_56:
	ld.shared.f64 	%fd50, [_ZN6thrust24THRUST_300001_SM_1000_NS8cuda_cub4core6detail5shmemE+88];
	ld.shared.u64 	%rd55, [_ZN6thrust24THRUST_300001_SM_1000_NS8cuda_cub4core6detail5shmemE+96];
	setp.lt.f64 	%p250, %fd234, %fd50;
	mov.u64 	%rd442, %rd441;
	mov.f64 	%fd235, %fd234;
	@%p250 bra 	$L__BB14_59;
	setp.lt.f64 	%p251, %fd50, %fd234;
	mov.u64 	%rd442, %rd55;
	mov.f64 	%fd235, %fd50;
	@%p251 bra 	$L__BB14_59;
	setp.lt.s64 	%p252, %rd441, %rd55;
	min.s64 	%rd442, %rd441, %rd55;
	selp.f64 	%fd235, %fd234, %fd50, %p252;
$L__BB14_59:
	ld.shared.f64 	%fd53, [_ZN6thrust24THRUST_300001_SM_1000_NS8cuda_cub4core6detail5shmemE+104];
	ld.shared.u64 	%rd58, [_ZN6thrust24THRUST_300001_SM_1000_NS8cuda_cub4core6detail5shmemE+112];
	setp.lt.f64 	%p253, %fd235, %fd53;
	mov.u64 	%rd443, %rd442;
	mov.f64 	%fd236, %fd235;
	@%p253 bra 	$L__BB14_62;
	setp.lt.f64 	%p254, %fd53, %fd235;
	mov.u64 	%rd443, %rd58;
	mov.f64 	%fd236, %fd53;
	@%p254 bra 	$L__BB14_62;
	setp.lt.s64 	%p255, %rd442, %rd58;
	min.s64 	%rd443, %rd442, %rd58;
	selp.f64 	%fd236, %fd235, %fd53, %p255;
$L__BB14_62:
	ld.shared.f64 	%fd56, [_ZN6thrust24THRUST_300001_SM_1000_NS8cuda_cub4core6detail5shmemE+120];
	ld.shared.u64 	%rd61, [_ZN6thrust24THRUST_300001_SM_1000_NS8cuda_cub4core6detail5shmemE+128];
	setp.lt.f64 	%p256, %fd236, %fd56;
	mov.u64 	%rd507, %rd443;
	mov.f64 	%fd292, %fd236;
	@%p256 bra 	$L__BB14_236;
	setp.lt.f64 	%p257, %fd56, %fd236;
	mov.u64 	%rd507, %rd61;
	mov.f64 	%fd292, %fd56;
	@%p257 bra 	$L__BB14_236;
	setp.lt.s64 	%p258, %rd443, %rd61;
	min.s64 	%rd507, %rd443, %rd61;
	selp.f64 	%fd292, %fd236, %fd56, %p258;
	bra.uni 	$L__BB14_236;
$L__BB14_65:
	// begin inline asm
	mov.u32 %r146, %laneid;
	// end inline asm
	and.b32  	%r167, %r1, 992;
	add.s32 	%r168, %r167, 32;
	setp.gt.s32 	%p155, %r168, %r29;
	not.b32 	%r169, %r167;
	add.s32 	%r170, %r29, %r169;
	selp.b32 	%r165, %r170, 31, %p155;
	mov.b64 	%rd399, %fd224;
	mov.b64 	{%r148, %r153}, %rd399;
	mov.b32 	%r164, 1;
	mov.b32 	%r166, -1;
	// begin inline asm
	shfl.sync.down.b32 %r147, %r148, %r164, %r165, %r166;
	// end inline asm
	// begin inline asm
	shfl.sync.down.b32 %r152, %r153, %r164, %r165, %r166;
	// end inline asm
	mov.b64 	%rd400, {%r147, %r152};
	mov.b64 	%fd58, %rd400;
	mov.b64 	{%r158, %r163}, %rd431;
	// begin inline asm
	shfl.sync.down.b32 %r157, %r158, %r164, %r165, %r166;
	// end inline asm
	// begin inline asm
	shfl.sync.down.b32 %r162, %r163, %r164, %r165, %r166;
	// end inline asm
	mov.b64 	%rd63, {%r157, %r162};
	setp.ge.s32 	%p156, %r146, %r165;
	setp.lt.f64 	%p157, %fd224, %fd58;
	or.pred  	%p158, %p156, %p157;
	mov.u64 	%rd444, %rd431;
	mov.f64 	%fd237, %fd224;
	@%p158 bra 	$L__BB14_68;
	setp.gt.f64 	%p159, %fd224, %fd58;
	mov.u64 	%rd444, %rd63;
	mov.f64 	%fd237, %fd58;
	@%p159 bra 	$L__BB14_68;
	setp.lt.s64 	%p160, %rd431, %rd63;
	min.s64 	%rd444, %rd431, %rd63;
	selp.f64 	%fd237, %fd224, %fd58, %p160;
$L__BB14_68:
	mov.b64 	%rd401, %fd237;
	mov.b64 	{%r172, %r177}, %rd401;
	mov.b32 	%r188, 2;
	mov.b32 	%r190, -1;
	// begin inline asm
	shfl.sync.down.b32 %r171, %r172, %r188, %r165, %r190;
	// end inline asm
	// begin inline asm
	shfl.sync.down.b32 %r176, %r177, %r188, %r165, %r190;
	// end inline asm
	mov.b64 	%rd402, {%r171, %r176};
	mov.b64 	%fd61, %rd402;
	mov.b64 	{%r182, %r187}, %rd444;
	// begin inline asm
	shfl.sync.down.b32 %r181, %r182, %r188, %r165, %r190;
	// end inline asm
	// begin inline asm
	shfl.sync.down.b32 %r186, %r187, %r188, %r165, %r190;
	// end inline asm
	mov.b64 	%rd66, {%r181, %r186};
	add.s32 	%r191, %r146, 2;
	setp.gt.s32 	%p161, %r191, %r165;
	setp.lt.f64 	%p162, %fd237, %fd61;
	or.pred  	%p163, %p161, %p162;
	mov.u64 	%rd445, %rd444;
	mov.f64 	%fd238, %fd237;
	@%p163 bra 	$L__BB14_71;
	setp.gt.f64 	%p164, %fd237, %fd61;
	mov.u64 	%rd445, %rd66;
	mov.f64 	%fd238, %fd61;
	@%p164 bra 	$L__BB14_71;
	setp.lt.s64 	%p165, %rd444, %rd66;
	min.s64 	%rd445, %rd444, %rd66;
	selp.f64 	%fd238, %fd237, %fd61, %p165;
$L__BB14_71:
	mov.b64 	%rd403, %fd238;
	mov.b64 	{%r193, %r198}, %rd403;
	mov.b32 	%r209, 4;
	mov.b32 	%r211, -1;
	// begin inline asm
	shfl.sync.down.b32 %r192, %r193, %r209, %r165, %r211;
	// end inline asm
	// begin inline asm
	shfl.sync.down.b32 %r197, %r198, %r209, %r165, %r211;
	// end inline asm
	mov.b64 	%rd404, {%r192, %r197};
	mov.b64 	%fd64, %rd404;
	mov.b64 	{%r203, %r208}, %rd445;
	// begin inline asm
	shfl.sync.down.b32 %r202, %r203, %r209, %r165, %r211;
	// end inline asm
	// begin inline asm
	shfl.sync.down.b32 %r207, %r208, %r209, %r165, %r211;
	// end inline asm
	mov.b64 	%rd69, {%r202, %r207};
	add.s32 	%r212, %r146, 4;
	setp.gt.s32 	%p166, %r212, %r165;
	setp.lt.f64 	%p167, %fd238, %fd64;
	or.pred  	%p168, %p166, %p167;
	mov.u64 	%rd446, %rd445;
	mov.f64 	%fd239, %fd238;
	@%p168 bra 	$L__BB14_74;
	setp.gt.f64 	%p169, %fd238, %fd64;
	mov.u64 	%rd446, %rd69;
	mov.f64 	%fd239, %fd64;
	@%p169 bra 	$L__BB14_74;
	setp.lt.s64 	%p170, %rd445, %rd69;
	min.s64 	%rd446, %rd445, %rd69;
	selp.f64 	%fd239, %fd238, %fd64, %p170;
$L__BB14_74:
	mov.b64 	%rd405, %fd239;
	mov.b64 	{%r214, %r219}, %rd405;
	mov.b32 	%r230, 8;
	mov.b32 	%r232, -1;
	// begin inline asm
	shfl.sync.down.b32 %r213, %r214, %r230, %r165, %r232;
	// end inline asm
	// begin inline asm
	shfl.sync.down.b32 %r218, %r219, %r230, %r165, %r232;
	// end inline asm
	mov.b64 	%rd406, {%r213, %r218};
	mov.b64 	%fd67, %rd406;
	mov.b64 	{%r224, %r229}, %rd446;
	// begin inline asm
	shfl.sync.down.b32 %r223, %r224, %r230, %r165, %r232;
	// end inline asm
	// begin inline asm
	shfl.sync.down.b32 %r228, %r229, %r230, %r165, %r232;
	// end inline asm
	mov.b64 	%rd72, {%r223, %r228};
	add.s32 	%r233, %r146, 8;
	setp.gt.s32 	%p171, %r233, %r165;
	setp.lt.f64 	%p172, %fd239, %fd67;
	or.pred  	%p173, %p171, %p172;
	mov.u64 	%rd447, %rd446;
	mov.f64 	%fd240, %fd239;
	@%p173 bra 	$L__BB14_77;
	setp.gt.f64 	%p174, %fd239, %fd67;
	mov.u64 	%rd447, %rd72;
	mov.f64 	%fd240, %fd67;
	@%p174 bra 	$L__BB14_77;
	setp.lt.s64 	%p175, %rd446, %rd72;
	min.s64 	%rd447, %rd446, %rd72;
	selp.f64 	%fd240, %fd239, %fd67, %p175;
$L__BB14_77:
	mov.b64 	%rd407, %fd240;
	mov.b64 	{%r235, %r240}, %rd407;
	mov.b32 	%r251, 16;
	mov.b32 	%r253, -1;
	// begin inline asm
	shfl.sync.down.b32 %r234, %r235, %r251, %r165, %r253;
	// end inline asm
	// begin inline asm
	shfl.sync.down.b32 %r239, %r240, %r251, %r165, %r253;
	// end inline asm
	mov.b64 	%rd408, {%r234, %r239};
	mov.b64 	%fd70, %rd408;
	mov.b64 	{%r245, %r250}, %rd447;
	// begin inline asm
	shfl.sync.down.b32 %r244, %r245, %r251, %r165, %r253;
	// end inline asm
	// begin inline asm
	shfl.sync.down.b32 %r249, %r250, %r251, %r165, %r253;
	// end inline asm
	mov.b64 	%rd75, {%r244, %r249};
	add.s32 	%r254, %r146, 16;
	setp.gt.s32 	%p176, %r254, %r165;
	setp.lt.f64 	%p177, %fd240, %fd70;
	or.pred  	%p178, %p176, %p177;
	mov.u64 	%rd507, %rd447;
	mov.f64 	%fd292, %fd240;
	@%p178 bra 	$L__BB14_80;
	setp.gt.f64 	%p179, %fd240, %fd70;
	mov.u64 	%rd507, %rd75;
	mov.f64 	%fd292, %fd70;
	@%p179 bra 	$L__BB14_80;
	setp.lt.s64 	%p180, %rd447, %rd75;
	min.s64 	%rd507, %rd447, %rd75;
	selp.f64 	%fd292, %fd240, %fd70, %p180;
$L__BB14_80:
	setp.ne.s32 	%p181, %r146, 0;
	@%p181 bra 	$L__BB14_82;
	shr.u32 	%r255, %r1, 1;
	and.b32  	%r256, %r255, 496;
	mov.u32 	%r257, _ZN6thrust24THRUST_300001_SM_1000_NS8cuda_cub4core6detail5shmemE;
	add.s32 	%r258, %r257, %r256;
	st.shared.f64 	[%r258+8], %fd292;
	st.shared.u64 	[%r258+16], %rd507;
$L__BB14_82:
	bar.sync 	0;
	setp.ne.s32 	%p182, %r1, 0;
	@%p182 bra 	$L__BB14_236;
	setp.lt.s32 	%p183, %r29, 33;
	mov.f64 	%fd242, %fd292;
	mov.u64 	%rd449, %rd507;
	@%p183 bra 	$L__BB14_87;
	ld.shared.f64 	%fd73, [_ZN6thrust24THRUST_300001_SM_1000_NS8cuda_cub4core6detail5shmemE+24];
	ld.shared.u64 	%rd78, [_ZN6thrust24THRUST_300001_SM_1000_NS8cuda_cub4core6detail5shmemE+32];
	setp.lt.f64 	%p184, %fd292, %fd73;
	mov.f64 	%fd242, %fd292;
	mov.u64 	%rd449, %rd507;
	@%p184 bra 	$L__BB14_87;
	setp.lt.f64 	%p185, %fd73, %fd292;
	mov.f64 	%fd242, %fd73;
	mov.u64 	%rd449, %rd78;
	@%p185 bra 	$L__BB14_87;
	setp.lt.s64 	%p186, %rd507, %rd78;
	min.s64 	%rd449, %rd507, %rd78;
	selp.f64 	%fd242, %fd292, %fd73, %p186;
$L__BB14_87:
	setp.lt.s32 	%p187, %r29, 65;
	mov.f64 	%fd243, %fd242;
	mov.u64 	%rd450, %rd449;
	@%p187 bra 	$L__BB14_91;
	ld.shared.f64 	%fd76, [_ZN6thrust24THRUST_300001_SM_1000_NS8cuda_cub4core6detail5shmemE+40];
	ld.shared.u64 	%rd81, [_ZN6thrust24THRUST_300001_SM_1000_NS8cuda_cub4core6detail5shmemE+48];
	setp.lt.f64 	%p188, %fd242, %fd76;
	mov.f64 	%fd243, %fd242;
	mov.u64 	%rd450, %rd449;
	@%p188 bra 	$L__BB14_91;
	setp.lt.f64 	%p189, %fd76, %fd242;
	mov.f64 	%fd243, %fd76;
	mov.u64 	%rd450, %rd81;
	@%p189 bra 	$L__BB14_91;
	setp.lt.s64 	%p190, %rd449, %rd81;
	selp.f64 	%fd243, %fd242, %fd76, %p190;
	min.s64 	%rd450, %rd449, %rd81;
$L__BB14_91:
	setp.lt.s32 	%p191, %r29, 97;
	mov.f64 	%fd244, %fd243;
	mov.u64 	%rd451, %rd450;
	@%p191 bra 	$L__BB14_95;
	ld.shared.f64 	%fd79, [_ZN6thrust24THRUST_300001_SM_1000_NS8cuda_cub4core6detail5shmemE+56];
	ld.shared.u64 	%rd84, [_ZN6thrust24THRUST_300001_SM_1000_NS8cuda_cub4core6detail5shmemE+64];
	setp.lt.f64 	%p192, %fd243, %fd79;
	mov.f64 	%fd244, %fd243;
	mov.u64 	%rd451, %rd450;
	@%p192 bra 	$L__BB14_95;
	setp.lt.f64 	%p193, %fd79, %fd243;
	mov.f64 	%fd244, %fd79;
	mov.u64 	%rd451, %rd84;
	@%p193 bra 	$L__BB14_95;
	setp.lt.s64 	%p194, %rd450, %rd84;
	selp.f64 	%fd244, %fd243, %fd79, %p194;
	min.s64 	%rd451, %rd450, %rd84;
$L__BB14_95:
	setp.lt.s32 	%p195, %r29, 129;
	mov.f64 	%fd245, %fd244;
	mov.u64 	%rd452, %rd451;
	@%p195 bra 	$L__BB14_99;
	ld.shared.f64 	%fd82, [_ZN6thrust24THRUST_300001_SM_1000_NS8cuda_cub4core6detail5shmemE+72];
	ld.shared.u64 	%rd87, [_ZN6thrust24THRUST_300001_SM_1000_NS8cuda_cub4core6detail5shmemE+80];
	setp.lt.f64 	%p196, %fd244, %fd82;
	mov.f64 	%fd245, %fd244;
	mov.u64 	%rd452, %rd451;
	@%p196 bra 	$L__BB14_99;
	setp.lt.f64 	%p197, %fd82, %fd244;
	mov.f64 	%fd245, %fd82;
	mov.u64 	%rd452, %rd87;
	@%p197 bra 	$L__BB14_99;
	setp.lt.s64 	%p198, %rd451, %rd87;
	selp.f64 	%fd245, %fd244, %fd82, %p198;
	min.s64 	%rd452, %rd451, %rd87;
$L__BB14_99:
	setp.lt.s32 	%p199, %r29, 161;
	mov.f64 	%fd246, %fd245;
	mov.u64 	%rd453, %rd452;
	@%p199 bra 	$L__BB14_103;
	ld.shared.f64 	%fd85, [_ZN6thrust24THRUST_300001_SM_1000_NS8cuda_cub4core6detail5shmemE+88];
	ld.shared.u64 	%rd90, [_ZN6thrust24THRUST_300001_SM_1000_NS8cuda_cub4core6detail5shmemE+96];
	setp.lt.f64 	%p200, %fd245, %fd85;
	mov.f64 	%fd246, %fd245;
	mov.u64 	%rd453, %rd452;
	@%p200 bra 	$L__BB14_103;
	setp.lt.f64 	%p201, %fd85, %fd245;
	mov.f64 	%fd246, %fd85;
	mov.u64 	%rd453, %rd90;
	@%p201 bra 	$L__BB14_103;
	setp.lt.s64 	%p202, %rd452, %rd90;
	selp.f64 	%fd246, %fd245, %fd85, %p202;
	min.s64 	%rd453, %rd452, %rd90;
$L__BB14_103:
	setp.lt.s32 	%p203, %r29, 193;
	mov.f64 	%fd247, %fd246;
	mov.u64 	%rd454, %rd453;
	@%p203 bra 	$L__BB14_107;
	ld.shared.f64 	%fd88, [_ZN6thrust24THRUST_300001_SM_1000_NS8cuda_cub4core6detail5shmemE+104];
	ld.shared.u64 	%rd93, [_ZN6thrust24THRUST_300001_SM_1000_NS8cuda_cub4core6detail5shmemE+112];
	setp.lt.f64 	%p204, %fd246, %fd88;
	mov.f64 	%fd247, %fd246;
	mov.u64 	%rd454, %rd453;
	@%p204 bra 	$L__BB14_107;
	setp.lt.f64 	%p205, %fd88, %fd246;
	mov.f64 	%fd247, %fd88;
	mov.u64 	%rd454, %rd93;
	@%p205 bra 	$L__BB14_107;
	setp.lt.s64 	%p206, %rd453, %rd93;
	selp.f64 	%fd247, %fd246, %fd88, %p206;
	min.s64 	%rd454, %rd453, %rd93;
$L__BB14_107:
	setp.lt.s32 	%p207, %r29, 225;
	mov.u64 	%rd507, %rd454;
	mov.f64 	%fd292, %fd247;
	@%p207 bra 	$L__BB14_236;
	ld.shared.f64 	%fd91, [_ZN6thrust24THRUST_300001_SM_1000_NS8cuda_cub4core6detail5shmemE+120];
	ld.shared.u64 	%rd96, [_ZN6thrust24THRUST_300001_SM_1000_NS8cuda_cub4core6detail5shmemE+128];
	setp.lt.f64 	%p208, %fd247, %fd91;
	mov.u64 	%rd507, %rd454;
	mov.f64 	%fd292, %fd247;
	@%p208 bra 	$L__BB14_236;
	setp.lt.f64 	%p209, %fd91, %fd247;
	mov.u64 	%rd507, %rd96;
	mov.f64 	%fd292, %fd91;
	@%p209 bra 	$L__BB14_236;
	setp.lt.s64 	%p210, %rd454, %rd96;
	selp.f64 	%fd292, %fd247, %fd91, %p210;
	min.s64 	%rd507, %rd454, %rd96;
	bra.uni 	$L__BB14_236;
$L__BB14_111:
	mov.u32 	%r16, %tid.x;
	cvt.u64.u32 	%rd98, %r16;
	mul.wide.u32 	%rd259, %r16, 16;
	add.s64 	%rd240, %rd237, %rd259;
	// begin inline asm
	ld.global.nc.u64 %rd239, [%rd240];
	// end inline asm
	add.s64 	%rd242, %rd240, 8;
	// begin inline asm
	ld.global.nc.u64 %rd241, [%rd242];
	// end inline asm
	mov.b64 	%fd93, %rd239;
	add.s64 	%rd244, %rd240, 4096;
	// begin inline asm
	ld.global.nc.u64 %rd243, [%rd244];
	// end inline asm
	add.s64 	%rd246, %rd240, 4104;
	// begin inline asm
	ld.global.nc.u64 %rd245, [%rd246];
	// end inline asm
	mov.b64 	%fd94, %rd243;
	add.s64 	%rd248, %rd240, 8192;
	// begin inline asm
	ld.global.nc.u64 %rd247, [%rd248];
	// end inline asm
	add.s64 	%rd250, %rd240, 8200;
	// begin inline asm
	ld.global.nc.u64 %rd249, [%rd250];
	// end inline asm
	mov.b64 	%fd95, %rd247;
	add.s64 	%rd252, %rd240, 12288;
	// begin inline asm
	ld.global.nc.u64 %rd251, [%rd252];
	// end inline asm
	add.s64 	%rd254, %rd240, 12296;
	// begin inline asm
	ld.global.nc.u64 %rd253, [%rd254];
	// end inline asm
	mov.b64 	%fd96, %rd251;
	add.s64 	%rd256, %rd240, 16384;
	// begin inline asm
	ld.global.nc.u64 %rd255, [%rd256];
	// end inline asm
	add.s64 	%rd258, %rd240, 16392;
	// begin inline asm
	ld.global.nc.u64 %rd257, [%rd258];
	// end inline asm
	mov.b64 	%fd97, %rd255;
	setp.lt.f64 	%p3, %fd93, %fd94;
	mov.f64 	%fd248, %fd93;
	mov.u64 	%rd455, %rd241;
	@%p3 bra 	$L__BB14_114;
	setp.lt.f64 	%p4, %fd94, %fd93;
	mov.f64 	%fd248, %fd94;
	mov.u64 	%rd455, %rd245;
	@%p4 bra 	$L__BB14_114;
	setp.lt.s64 	%p5, %rd241, %rd245;
	selp.f64 	%fd248, %fd93, %fd94, %p5;
	min.s64 	%rd455, %rd241, %rd245;
$L__BB14_114:
	setp.lt.f64 	%p6, %fd248, %fd95;
	mov.f64 	%fd249, %fd248;
	mov.u64 	%rd456, %rd455;
	@%p6 bra 	$L__BB14_117;
	setp.gt.f64 	%p7, %fd248, %fd95;
	mov.f64 	%fd249, %fd95;
	mov.u64 	%rd456, %rd249;
	@%p7 bra 	$L__BB14_117;
	setp.lt.s64 	%p8, %rd455, %rd249;
	selp.f64 	%fd249, %fd248, %fd95, %p8;
	min.s64 	%rd456, %rd455, %rd249;
$L__BB14_117:
	setp.lt.f64 	%p9, %fd249, %fd96;
	mov.f64 	%fd250, %fd249;
	mov.u64 	%rd457, %rd456;
	@%p9 bra 	$L__BB14_120;
	setp.gt.f64 	%p10, %fd249, %fd96;
	mov.f64 	%fd250, %fd96;
	mov.u64 	%rd457, %rd253;
	@%p10 bra 	$L__BB14_120;
	setp.lt.s64 	%p11, %rd456, %rd253;
	selp.f64 	%fd250, %fd249, %fd96, %p11;
	min.s64 	%rd457, %rd456, %rd253;
$L__BB14_120:
	setp.lt.f64 	%p12, %fd250, %fd97;
	mov.f64 	%fd279, %fd250;
	mov.u64 	%rd494, %rd457;
	@%p12 bra 	$L__BB14_123;
	setp.gt.f64 	%p13, %fd250, %fd97;
	mov.f64 	%fd279, %fd97;
	mov.u64 	%rd494, %rd257;
	@%p13 bra 	$L__BB14_123;
	setp.lt.s64 	%p14, %rd457, %rd257;
	selp.f64 	%fd279, %fd250, %fd97, %p14;
	min.s64 	%rd494, %rd457, %rd257;
$L__BB14_123:
	setp.lt.u32 	%p15, %r29, 2560;
	mov.b64 	%rd473, 1280;
	@%p15 bra 	$L__BB14_174;
	add.s64 	%rd263, %rd1, -2560;
	mul.hi.u64 	%rd264, %rd263, -3689348814741910323;
	shr.u64 	%rd113, %rd264, 10;
	setp.lt.u64 	%p16, %rd263, 1280;
	mov.b64 	%rd473, 1280;
	@%p16 bra 	$L__BB14_157;
	add.s64 	%rd266, %rd113, 1;
	and.b64  	%rd459, %rd266, 36028797018963966;
	shl.b64 	%rd267, %rd98, 4;
	add.s64 	%rd268, %rd267, %rd237;
	add.s64 	%rd460, %rd268, 57352;
	mov.b64 	%rd473, 1280;
$L__BB14_126:
	add.s64 	%rd270, %rd460, -36872;
	// begin inline asm
	ld.global.nc.u64 %rd269, [%rd270];
	// end inline asm
	add.s64 	%rd272, %rd460, -36864;
	// begin inline asm
	ld.global.nc.u64 %rd271, [%rd272];
	// end inline asm
	mov.b64 	%fd107, %rd269;
	add.s64 	%rd274, %rd460, -32776;
	// begin inline asm
	ld.global.nc.u64 %rd273, [%rd274];
	// end inline asm
	add.s64 	%rd276, %rd460, -32768;
	// begin inline asm
	ld.global.nc.u64 %rd275, [%rd276];
	// end inline asm
	mov.b64 	%fd108, %rd273;
	add.s64 	%rd278, %rd460, -28680;
	// begin inline asm
	ld.global.nc.u64 %rd277, [%rd278];
	// end inline asm
	add.s64 	%rd280, %rd460, -28672;
	// begin inline asm
	ld.global.nc.u64 %rd279, [%rd280];
	// end inline asm
	mov.b64 	%fd109, %rd277;
	add.s64 	%rd282, %rd460, -24584;
	// begin inline asm
	ld.global.nc.u64 %rd281, [%rd282];
	// end inline asm
	add.s64 	%rd284, %rd460, -24576;
	// begin inline asm
	ld.global.nc.u64 %rd283, [%rd284];
	// end inline asm
	mov.b64 	%fd110, %rd281;
	add.s64 	%rd286, %rd460, -20488;
	// begin inline asm
	ld.global.nc.u64 %rd285, [%rd286];
	// end inline asm
	add.s64 	%rd288, %rd460, -20480;
	// begin inline asm
	ld.global.nc.u64 %rd287, [%rd288];
	// end inline asm
	mov.b64 	%fd111, %rd285;
	setp.lt.f64 	%p17, %fd279, %fd107;
	mov.f64 	%fd253, %fd279;
	mov.u64 	%rd463, %rd494;
	@%p17 bra 	$L__BB14_129;
	setp.gt.f64 	%p18, %fd279, %fd107;
	mov.f64 	%fd253, %fd107;
	mov.u64 	%rd463, %rd271;
	@%p18 bra 	$L__BB14_129;
	setp.lt.s64 	%p19, %rd494, %rd271;
	selp.f64 	%fd253, %fd279, %fd107, %p19;
	min.s64 	%rd463, %rd494, %rd271;
$L__BB14_129:
	setp.lt.f64 	%p20, %fd253, %fd108;
	mov.f64 	%fd254, %fd253;
	mov.u64 	%rd464, %rd463;
	@%p20 bra 	$L__BB14_132;
	setp.gt.f64 	%p21, %fd253, %fd108;
	mov.f64 	%fd254, %fd108;
	mov.u64 	%rd464, %rd275;
	@%p21 bra 	$L__BB14_132;
	setp.lt.s64 	%p22, %rd463, %rd275;
	selp.f64 	%fd254, %fd253, %fd108, %p22;
	min.s64 	%rd464, %rd463, %rd275;
$L__BB14_132:
	setp.lt.f64 	%p23, %fd254, %fd109;
	mov.f64 	%fd255, %fd254;
	mov.u64 	%rd465, %rd464;
	@%p23 bra 	$L__BB14_135;
	setp.gt.f64 	%p24, %fd254, %fd109;
	mov.f64 	%fd255, %fd109;
	mov.u64 	%rd465, %rd279;
	@%p24 bra 	$L__BB14_135;
	setp.lt.s64 	%p25, %rd464, %rd279;
	selp.f64 	%fd255, %fd254, %fd109, %p25;
	min.s64 	%rd465, %rd464, %rd279;
$L__BB14_135:
	setp.lt.f64 	%p26, %fd255, %fd110;
	mov.f64 	%fd256, %fd255;
	mov.u64 	%rd466, %rd465;
	@%p26 bra 	$L__BB14_138;
	setp.gt.f64 	%p27, %fd255, %fd110;
	mov.f64 	%fd256, %fd110;
	mov.u64 	%rd466, %rd283;
	@%p27 bra 	$L__BB14_138;
	setp.lt.s64 	%p28, %rd465, %rd283;
	selp.f64 	%fd256, %fd255, %fd110, %p28;
	min.s64 	%rd466, %rd465, %rd283;
$L__BB14_138:
	setp.lt.f64 	%p29, %fd256, %fd111;
	mov.f64 	%fd257, %fd256;
	mov.u64 	%rd467, %rd466;
	@%p29 bra 	$L__BB14_141;
	setp.gt.f64 	%p30, %fd256, %fd111;
	mov.f64 	%fd257, %fd111;
	mov.u64 	%rd467, %rd287;
	@%p30 bra 	$L__BB14_141;
	setp.lt.s64 	%p31, %rd466, %rd287;
	selp.f64 	%fd257, %fd256, %fd111, %p31;
	min.s64 	%rd467, %rd466, %rd287;
$L__BB14_141:
	add.s64 	%rd290, %rd460, -16392;
	// begin inline asm
	ld.global.nc.u64 %rd289, [%rd290];
	// end inline asm
	add.s64 	%rd292, %rd460, -16384;
	// begin inline asm
	ld.global.nc.u64 %rd291, [%rd292];
	// end inline asm
	mov.b64 	%fd122, %rd289;
	add.s64 	%rd294, %rd460, -12296;
	// begin inline asm
	ld.global.nc.u64 %rd293, [%rd294];
	// end inline asm
	add.s64 	%rd296, %rd460, -12288;
	// begin inline asm
	ld.global.nc.u64 %rd295, [%rd296];
	// end inline asm
	mov.b64 	%fd123, %rd293;
	add.s64 	%rd298, %rd460, -8200;
	// begin inline asm
	ld.global.nc.u64 %rd297, [%rd298];
	// end inline asm
	add.s64 	%rd300, %rd460, -8192;
	// begin inline asm
	ld.global.nc.u64 %rd299, [%rd300];
	// end inline asm
	mov.b64 	%fd124, %rd297;
	add.s64 	%rd302, %rd460, -4104;
	// begin inline asm
	ld.global.nc.u64 %rd301, [%rd302];
	// end inline asm
	add.s64 	%rd304, %rd460, -4096;
	// begin inline asm
	ld.global.nc.u64 %rd303, [%rd304];
	// end inline asm
	mov.b64 	%fd125, %rd301;
	add.s64 	%rd306, %rd460, -8;
	// begin inline asm
	ld.global.nc.u64 %rd305, [%rd306];
	// end inline asm
	// begin inline asm
	ld.global.nc.u64 %rd307, [%rd460];
	// end inline asm
	mov.b64 	%fd126, %rd305;
	setp.lt.f64 	%p32, %fd257, %fd122;
	mov.f64 	%fd258, %fd257;
	mov.u64 	%rd468, %rd467;
	@%p32 bra 	$L__BB14_144;
	setp.gt.f64 	%p33, %fd257, %fd122;
	mov.f64 	%fd258, %fd122;
	mov.u64 	%rd468, %rd291;
	@%p33 bra 	$L__BB14_144;
	setp.lt.s64 	%p34, %rd467, %rd291;
	selp.f64 	%fd258, %fd257, %fd122, %p34;
	min.s64 	%rd468, %rd467, %rd291;
$L__BB14_144:
	setp.lt.f64 	%p35, %fd258, %fd123;
	mov.f64 	%fd259, %fd258;
	mov.u64 	%rd469, %rd468;
	@%p35 bra 	$L__BB14_147;
	setp.gt.f64 	%p36, %fd258, %fd123;
	mov.f64 	%fd259, %fd123;
	mov.u64 	%rd469, %rd295;
	@%p36 bra 	$L__BB14_147;
	setp.lt.s64 	%p37, %rd468, %rd295;
	selp.f64 	%fd259, %fd258, %fd123, %p37;
	min.s64 	%rd469, %rd468, %rd295;
$L__BB14_147:
	setp.lt.f64 	%p38, %fd259, %fd124;
	mov.f64 	%fd260, %fd259;
	mov.u64 	%rd470, %rd469;
	@%p38 bra 	$L__BB14_150;
	setp.gt.f64 	%p39, %fd259, %fd124;
	mov.f64 	%fd260, %fd124;
	mov.u64 	%rd470, %rd299;
	@%p39 bra 	$L__BB14_150;
	setp.lt.s64 	%p40, %rd469, %rd299;
	selp.f64 	%fd260, %fd259, %fd124, %p40;
	min.s64 	%rd470, %rd469, %rd299;
$L__BB14_150:
	setp.lt.f64 	%p41, %fd260, %fd125;
	mov.f64 	%fd261, %fd260;
	mov.u64 	%rd471, %rd470;
	@%p41 bra 	$L__BB14_153;
	setp.gt.f64 	%p42, %fd260, %fd125;
	mov.f64 	%fd261, %fd125;
	mov.u64 	%rd471, %rd303;
	@%p42 bra 	$L__BB14_153;
	setp.lt.s64 	%p43, %rd470, %rd303;
	selp.f64 	%fd261, %fd260, %fd125, %p43;
	min.s64 	%rd471, %rd470, %rd303;
$L__BB14_153:
	setp.lt.f64 	%p44, %fd261, %fd126;
	mov.f64 	%fd279, %fd261;
	mov.u64 	%rd494, %rd471;
	@%p44 bra 	$L__BB14_156;
	setp.gt.f64 	%p45, %fd261, %fd126;
	mov.f64 	%fd279, %fd126;
	mov.u64 	%rd494, %rd307;
	@%p45 bra 	$L__BB14_156;
	setp.lt.s64 	%p46, %rd471, %rd307;
	selp.f64 	%fd279, %fd261, %fd126, %p46;
	min.s64 	%rd494, %rd471, %rd307;
$L__BB14_156:
	add.s64 	%rd473, %rd473, 2560;
	add.s64 	%rd460, %rd460, 40960;
	add.s64 	%rd459, %rd459, -2;
	setp.ne.s64 	%p47, %rd459, 0;
	@%p47 bra 	$L__BB14_126;
$L__BB14_157:
	and.b64  	%rd309, %rd113, 1;
	setp.eq.b64 	%p48, %rd309, 1;
	@%p48 bra 	$L__BB14_174;
	shl.b64 	%rd330, %rd473, 4;
	add.s64 	%rd311, %rd240, %rd330;
	// begin inline asm
	ld.global.nc.u64 %rd310, [%rd311];
	// end inline asm
	add.s64 	%rd313, %rd311, 8;
	// begin inline asm
	ld.global.nc.u64 %rd312, [%rd313];
	// end inline asm
	mov.b64 	%fd139, %rd310;
	add.s64 	%rd315, %rd311, 4096;
	// begin inline asm
	ld.global.nc.u64 %rd314, [%rd315];
	// end inline asm
	add.s64 	%rd317, %rd311, 4104;
	// begin inline asm
	ld.global.nc.u64 %rd316, [%rd317];
	// end inline asm
	mov.b64 	%fd140, %rd314;
	add.s64 	%rd319, %rd311, 8192;
	// begin inline asm
	ld.global.nc.u64 %rd318, [%rd319];
	// end inline asm
	add.s64 	%rd321, %rd311, 8200;
	// begin inline asm
	ld.global.nc.u64 %rd320, [%rd321];
	// end inline asm
	mov.b64 	%fd141, %rd318;
	add.s64 	%rd323, %rd311, 12288;
	// begin inline asm
	ld.global.nc.u64 %rd322, [%rd323];
	// end inline asm
	add.s64 	%rd325, %rd311, 12296;
	// begin inline asm
	ld.global.nc.u64 %rd324, [%rd325];
	// end inline asm
	mov.b64 	%fd142, %rd322;
	add.s64 	%rd327, %rd311, 16384;
	// begin inline asm
	ld.global.nc.u64 %rd326, [%rd327];
	// end inline asm
	add.s64 	%rd329, %rd311, 16392;
	// begin inline asm
	ld.global.nc.u64 %rd328, [%rd329];
	// end inline asm
	mov.b64 	%fd143, %rd326;
	setp.lt.f64 	%p49, %fd279, %fd139;
	mov.f64 	%fd265, %fd279;
	mov.u64 	%rd477, %rd494;
	@%p49 bra 	$L__BB14_161;
	setp.gt.f64 	%p50, %fd279, %fd139;
	mov.f64 	%fd265, %fd139;
	mov.u64 	%rd477, %rd312;
	@%p50 bra 	$L__BB14_161;
	setp.lt.s64 	%p51, %rd494, %rd312;
	selp.f64 	%fd265, %fd279, %fd139, %p51;
	min.s64 	%rd477, %rd494, %rd312;
$L__BB14_161:
	setp.lt.f64 	%p52, %fd265, %fd140;
	mov.f64 	%fd266, %fd265;
	mov.u64 	%rd478, %rd477;
	@%p52 bra 	$L__BB14_164;
	setp.gt.f64 	%p53, %fd265, %fd140;
	mov.f64 	%fd266, %fd140;
	mov.u64 	%rd478, %rd316;
	@%p53 bra 	$L__BB14_164;
	setp.lt.s64 	%p54, %rd477, %rd316;
	selp.f64 	%fd266, %fd265, %fd140, %p54;
	min.s64 	%rd478, %rd477, %rd316;
$L__BB14_164:
	setp.lt.f64 	%p55, %fd266, %fd141;
	mov.f64 	%fd267, %fd266;
	mov.u64 	%rd479, %rd478;
	@%p55 bra 	$L__BB14_167;
	setp.gt.f64 	%p56, %fd266, %fd141;
	mov.f64 	%fd267, %fd141;
	mov.u64 	%rd479, %rd320;
	@%p56 bra 	$L__BB14_167;
	setp.lt.s64 	%p57, %rd478, %rd320;
	selp.f64 	%fd267, %fd266, %fd141, %p57;
	min.s64 	%rd479, %rd478, %rd320;
$L__BB14_167:
	setp.lt.f64 	%p58, %fd267, %fd142;
	mov.f64 	%fd268, %fd267;
	mov.u64 	%rd480, %rd479;
	@%p58 bra 	$L__BB14_170;
	setp.gt.f64 	%p59, %fd267, %fd142;
	mov.f64 	%fd268, %fd142;
	mov.u64 	%rd480, %rd324;
	@%p59 bra 	$L__BB14_170;
	setp.lt.s64 	%p60, %rd479, %rd324;
	selp.f64 	%fd268, %fd267, %fd142, %p60;
	min.s64 	%rd480, %rd479, %rd324;
$L__BB14_170:
	setp.lt.f64 	%p61, %fd268, %fd143;
	mov.f64 	%fd279, %fd268;
	mov.u64 	%rd494, %rd480;
	@%p61 bra 	$L__BB14_173;
	setp.gt.f64 	%p62, %fd268, %fd143;
	mov.f64 	%fd279, %fd143;
	mov.u64 	%rd494, %rd328;
	@%p62 bra 	$L__BB14_173;
	setp.lt.s64 	%p63, %rd480, %rd328;
	selp.f64 	%fd279, %fd268, %fd143, %p63;
	min.s64 	%rd494, %rd480, %rd328;
$L__BB14_173:
	add.s64 	%rd473, %rd473, 1280;
$L__BB14_174:
	cvt.s64.s32 	%rd331, %r29;
	setp.ge.s64 	%p64, %rd473, %rd331;
	@%p64 bra 	$L__BB14_197;
	cvt.u32.u64 	%r17, %rd473;
	sub.s32 	%r18, %r29, %r17;
	setp.ge.s32 	%p65, %r16, %r18;
	@%p65 bra 	$L__BB14_197;
	not.b32 	%r30, %r16;
	add.s32 	%r31, %r29, %r30;
	sub.s32 	%r19, %r31, %r17;
	and.b32  	%r32, %r19, 768;
	setp.eq.s32 	%p66, %r32, 768;
	mov.u32 	%r372, %r16;
	@%p66 bra 	$L__BB14_182;
	cvt.u64.u32 	%rd333, %r16;
	add.s64 	%rd334, %rd473, %rd333;
	shl.b64 	%rd335, %rd334, 4;
	add.s64 	%rd484, %rd237, %rd335;
	shr.u32 	%r33, %r19, 8;
	add.s32 	%r34, %r33, 1;
	and.b32  	%r35, %r34, 3;
	neg.s32 	%r370, %r35;
	mov.u32 	%r372, %r16;
$L__BB14_178:
	.pragma "nounroll";
	mov.u64 	%rd177, %rd494;
	mov.f64 	%fd155, %fd279;
	// begin inline asm
	ld.global.nc.u64 %rd336, [%rd484];
	// end inline asm
	add.s64 	%rd339, %rd484, 8;
	// begin inline asm
	ld.global.nc.u64 %rd338, [%rd339];
	// end inline asm
	mov.b64 	%fd156, %rd336;
	setp.lt.f64 	%p67, %fd155, %fd156;
	@%p67 bra 	$L__BB14_181;
	setp.gt.f64 	%p68, %fd155, %fd156;
	mov.f64 	%fd279, %fd156;
	mov.u64 	%rd494, %rd338;
	@%p68 bra 	$L__BB14_181;
	setp.lt.s64 	%p69, %rd177, %rd338;
	selp.f64 	%fd279, %fd155, %fd156, %p69;
	min.s64 	%rd494, %rd177, %rd338;
$L__BB14_181:
	add.s32 	%r372, %r372, 256;
	add.s64 	%rd484, %rd484, 4096;
	add.s32 	%r370, %r370, 1;
	setp.ne.s32 	%p70, %r370, 0;
	@%p70 bra 	$L__BB14_178;
$L__BB14_182:
	setp.lt.u32 	%p71, %r19, 768;
	@%p71 bra 	$L__BB14_197;
	cvt.u64.u32 	%rd340, %r372;
	add.s64 	%rd341, %rd473, %rd340;
	shl.b64 	%rd342, %rd341, 4;
	add.s64 	%rd343, %rd342, %rd237;
	add.s64 	%rd489, %rd343, 12296;
$L__BB14_184:
	add.s64 	%rd345, %rd489, -12296;
	// begin inline asm
	ld.global.nc.u64 %rd344, [%rd345];
	// end inline asm
	add.s64 	%rd347, %rd489, -12288;
	// begin inline asm
	ld.global.nc.u64 %rd346, [%rd347];
	// end inline asm
	mov.b64 	%fd162, %rd344;
	setp.lt.f64 	%p72, %fd279, %fd162;
	mov.f64 	%fd276, %fd279;
	mov.u64 	%rd491, %rd494;
	@%p72 bra 	$L__BB14_187;
	setp.gt.f64 	%p73, %fd279, %fd162;
	mov.f64 	%fd276, %fd162;
	mov.u64 	%rd491, %rd346;
	@%p73 bra 	$L__BB14_187;
	setp.lt.s64 	%p74, %rd494, %rd346;
	selp.f64 	%fd276, %fd279, %fd162, %p74;
	min.s64 	%rd491, %rd494, %rd346;
$L__BB14_187:
	add.s64 	%rd349, %rd489, -8200;
	// begin inline asm
	ld.global.nc.u64 %rd348, [%rd349];
	// end inline asm
	add.s64 	%rd351, %rd489, -8192;
	// begin inline asm
	ld.global.nc.u64 %rd350, [%rd351];
	// end inline asm
	mov.b64 	%fd165, %rd348;
	setp.lt.f64 	%p75, %fd276, %fd165;
	mov.f64 	%fd277, %fd276;
	mov.u64 	%rd492, %rd491;
	@%p75 bra 	$L__BB14_190;
	setp.gt.f64 	%p76, %fd276, %fd165;
	mov.f64 	%fd277, %fd165;
	mov.u64 	%rd492, %rd350;
	@%p76 bra 	$L__BB14_190;
	setp.lt.s64 	%p77, %rd491, %rd350;
	selp.f64 	%fd277, %fd276, %fd165, %p77;
	min.s64 	%rd492, %rd491, %rd350;
$L__BB14_190:
	add.s64 	%rd353, %rd489, -4104;
	// begin inline asm
	ld.global.nc.u64 %rd352, [%rd353];
	// end inline asm
	add.s64 	%rd355, %rd489, -4096;
	// begin inline asm
	ld.global.nc.u64 %rd354, [%rd355];
	// end inline asm
	mov.b64 	%fd168, %rd352;
	setp.lt.f64 	%p78, %fd277, %fd168;
	mov.f64 	%fd278, %fd277;
	mov.u64 	%rd493, %rd492;
	@%p78 bra 	$L__BB14_193;
	setp.gt.f64 	%p79, %fd277, %fd168;
	mov.f64 	%fd278, %fd168;
	mov.u64 	%rd493, %rd354;
	@%p79 bra 	$L__BB14_193;
	setp.lt.s64 	%p80, %rd492, %rd354;
	selp.f64 	%fd278, %fd277, %fd168, %p80;
	min.s64 	%rd493, %rd492, %rd354;
$L__BB14_193:
	add.s64 	%rd357, %rd489, -8;
	// begin inline asm
	ld.global.nc.u64 %rd356, [%rd357];
	// end inline asm
	// begin inline asm
	ld.global.nc.u64 %rd358, [%rd489];
	// end inline asm
	mov.b64 	%fd171, %rd356;
	setp.lt.f64 	%p81, %fd278, %fd171;
	mov.f64 	%fd279, %fd278;
	mov.u64 	%rd494, %rd493;
	@%p81 bra 	$L__BB14_196;
	setp.gt.f64 	%p82, %fd278, %fd171;
	mov.f64 	%fd279, %fd171;
	mov.u64 	%rd494, %rd358;
	@%p82 bra 	$L__BB14_196;
	setp.lt.s64 	%p83, %rd493, %rd358;
	selp.f64 	%fd279, %fd278, %fd171, %p83;
	min.s64 	%rd494, %rd493, %rd358;
$L__BB14_196:
	add.s32 	%r372, %r372, 1024;
	add.s64 	%rd489, %rd489, 16384;
	setp.lt.s32 	%p84, %r372, %r18;
	@%p84 bra 	$L__BB14_184;
$L__BB14_197:
	// begin inline asm
	mov.u32 %r36, %laneid;
	// end inline asm
	mov.b64 	%rd360, %fd279;
	mov.b64 	{%r38, %r43}, %rd360;
	mov.b32 	%r54, 1;
	mov.b32 	%r55, 31;
	mov.b32 	%r56, -1;
	// begin inline asm
	shfl.sync.down.b32 %r37, %r38, %r54, %r55, %r56;
	// end inline asm
	// begin inline asm
	shfl.sync.down.b32 %r42, %r43, %r54, %r55, %r56;
	// end inline asm
	mov.b64 	%rd361, {%r37, %r42};
	mov.b64 	%fd175, %rd361;
	mov.b64 	{%r48, %r53}, %rd494;
	// begin inline asm
	shfl.sync.down.b32 %r47, %r48, %r54, %r55, %r56;
	// end inline asm
	// begin inline asm
	shfl.sync.down.b32 %r52, %r53, %r54, %r55, %r56;
	// end inline asm
	mov.b64 	%rd201, {%r47, %r52};
	setp.gt.s32 	%p85, %r36, 30;
	setp.lt.f64 	%p86, %fd279, %fd175;
	or.pred  	%p87, %p85, %p86;
	mov.f64 	%fd281, %fd279;
	mov.u64 	%rd496, %rd494;
	@%p87 bra 	$L__BB14_200;
	setp.gt.f64 	%p88, %fd279, %fd175;
	mov.f64 	%fd281, %fd175;
	mov.u64 	%rd496, %rd201;
	@%p88 bra 	$L__BB14_200;
	setp.lt.s64 	%p89, %rd494, %rd201;
	selp.f64 	%fd281, %fd279, %fd175, %p89;
	min.s64 	%rd496, %rd494, %rd201;
$L__BB14_200:
	mov.b64 	%rd362, %fd281;
	mov.b64 	{%r58, %r63}, %rd362;
	mov.b32 	%r74, 2;
	mov.b32 	%r75, 31;
	mov.b32 	%r76, -1;
	// begin inline asm
	shfl.sync.down.b32 %r57, %r58, %r74, %r75, %r76;
	// end inline asm
	// begin inline asm
	shfl.sync.down.b32 %r62, %r63, %r74, %r75, %r76;
	// end inline asm
	mov.b64 	%rd363, {%r57, %r62};
	mov.b64 	%fd178, %rd363;
	mov.b64 	{%r68, %r73}, %rd496;
	// begin inline asm
	shfl.sync.down.b32 %r67, %r68, %r74, %r75, %r76;
	// end inline asm
	// begin inline asm
	shfl.sync.down.b32 %r72, %r73, %r74, %r75, %r76;
	// end inline asm
	mov.b64 	%rd204, {%r67, %r72};
	setp.gt.s32 	%p90, %r36, 29;
	setp.lt.f64 	%p91, %fd281, %fd178;
	or.pred  	%p92, %p90, %p91;
	mov.f64 	%fd282, %fd281;
	mov.u64 	%rd497, %rd496;
	@%p92 bra 	$L__BB14_203;
	setp.gt.f64 	%p93, %fd281, %fd178;
	mov.f64 	%fd282, %fd178;
	mov.u64 	%rd497, %rd204;
	@%p93 bra 	$L__BB14_203;
	setp.lt.s64 	%p94, %rd496, %rd204;
	selp.f64 	%fd282, %fd281, %fd178, %p94;
	min.s64 	%rd497, %rd496, %rd204;
$L__BB14_203:
	mov.b64 	%rd364, %fd282;
	mov.b64 	{%r78, %r83}, %rd364;
	mov.b32 	%r94, 4;
	mov.b32 	%r95, 31;
	mov.b32 	%r96, -1;
	// begin inline asm
	shfl.sync.down.b32 %r77, %r78, %r94, %r95, %r96;
	// end inline asm
	// begin inline asm
	shfl.sync.down.b32 %r82, %r83, %r94, %r95, %r96;
	// end inline asm
	mov.b64 	%rd365, {%r77, %r82};
	mov.b64 	%fd181, %rd365;
	mov.b64 	{%r88, %r93}, %rd497;
	// begin inline asm
	shfl.sync.down.b32 %r87, %r88, %r94, %r95, %r96;
	// end inline asm
	// begin inline asm
	shfl.sync.down.b32 %r92, %r93, %r94, %r95, %r96;
	// end inline asm
	mov.b64 	%rd207, {%r87, %r92};
	setp.gt.s32 	%p95, %r36, 27;
	setp.lt.f64 	%p96, %fd282, %fd181;
	or.pred  	%p97, %p95, %p96;
	mov.f64 	%fd283, %fd282;
	mov.u64 	%rd498, %rd497;
	@%p97 bra 	$L__BB14_206;
	setp.gt.f64 	%p98, %fd282, %fd181;
	mov.f64 	%fd283, %fd181;
	mov.u64 	%rd498, %rd207;
	@%p98 bra 	$L__BB14_206;
	setp.lt.s64 	%p99, %rd497, %rd207;
	selp.f64 	%fd283, %fd282, %fd181, %p99;
	min.s64 	%rd498, %rd497, %rd207;
$L__BB14_206:
	mov.b64 	%rd366, %fd283;
	mov.b64 	{%r98, %r103}, %rd366;
	mov.b32 	%r114, 8;
	mov.b32 	%r115, 31;
	mov.b32 	%r116, -1;
	// begin inline asm
	shfl.sync.down.b32 %r97, %r98, %r114, %r115, %r116;
	// end inline asm
	// begin inline asm
	shfl.sync.down.b32 %r102, %r103, %r114, %r115, %r116;
	// end inline asm
	mov.b64 	%rd367, {%r97, %r102};
	mov.b64 	%fd184, %rd367;
	mov.b64 	{%r108, %r113}, %rd498;
	// begin inline asm
	shfl.sync.down.b32 %r107, %r108, %r114, %r115, %r116;
	// end inline asm
	// begin inline asm
	shfl.sync.down.b32 %r112, %r113, %r114, %r115, %r116;
	// end inline asm
	mov.b64 	%rd210, {%r107, %r112};
	setp.gt.s32 	%p100, %r36, 23;
	setp.lt.f64 	%p101, %fd283, %fd184;
	or.pred  	%p102, %p100, %p101;
	mov.f64 	%fd284, %fd283;
	mov.u64 	%rd499, %rd498;
	@%p102 bra 	$L__BB14_209;
	setp.gt.f64 	%p103, %fd283, %fd184;
	mov.f64 	%fd284, %fd184;
	mov.u64 	%rd499, %rd210;
	@%p103 bra 	$L__BB14_209;
	setp.lt.s64 	%p104, %rd498, %rd210;
	selp.f64 	%fd284, %fd283, %fd184, %p104;
	min.s64 	%rd499, %rd498, %rd210;
$L__BB14_209:
	mov.b64 	%rd368, %fd284;
	mov.b64 	{%r118, %r123}, %rd368;
	mov.b32 	%r134, 16;
	mov.b32 	%r135, 31;
	mov.b32 	%r136, -1;
	// begin inline asm
	shfl.sync.down.b32 %r117, %r118, %r134, %r135, %r136;
	// end inline asm
	// begin inline asm
	shfl.sync.down.b32 %r122, %r123, %r134, %r135, %r136;
	// end inline asm
	mov.b64 	%rd369, {%r117, %r122};
	mov.b64 	%fd187, %rd369;
	mov.b64 	{%r128, %r133}, %rd499;
	// begin inline asm
	shfl.sync.down.b32 %r127, %r128, %r134, %r135, %r136;
	// end inline asm
	// begin inline asm
	shfl.sync.down.b32 %r132, %r133, %r134, %r135, %r136;
	// end inline asm
	mov.b64 	%rd213, {%r127, %r132};
	setp.gt.s32 	%p105, %r36, 15;
	setp.lt.f64 	%p106, %fd284, %fd187;
	or.pred  	%p107, %p105, %p106;
	mov.f64 	%fd292, %fd284;
	mov.u64 	%rd507, %rd499;
	@%p107 bra 	$L__BB14_212;
	setp.gt.f64 	%p108, %fd284, %fd187;
	mov.f64 	%fd292, %fd187;
	mov.u64 	%rd507, %rd213;
	@%p108 bra 	$L__BB14_212;
	setp.lt.s64 	%p109, %rd499, %rd213;
	selp.f64 	%fd292, %fd284, %fd187, %p109;
	min.s64 	%rd507, %rd499, %rd213;
$L__BB14_212:
	setp.ne.s32 	%p110, %r36, 0;
	@%p110 bra 	$L__BB14_214;
	shr.u32 	%r137, %r16, 1;
	and.b32  	%r138, %r137, 496;
	mov.u32 	%r139, _ZN6thrust24THRUST_300001_SM_1000_NS8cuda_cub4core6detail5shmemE;
	add.s32 	%r140, %r139, %r138;
	st.shared.f64 	[%r140+8], %fd292;
	st.shared.u64 	[%r140+16], %rd507;
$L__BB14_214:
	bar.sync 	0;
	setp.ne.s32 	%p111, %r16, 0;
	@%p111 bra 	$L__BB14_236;
	ld.shared.f64 	%fd190, [_ZN6thrust24THRUST_300001_SM_1000_NS8cuda_cub4core6detail5shmemE+24];
	ld.shared.u64 	%rd216, [_ZN6thrust24THRUST_300001_SM_1000_NS8cuda_cub4core6detail5shmemE+32];
	setp.lt.f64 	%p112, %fd292, %fd190;
	mov.f64 	%fd286, %fd292;
	mov.u64 	%rd501, %rd507;
	@%p112 bra 	$L__BB14_218;
	setp.lt.f64 	%p113, %fd190, %fd292;
	mov.f64 	%fd286, %fd190;
	mov.u64 	%rd501, %rd216;
	@%p113 bra 	$L__BB14_218;
	setp.lt.s64 	%p114, %rd507, %rd216;
	selp.f64 	%fd286, %fd292, %fd190, %p114;
	min.s64 	%rd501, %rd507, %rd216;
$L__BB14_218:
	ld.shared.f64 	%fd193, [_ZN6thrust24THRUST_300001_SM_1000_NS8cuda_cub4core6detail5shmemE+40];
	ld.shared.u64 	%rd219, [_ZN6thrust24THRUST_300001_SM_1000_NS8cuda_cub4core6detail5shmemE+48];
	setp.lt.f64 	%p115, %fd286, %fd193;
	mov.f64 	%fd287, %fd286;
	mov.u64 	%rd502, %rd501;
	@%p115 bra 	$L__BB14_221;
	setp.lt.f64 	%p116, %fd193, %fd286;
	mov.f64 	%fd287, %fd193;
	mov.u64 	%rd502, %rd219;
	@%p116 bra 	$L__BB14_221;
	setp.lt.s64 	%p117, %rd501, %rd219;
	selp.f64 	%fd287, %fd286, %fd193, %p117;
	min.s64 	%rd502, %rd501, %rd219;
$L__BB14_221:
	ld.shared.f64 	%fd196, [_ZN6thrust24THRUST_300001_SM_1000_NS8cuda_cub4core6detail5shmemE+56];
	ld.shared.u64 	%rd222, [_ZN6thrust24THRUST_300001_SM_1000_NS8cuda_cub4core6detail5shmemE+64];
	setp.lt.f64 	%p118, %fd287, %fd196;
	mov.f64 	%fd288, %fd287;
	mov.u64 	%rd503, %rd502;
	@%p118 bra 	$L__BB14_224;
	setp.lt.f64 	%p119, %fd196, %fd287;
	mov.f64 	%fd288, %fd196;
	mov.u64 	%rd503, %rd222;
	@%p119 bra 	$L__BB14_224;
	setp.lt.s64 	%p120, %rd502, %rd222;
	selp.f64 	%fd288, %fd287, %fd196, %p120;
	min.s64 	%rd503, %rd502, %rd222;
$L__BB14_224:
	ld.shared.f64 	%fd199, [_ZN6thrust24THRUST_300001_SM_1000_NS8cuda_cub4core6detail5shmemE+72];
	ld.shared.u64 	%rd225, [_ZN6thrust24THRUST_300001_SM_1000_NS8cuda_cub4core6detail5shmemE+80];
	setp.lt.f64 	%p121, %fd288, %fd199;
	mov.f64 	%fd289, %fd288;
	mov.u64 	%rd504, %rd503;
	@%p121 bra 	$L__BB14_227;
	setp.lt.f64 	%p122, %fd199, %fd288;
	mov.f64 	%fd289, %fd199;
	mov.u64 	%rd504, %rd225;
	@%p122 bra 	$L__BB14_227;
	setp.lt.s64 	%p123, %rd503, %rd225;
	selp.f64 	%fd289, %fd288, %fd199, %p123;
	min.s64 	%rd504, %rd503, %rd225;
$L__BB14_227:
	ld.shared.f64 	%fd202, [_ZN6thrust24THRUST_300001_SM_1000_NS8cuda_cub4core6detail5shmemE+88];
	ld.shared.u64 	%rd228, [_ZN6thrust24THRUST_300001_SM_1000_NS8cuda_cub4core6detail5shmemE+96];
	setp.lt.f64 	%p124, %fd289, %fd202;
	mov.f64 	%fd290, %fd289;
	mov.u64 	%rd505, %rd504;
	@%p124 bra 	$L__BB14_230;
	setp.lt.f64 	%p125, %fd202, %fd289;
	mov.f64 	%fd290, %fd202;
	mov.u64 	%rd505, %rd228;
	@%p125 bra 	$L__BB14_230;
	setp.lt.s64 	%p126, %rd504, %rd228;
	selp.f64 	%fd290, %fd289, %fd202, %p126;
	min.s64 	%rd505, %rd504, %rd228;
$L__BB14_230:
	ld.shared.f64 	%fd205, [_ZN6thrust24THRUST_300001_SM_1000_NS8cuda_cub4core6detail5shmemE+104];
	ld.shared.u64 	%rd231, [_ZN6thrust24THRUST_300001_SM_1000_NS8cuda_cub4core6detail5shmemE+112];
	setp.lt.f64 	%p127, %fd290, %fd205;
	mov.f64 	%fd291, %fd290;
	mov.u64 	%rd506, %rd505;
	@%p127 bra 	$L__BB14_233;
	setp.lt.f64 	%p128, %fd205, %fd290;
	mov.f64 	%fd291, %fd205;
	mov.u64 	%rd506, %rd231;
	@%p128 bra 	$L__BB14_233;
	setp.lt.s64 	%p129, %rd505, %rd231;
	selp.f64 	%fd291, %fd290, %fd205, %p129;
	min.s64 	%rd506, %rd505, %rd231;
$L__BB14_233:
	ld.shared.f64 	%fd208, [_ZN6thrust24THRUST_300001_SM_1000_NS8cuda_cub4core6detail5shmemE+120];
	ld.shared.u64 	%rd234, [_ZN6thrust24THRUST_300001_SM_1000_NS8cuda_cub4core6detail5shmemE+128];
	setp.lt.f64 	%p130, %fd291, %fd208;
	mov.u64 	%rd507, %rd506;
	mov.f64 	%fd292, %fd291;
	@%p130 bra 	$L__BB14_236;
	setp.lt.f64 	%p131, %fd208, %fd291;
	mov.u64 	%rd507, %rd234;
	mov.f64 	%fd292, %fd208;
	@%p131 bra 	$L__BB14_236;
	setp.lt.s64 	%p132, %rd506, %rd234;
	selp.f64 	%fd292, %fd291, %fd208, %p132;
	min.s64 	%rd507, %rd506, %rd234;
$L__BB14_236:
	mov.u32 	%r364, %tid.x;
	setp.ne.s32 	%p259, %r364, 0;
	@%p259 bra 	$L__BB14_238;
	ld.param.u64 	%rd420, [_ZN6thrust24THRUST_300001_SM_1000_NS8cuda_cub4core6detail13_kernel_agentINS1_8__reduce11ReduceAgentIPN4cuda3std3__45tupleIJdlEEESC_SB_lNS1_9__extrema9arg_min_fIdlNS9_4lessIdEEEEEEJSC_SC_iSH_EEEvDpT0__param_1];
	cvta.to.global.u64 	%rd419, %rd420;
	st.global.f64 	[%rd419], %fd292;
	st.global.u64 	[%rd419+8], %rd507;
$L__BB14_238:
	ret;

}
	// .globl	_ZN3cub18CUB_300001_SM_10006detail11EmptyKernelIvEEvv
.visible .entry _ZN3cub18CUB_300001_SM_10006detail11EmptyKernelIvEEvv()
{


	ret;

}
	// .globl	_ZN3cub18CUB_300001_SM_10006detail8for_each13static_kernelINS2_12policy_hub_t12policy_500_tEmN6thrust24THRUST_300001_SM_1000_NS8cuda_cub20__uninitialized_fill7functorINS7_10device_ptrIdEEdEEEEvT0_T1_
.visible .entry _ZN3cub18CUB_300001_SM_10006detail8for_each13static_kernelINS2_12policy_hub_t12policy_500_tEmN6thrust24THRUST_300001_SM_1000_NS8cuda_cub20__uninitialized_fill7functorINS7_10device_ptrIdEEdEEEEvT0_T1_(
	.param .u64 _ZN3cub18CUB_300001_SM_10006detail8for_each13static_kernelINS2_12policy_hub_t12policy_500_tEmN6thrust24THRUST_300001_SM_1000_NS8cuda_cub20__uninitialized_fill7functorINS7_10device_ptrIdEEdEEEEvT0_T1__param_0,
	.param .align 8 .b8 _ZN3cub18CUB_300001_SM_10006detail8for_each13static_kernelINS2_12policy_hub_t12policy_500_tEmN6thrust24THRUST_300001_SM_1000_NS8cuda_cub20__uninitialized_fill7functorINS7_10device_ptrIdEEdEEEEvT0_T1__param_1[16]
)
.maxntid 256
{
	.reg .pred 	%p<4>;
	.reg .b32 	%r<5>;
	.reg .b64 	%rd<16>;
	.reg .b64 	%fd<3>;

	ld.param.f64 	%fd2, [_ZN3cub18CUB_300001_SM_10006detail8for_each13static_kernelINS2_12policy_hub_t12policy_500_tEmN6thrust24THRUST_300001_SM_1000_NS8cuda_cub20__uninitialized_fill7functorINS7_10device_ptrIdEEdEEEEvT0_T1__param_1+8];
	ld.param.u64 	%rd4, [_ZN3cub18CUB_300001_SM_10006detail8for_each13static_kernelINS2_12policy_hub_t12policy_500_tEmN6thrust24THRUST_300001_SM_1000_NS8cuda_cub20__uninitialized_fill7functorINS7_10device_ptrIdEEdEEEEvT0_T1__param_1];
	ld.param.u64 	%rd5, [_ZN3cub18CUB_300001_SM_10006detail8for_each13static_kernelINS2_12policy_hub_t12policy_500_tEmN6thrust24THRUST_300001_SM_1000_NS8cuda_cub20__uninitialized_fill7functorINS7_10device_ptrIdEEdEEEEvT0_T1__param_0];
	mov.u32 	%r2, %ctaid.x;
	mul.wide.u32 	%rd1, %r2, 512;
	sub.s64 	%rd2, %rd5, %rd1;
	setp.lt.u64 	%p1, %rd2, 512;
	@%p1 bra 	$L__BB16_2;
	mov.u32 	%r4, %tid.x;
	cvta.to.global.u64 	%rd11, %rd4;
	cvt.u64.u32 	%rd12, %r4;
	add.s64 	%rd13, %rd1, %rd12;
	shl.b64 	%rd14, %rd13, 3;
	add.s64 	%rd15, %rd11, %rd14;
	st.global.f64 	[%rd15], %fd2;
	st.global.f64 	[%rd15+2048], %fd2;
	bra.uni 	$L__BB16_6;
$L__BB16_2:
	cvta.to.global.u64 	%rd6, %rd4;
	mov.u32 	%r1, %tid.x;
	cvt.u64.u32 	%rd7, %r1;
	setp.le.u64 	%p2, %rd2, %rd7;
	add.s64 	%rd8, %rd1, %rd7;
	shl.b64 	%rd9, %rd8, 3;
	add.s64 	%rd3, %rd6, %rd9;
	@%p2 bra 	$L__BB16_4;
	st.global.f64 	[%rd3], %fd2;
$L__BB16_4:
	add.s32 	%r3, %r1, 256;
	cvt.u64.u32 	%rd10, %r3;
	setp.le.u64 	%p3, %rd2, %rd10;
	@%p3 bra 	$L__BB16_6;
	st.global.f64 	[%rd3+2048], %fd2;
$L__BB16_6:
	ret;

}
	// .globl	_ZN3cub18CUB_300001_SM_10006detail9transform16transform_kernelINS2_10policy_hubILb1EN4cuda3std3__45tupleIJN6thrust24THRUST_300001_SM_1000_NS17counting_iteratorIjNSA_11use_defaultESC_SC_EEEEEE10policy1000Ei3prgNSA_6detail15normal_iteratorINSA_10device_ptrIdEEEEJSD_EEEvT0_iT1_T2_DpNS2_10kernel_argIT3_EE
.visible .entry _ZN3cub18CUB_300001_SM_10006detail9transform16transform_kernelINS2_10policy_hubILb1EN4cuda3std3__45tupleIJN6thrust24THRUST_300001_SM_1000_NS17counting_iteratorIjNSA_11use_defaultESC_SC_EEEEEE10policy1000Ei3prgNSA_6detail15normal_iteratorINSA_10device_ptrIdEEEEJSD_EEEvT0_iT1_T2_DpNS2_10kernel_argIT3_EE(
	.param .u32 _ZN3cub18CUB_300001_SM_10006detail9transform16transform_kernelINS2_10policy_hubILb1EN4cuda3std3__45tupleIJN6thrust24THRUST_300001_SM_1000_NS17counting_iteratorIjNSA_11use_defaultESC_SC_EEEEEE10policy1000Ei3prgNSA_6detail15normal_iteratorINSA_10device_ptrIdEEEEJSD_EEEvT0_iT1_T2_DpNS2_10kernel_argIT3_EE_param_0,
	.param .u32 _ZN3cub18CUB_300001_SM_10006detail9transform16transform_kernelINS2_10policy_hubILb1EN4cuda3std3__45tupleIJN6thrust24THRUST_300001_SM_1000_NS17counting_iteratorIjNSA_11use_defaultESC_SC_EEEEEE10policy1000Ei3prgNSA_6detail15normal_iteratorINSA_10device_ptrIdEEEEJSD_EEEvT0_iT1_T2_DpNS2_10kernel_argIT3_EE_param_1,
	.param .align 8 .b8 _ZN3cub18CUB_300001_SM_10006detail9transform16transform_kernelINS2_10policy_hubILb1EN4cuda3std3__45tupleIJN6thrust24THRUST_300001_SM_1000_NS17counting_iteratorIjNSA_11use_defaultESC_SC_EEEEEE10policy1000Ei3prgNSA_6detail15normal_iteratorINSA_10device_ptrIdEEEEJSD_EEEvT0_iT1_T2_DpNS2_10kernel_argIT3_EE_param_2[16],
	.param .align 8 .b8 _ZN3cub18CUB_300001_SM_10006detail9transform16transform_kernelINS2_10policy_hubILb1EN4cuda3std3__45tupleIJN6thrust24THRUST_300001_SM_1000_NS17counting_iteratorIjNSA_11use_defaultESC_SC_EEEEEE10policy1000Ei3prgNSA_6detail15normal_iteratorINSA_10device_ptrIdEEEEJSD_EEEvT0_iT1_T2_DpNS2_10kernel_argIT3_EE_param_3[8],
	.param .align 8 .b8 _ZN3cub18CUB_300001_SM_10006detail9transform16transform_kernelINS2_10policy_hubILb1EN4cuda3std3__45tupleIJN6thrust24THRUST_300001_SM_1000_NS17counting_iteratorIjNSA_11use_defaultESC_SC_EEEEEE10policy1000Ei3prgNSA_6detail15normal_iteratorINSA_10device_ptrIdEEEEJSD_EEEvT0_iT1_T2_DpNS2_10kernel_argIT3_EE_param_4[16]
)
.maxntid 128
{
	.reg .pred 	%p<17>;
	.reg .b32 	%r<70>;
	.reg .b64 	%rd<61>;
	.reg .b64 	%fd<11>;

	ld.param.f64 	%fd1, [_ZN3cub18CUB_300001_SM_10006detail9transform16transform_kernelINS2_10policy_hubILb1EN4cuda3std3__45tupleIJN6thrust24THRUST_300001_SM_1000_NS17counting_iteratorIjNSA_11use_defaultESC_SC_EEEEEE10policy1000Ei3prgNSA_6detail15normal_iteratorINSA_10device_ptrIdEEEEJSD_EEEvT0_iT1_T2_DpNS2_10kernel_argIT3_EE_param_2];
	ld.param.f64 	%fd2, [_ZN3cub18CUB_300001_SM_10006detail9transform16transform_kernelINS2_10policy_hubILb1EN4cuda3std3__45tupleIJN6thrust24THRUST_300001_SM_1000_NS17counting_iteratorIjNSA_11use_defaultESC_SC_EEEEEE10policy1000Ei3prgNSA_6detail15normal_iteratorINSA_10device_ptrIdEEEEJSD_EEEvT0_iT1_T2_DpNS2_10kernel_argIT3_EE_param_2+8];
	ld.param.u32 	%r18, [_ZN3cub18CUB_300001_SM_10006detail9transform16transform_kernelINS2_10policy_hubILb1EN4cuda3std3__45tupleIJN6thrust24THRUST_300001_SM_1000_NS17counting_iteratorIjNSA_11use_defaultESC_SC_EEEEEE10policy1000Ei3prgNSA_6detail15normal_iteratorINSA_10device_ptrIdEEEEJSD_EEEvT0_iT1_T2_DpNS2_10kernel_argIT3_EE_param_4];
	ld.param.u32 	%r19, [_ZN3cub18CUB_300001_SM_10006detail9transform16transform_kernelINS2_10policy_hubILb1EN4cuda3std3__45tupleIJN6thrust24THRUST_300001_SM_1000_NS17counting_iteratorIjNSA_11use_defaultESC_SC_EEEEEE10policy1000Ei3prgNSA_6detail15normal_iteratorINSA_10device_ptrIdEEEEJSD_EEEvT0_iT1_T2_DpNS2_10kernel_argIT3_EE_param_0];
	ld.param.u64 	%rd18, [_ZN3cub18CUB_300001_SM_10006detail9transform16transform_kernelINS2_10policy_hubILb1EN4cuda3std3__45tupleIJN6thrust24THRUST_300001_SM_1000_NS17counting_iteratorIjNSA_11use_defaultESC_SC_EEEEEE10policy1000Ei3prgNSA_6detail15normal_iteratorINSA_10device_ptrIdEEEEJSD_EEEvT0_iT1_T2_DpNS2_10kernel_argIT3_EE_param_3];
	ld.param.u32 	%r17, [_ZN3cub18CUB_300001_SM_10006detail9transform16transform_kernelINS2_10policy_hubILb1EN4cuda3std3__45tupleIJN6thrust24THRUST_300001_SM_1000_NS17counting_iteratorIjNSA_11use_defaultESC_SC_EEEEEE10policy1000Ei3prgNSA_6detail15normal_iteratorINSA_10device_ptrIdEEEEJSD_EEEvT0_iT1_T2_DpNS2_10kernel_argIT3_EE_param_1];
	cvta.to.global.u64 	%rd19, %rd18;
	shl.b32 	%r20, %r17, 7;
	mov.u32 	%r21, %ctaid.x;
	mul.lo.s32 	%r22, %r20, %r21;
	sub.s32 	%r23, %r19, %r22;
	min.s32 	%r1, %r20, %r23;
	add.s32 	%r2, %r18, %r22;
	mul.wide.s32 	%rd20, %r22, 8;
	add.s64 	%rd1, %rd19, %rd20;
	setp.gt.s32 	%p1, %r20, %r23;
	@%p1 bra 	$L__BB17_10;
	setp.lt.s32 	%p2, %r17, 1;
	@%p2 bra 	$L__BB17_21;
	mov.u32 	%r3, %tid.x;
	sub.f64 	%fd3, %fd2, %fd1;
	mov.b32 	%r66, 0;
$L__BB17_3:
	shl.b32 	%r26, %r66, 7;
	add.s32 	%r6, %r26, %r3;
	add.s32 	%r7, %r6, %r2;
	setp.eq.s32 	%p3, %r7, 0;
	mov.b32 	%r67, 1;
	@%p3 bra 	$L__BB17_9;
	cvt.u64.u32 	%rd54, %r7;
	mov.b64 	%rd55, 48271;
	mov.b64 	%rd56, 1;
$L__BB17_5:
	and.b64  	%rd23, %rd54, 1;
	setp.eq.b64 	%p4, %rd23, 1;
	not.pred 	%p5, %p4;
	@%p5 bra 	$L__BB17_7;
	mul.lo.s64 	%rd24, %rd56, %rd55;
	mul.hi.u64 	%rd25, %rd24, 8589934597;
	sub.s64 	%rd26, %rd24, %rd25;
	shr.u64 	%rd27, %rd26, 1;
	add.s64 	%rd28, %rd27, %rd25;
	shr.u64 	%rd29, %rd28, 30;
	mul.lo.s64 	%rd30, %rd29, 2147483647;
	sub.s64 	%rd56, %rd24, %rd30;
$L__BB17_7:
	shr.u64 	%rd8, %rd54, 1;
	mul.lo.s64 	%rd31, %rd55, %rd55;
	mul.hi.u64 	%rd32, %rd31, -9223372032559808509;
	shr.u64 	%rd33, %rd32, 30;
	mul.lo.s64 	%rd34, %rd33, 2147483647;
	sub.s64 	%rd55, %rd31, %rd34;
	setp.gt.u64 	%p6, %rd54, 1;
	mov.u64 	%rd54, %rd8;
	@%p6 bra 	$L__BB17_5;
	cvt.u32.u64 	%r27, %rd56;
	mul.hi.u32 	%r28, %r27, 3;
	sub.s32 	%r29, %r27, %r28;
	shr.u32 	%r30, %r29, 1;
	add.s32 	%r31, %r30, %r28;
	shr.u32 	%r32, %r31, 30;
	mul.lo.s32 	%r33, %r32, 2147483647;
	sub.s32 	%r67, %r27, %r33;
$L__BB17_9:
	mul.hi.u32 	%r34, %r67, -1131474031;
	shr.u32 	%r35, %r34, 15;
	mul.lo.s32 	%r36, %r35, 44488;
	sub.s32 	%r37, %r67, %r36;
	mul.lo.s32 	%r38, %r37, 48271;
	mul.lo.s32 	%r39, %r35, 3399;
	setp.lt.u32 	%p7, %r38, %r39;
	xor.b32  	%r40, %r39, 2147483647;
	neg.s32 	%r41, %r39;
	selp.b32 	%r42, %r40, %r41, %p7;
	add.s32 	%r43, %r38, %r42;
	add.s32 	%r44, %r43, -1;
	cvt.rn.f64.u32 	%fd5, %r44;
	div.rn.f64 	%fd6, %fd5, 0d41DFFFFFFF800000;
	fma.rn.f64 	%fd7, %fd3, %fd6, %fd1;
	mul.wide.s32 	%rd35, %r6, 8;
	add.s64 	%rd36, %rd1, %rd35;
	st.global.f64 	[%rd36], %fd7;
	add.s32 	%r66, %r66, 1;
	setp.eq.s32 	%p8, %r66, %r17;
	@%p8 bra 	$L__BB17_21;
	bra.uni 	$L__BB17_3;
$L__BB17_10:
	setp.lt.s32 	%p9, %r17, 1;
	@%p9 bra 	$L__BB17_21;
	mov.u32 	%r4, %tid.x;
	sub.f64 	%fd4, %fd2, %fd1;
	mov.b32 	%r68, 0;
$L__BB17_12:
	shl.b32 	%r46, %r68, 7;
	add.s32 	%r12, %r46, %r4;
	setp.ge.s32 	%p10, %r12, %r1;
	@%p10 bra 	$L__BB17_20;
	add.s32 	%r13, %r12, %r2;
	setp.eq.s32 	%p11, %r13, 0;
	mov.b32 	%r69, 1;
	@%p11 bra 	$L__BB17_19;
	cvt.u64.u32 	%rd58, %r13;
	mov.b64 	%rd59, 48271;
	mov.b64 	%rd60, 1;
$L__BB17_15:
	and.b64  	%rd39, %rd58, 1;
	setp.eq.b64 	%p12, %rd39, 1;
	not.pred 	%p13, %p12;
	@%p13 bra 	$L__BB17_17;
	mul.lo.s64 	%rd40, %rd60, %rd59;
	mul.hi.u64 	%rd41, %rd40, 8589934597;
	sub.s64 	%rd42, %rd40, %rd41;
	shr.u64 	%rd43, %rd42, 1;
	add.s64 	%rd44, %rd43, %rd41;
	shr.u64 	%rd45, %rd44, 30;
	mul.lo.s64 	%rd46, %rd45, 2147483647;
	sub.s64 	%rd60, %rd40, %rd46;
$L__BB17_17:
	shr.u64 	%rd16, %rd58, 1;
	mul.lo.s64 	%rd47, %rd59, %rd59;
	mul.hi.u64 	%rd48, %rd47, -9223372032559808509;
	shr.u64 	%rd49, %rd48, 30;
	mul.lo.s64 	%rd50, %rd49, 2147483647;
	sub.s64 	%rd59, %rd47, %rd50;
	setp.gt.u64 	%p14, %rd58, 1;
	mov.u64 	%rd58, %rd16;
	@%p14 bra 	$L__BB17_15;
	cvt.u32.u64 	%r48, %rd60;
	mul.hi.u32 	%r49, %r48, 3;
	sub.s32 	%r50, %r48, %r49;
	shr.u32 	%r51, %r50, 1;
	add.s32 	%r52, %r51, %r49;
	shr.u32 	%r53, %r52, 30;
	mul.lo.s32 	%r54, %r53, 2147483647;
	sub.s32 	%r69, %r48, %r54;
$L__BB17_19:
	mul.hi.u32 	%r55, %r69, -1131474031;
	shr.u32 	%r56, %r55, 15;
	mul.lo.s32 	%r57, %r56, 44488;
	sub.s32 	%r58, %r69, %r57;
	mul.lo.s32 	%r59, %r58, 48271;
	mul.lo.s32 	%r60, %r56, 3399;
	setp.lt.u32 	%p15, %r59, %r60;
	xor.b32  	%r61, %r60, 2147483647;
	neg.s32 	%r62, %r60;
	selp.b32 	%r63, %r61, %r62, %p15;
	add.s32 	%r64, %r59, %r63;
	add.s32 	%r65, %r64, -1;
	cvt.rn.f64.u32 	%fd8, %r65;
	div.rn.f64 	%fd9, %fd8, 0d41DFFFFFFF800000;
	fma.rn.f64 	%fd10, %fd4, %fd9, %fd1;
	mul.wide.s32 	%rd51, %r12, 8;
	add.s64 	%rd52, %rd1, %rd51;
	st.global.f64 	[%rd52], %fd10;
$L__BB17_20:
	add.s32 	%r68, %r68, 1;
	setp.ne.s32 	%p16, %r68, %r17;
	@%p16 bra 	$L__BB17_12;
$L__BB17_21:
	ret;

}
	// .globl	_ZN3cub18CUB_300001_SM_10006detail9transform16transform_kernelINS2_10policy_hubILb1EN4cuda3std3__45tupleIJN6thrust24THRUST_300001_SM_1000_NS17counting_iteratorIjNSA_11use_defaultESC_SC_EEEEEE10policy1000El3prgNSA_6detail15normal_iteratorINSA_10device_ptrIdEEEEJSD_EEEvT0_iT1_T2_DpNS2_10kernel_argIT3_EE
.visible .entry _ZN3cub18CUB_300001_SM_10006detail9transform16transform_kernelINS2_10policy_hubILb1EN4cuda3std3__45tupleIJN6thrust24THRUST_300001_SM_1000_NS17counting_iteratorIjNSA_11use_defaultESC_SC_EEEEEE10policy1000El3prgNSA_6detail15normal_iteratorINSA_10device_ptrIdEEEEJSD_EEEvT0_iT1_T2_DpNS2_10kernel_argIT3_EE(
	.param .u64 _ZN3cub18CUB_300001_SM_10006detail9transform16transform_kernelINS2_10policy_hubILb1EN4cuda3std3__45tupleIJN6thrust24THRUST_300001_SM_1000_NS17counting_iteratorIjNSA_11use_defaultESC_SC_EEEEEE10policy1000El3prgNSA_6detail15normal_iteratorINSA_10device_ptrIdEEEEJSD_EEEvT0_iT1_T2_DpNS2_10kernel_argIT3_EE_param_0,
	.param .u32 _ZN3cub18CUB_300001_SM_10006detail9transform16transform_kernelINS2_10policy_hubILb1EN4cuda3std3__45tupleIJN6thrust24THRUST_300001_SM_1000_NS17counting_iteratorIjNSA_11use_defaultESC_SC_EEEEEE10policy1000El3prgNSA_6detail15normal_iteratorINSA_10device_ptrIdEEEEJSD_EEEvT0_iT1_T2_DpNS2_10kernel_argIT3_EE_param_1,
	.param .align 8 .b8 _ZN3cub18CUB_300001_SM_10006detail9transform16transform_kernelINS2_10policy_hubILb1EN4cuda3std3__45tupleIJN6thrust24THRUST_300001_SM_1000_NS17counting_iteratorIjNSA_11use_defaultESC_SC_EEEEEE10policy1000El3prgNSA_6detail15normal_iteratorINSA_10device_ptrIdEEEEJSD_EEEvT0_iT1_T2_DpNS2_10kernel_argIT3_EE_param_2[16],
	.param .align 8 .b8 _ZN3cub18CUB_300001_SM_10006detail9transform16transform_kernelINS2_10policy_hubILb1EN4cuda3std3__45tupleIJN6thrust24THRUST_300001_SM_1000_NS17counting_iteratorIjNSA_11use_defaultESC_SC_EEEEEE10policy1000El3prgNSA_6detail15normal_iteratorINSA_10device_ptrIdEEEEJSD_EEEvT0_iT1_T2_DpNS2_10kernel_argIT3_EE_param_3[8],
	.param .align 8 .b8 _ZN3cub18CUB_300001_SM_10006detail9transform16transform_kernelINS2_10policy_hubILb1EN4cuda3std3__45tupleIJN6thrust24THRUST_300001_SM_1000_NS17counting_iteratorIjNSA_11use_defaultESC_SC_EEEEEE10policy1000El3prgNSA_6detail15normal_iteratorINSA_10device_ptrIdEEEEJSD_EEEvT0_iT1_T2_DpNS2_10kernel_argIT3_EE_param_4[16]
)
.maxntid 128
{
	.reg .pred 	%p<17>;
	.reg .b32 	%r<68>;
	.reg .b64 	%rd<67>;
	.reg .b64 	%fd<11>;

	ld.param.f64 	%fd1, [_ZN3cub18CUB_300001_SM_10006detail9transform16transform_kernelINS2_10policy_hubILb1EN4cuda3std3__45tupleIJN6thrust24THRUST_300001_SM_1000_NS17counting_iteratorIjNSA_11use_defaultESC_SC_EEEEEE10policy1000El3prgNSA_6detail15normal_iteratorINSA_10device_ptrIdEEEEJSD_EEEvT0_iT1_T2_DpNS2_10kernel_argIT3_EE_param_2];
	ld.param.f64 	%fd2, [_ZN3cub18CUB_300001_SM_10006detail9transform16transform_kernelINS2_10policy_hubILb1EN4cuda3std3__45tupleIJN6thrust24THRUST_300001_SM_1000_NS17counting_iteratorIjNSA_11use_defaultESC_SC_EEEEEE10policy1000El3prgNSA_6detail15normal_iteratorINSA_10device_ptrIdEEEEJSD_EEEvT0_iT1_T2_DpNS2_10kernel_argIT3_EE_param_2+8];
	ld.param.u32 	%r18, [_ZN3cub18CUB_300001_SM_10006detail9transform16transform_kernelINS2_10policy_hubILb1EN4cuda3std3__45tupleIJN6thrust24THRUST_300001_SM_1000_NS17counting_iteratorIjNSA_11use_defaultESC_SC_EEEEEE10policy1000El3prgNSA_6detail15normal_iteratorINSA_10device_ptrIdEEEEJSD_EEEvT0_iT1_T2_DpNS2_10kernel_argIT3_EE_param_4];
	ld.param.u64 	%rd18, [_ZN3cub18CUB_300001_SM_10006detail9transform16transform_kernelINS2_10policy_hubILb1EN4cuda3std3__45tupleIJN6thrust24THRUST_300001_SM_1000_NS17counting_iteratorIjNSA_11use_defaultESC_SC_EEEEEE10policy1000El3prgNSA_6detail15normal_iteratorINSA_10device_ptrIdEEEEJSD_EEEvT0_iT1_T2_DpNS2_10kernel_argIT3_EE_param_0];
	ld.param.u64 	%rd19, [_ZN3cub18CUB_300001_SM_10006detail9transform16transform_kernelINS2_10policy_hubILb1EN4cuda3std3__45tupleIJN6thrust24THRUST_300001_SM_1000_NS17counting_iteratorIjNSA_11use_defaultESC_SC_EEEEEE10policy1000El3prgNSA_6detail15normal_iteratorINSA_10device_ptrIdEEEEJSD_EEEvT0_iT1_T2_DpNS2_10kernel_argIT3_EE_param_3];
	ld.param.u32 	%r17, [_ZN3cub18CUB_300001_SM_10006detail9transform16transform_kernelINS2_10policy_hubILb1EN4cuda3std3__45tupleIJN6thrust24THRUST_300001_SM_1000_NS17counting_iteratorIjNSA_11use_defaultESC_SC_EEEEEE10policy1000El3prgNSA_6detail15normal_iteratorINSA_10device_ptrIdEEEEJSD_EEEvT0_iT1_T2_DpNS2_10kernel_argIT3_EE_param_1];
	cvta.to.global.u64 	%rd20, %rd19;
	shl.b32 	%r19, %r17, 7;
	mov.u32 	%r20, %ctaid.x;
	cvt.u64.u32 	%rd21, %r20;
	cvt.s64.s32 	%rd22, %r19;
	mul.lo.s64 	%rd23, %rd22, %rd21;
	sub.s64 	%rd24, %rd18, %rd23;
	min.s64 	%rd25, %rd24, %rd22;
	cvt.u32.u64 	%r1, %rd25;
	cvt.u32.u64 	%r21, %rd23;
	add.s32 	%r2, %r18, %r21;
	shl.b64 	%rd26, %rd23, 3;
	add.s64 	%rd1, %rd20, %rd26;
	setp.eq.s32 	%p1, %r19, %r1;
	@%p1 bra 	$L__BB18_12;
	setp.lt.s32 	%p2, %r17, 1;
	@%p2 bra 	$L__BB18_21;
	mov.u32 	%r3, %tid.x;
	sub.f64 	%fd3, %fd2, %fd1;
	mov.b32 	%r66, 0;
$L__BB18_3:
	shl.b32 	%r23, %r66, 7;
	add.s32 	%r12, %r23, %r3;
	setp.ge.s32 	%p3, %r12, %r1;
	@%p3 bra 	$L__BB18_11;
	add.s32 	%r13, %r12, %r2;
	setp.eq.s32 	%p4, %r13, 0;
	mov.b32 	%r67, 1;
	@%p4 bra 	$L__BB18_10;
	cvt.u64.u32 	%rd64, %r13;
	mov.b64 	%rd65, 48271;
	mov.b64 	%rd66, 1;
$L__BB18_6:
	and.b64  	%rd29, %rd64, 1;
	setp.eq.b64 	%p5, %rd29, 1;
	not.pred 	%p6, %p5;
	@%p6 bra 	$L__BB18_8;
	mul.lo.s64 	%rd30, %rd66, %rd65;
	mul.hi.u64 	%rd31, %rd30, 8589934597;
	sub.s64 	%rd32, %rd30, %rd31;
	shr.u64 	%rd33, %rd32, 1;
	add.s64 	%rd34, %rd33, %rd31;
	shr.u64 	%rd35, %rd34, 30;
	mul.lo.s64 	%rd36, %rd35, 2147483647;
	sub.s64 	%rd66, %rd30, %rd36;
$L__BB18_8:
	shr.u64 	%rd16, %rd64, 1;
	mul.lo.s64 	%rd37, %rd65, %rd65;
	mul.hi.u64 	%rd38, %rd37, -9223372032559808509;
	shr.u64 	%rd39, %rd38, 30;
	mul.lo.s64 	%rd40, %rd39, 2147483647;
	sub.s64 	%rd65, %rd37, %rd40;
	setp.gt.u64 	%p7, %rd64, 1;
	mov.u64 	%rd64, %rd16;
	@%p7 bra 	$L__BB18_6;
	cvt.u32.u64 	%r25, %rd66;
	mul.hi.u32 	%r26, %r25, 3;
	sub.s32 	%r27, %r25, %r26;
	shr.u32 	%r28, %r27, 1;
	add.s32 	%r29, %r28, %r26;
	shr.u32 	%r30, %r29, 30;
	mul.lo.s32 	%r31, %r30, 2147483647;
	sub.s32 	%r67, %r25, %r31;
$L__BB18_10:
	mul.hi.u32 	%r32, %r67, -1131474031;
	shr.u32 	%r33, %r32, 15;
	mul.lo.s32 	%r34, %r33, 44488;
	sub.s32 	%r35, %r67, %r34;
	mul.lo.s32 	%r36, %r35, 48271;
	mul.lo.s32 	%r37, %r33, 3399;
	setp.lt.u32 	%p8, %r36, %r37;
	xor.b32  	%r38, %r37, 2147483647;
	neg.s32 	%r39, %r37;
	selp.b32 	%r40, %r38, %r39, %p8;
	add.s32 	%r41, %r36, %r40;
	add.s32 	%r42, %r41, -1;
	cvt.rn.f64.u32 	%fd5, %r42;
	div.rn.f64 	%fd6, %fd5, 0d41DFFFFFFF800000;
	fma.rn.f64 	%fd7, %fd3, %fd6, %fd1;
	mul.wide.s32 	%rd41, %r12, 8;
	add.s64 	%rd42, %rd1, %rd41;
	st.global.f64 	[%rd42], %fd7;
$L__BB18_11:
	add.s32 	%r66, %r66, 1;
	setp.ne.s32 	%p9, %r66, %r17;
	@%p9 bra 	$L__BB18_3;
	bra.uni 	$L__BB18_21;
$L__BB18_12:
	setp.lt.s32 	%p10, %r17, 1;
	@%p10 bra 	$L__BB18_21;
	mov.u32 	%r4, %tid.x;
	sub.f64 	%fd4, %fd2, %fd1;
	mov.b32 	%r64, 0;
$L__BB18_14:
	shl.b32 	%r45, %r64, 7;
	add.s32 	%r6, %r45, %r4;
	add.s32 	%r7, %r6, %r2;
	setp.eq.s32 	%p11, %r7, 0;
	mov.b32 	%r65, 1;
	@%p11 bra 	$L__BB18_20;
	cvt.u64.u32 	%rd60, %r7;
	mov.b64 	%rd61, 48271;
	mov.b64 	%rd62, 1;
$L__BB18_16:
	and.b64  	%rd45, %rd60, 1;
	setp.eq.b64 	%p12, %rd45, 1;
	not.pred 	%p13, %p12;
	@%p13 bra 	$L__BB18_18;
	mul.lo.s64 	%rd46, %rd62, %rd61;
	mul.hi.u64 	%rd47, %rd46, 8589934597;
	sub.s64 	%rd48, %rd46, %rd47;
	shr.u64 	%rd49, %rd48, 1;
	add.s64 	%rd50, %rd49, %rd47;
	shr.u64 	%rd51, %rd50, 30;
	mul.lo.s64 	%rd52, %rd51, 2147483647;
	sub.s64 	%rd62, %rd46, %rd52;
$L__BB18_18:
	shr.u64 	%rd8, %rd60, 1;
	mul.lo.s64 	%rd53, %rd61, %rd61;
	mul.hi.u64 	%rd54, %rd53, -9223372032559808509;
	shr.u64 	%rd55, %rd54, 30;
	mul.lo.s64 	%rd56, %rd55, 2147483647;
	sub.s64 	%rd61, %rd53, %rd56;
	setp.gt.u64 	%p14, %rd60, 1;
	mov.u64 	%rd60, %rd8;
	@%p14 bra 	$L__BB18_16;
	cvt.u32.u64 	%r46, %rd62;
	mul.hi.u32 	%r47, %r46, 3;
	sub.s32 	%r48, %r46, %r47;
	shr.u32 	%r49, %r48, 1;
	add.s32 	%r50, %r49, %r47;
	shr.u32 	%r51, %r50, 30;
	mul.lo.s32 	%r52, %r51, 2147483647;
	sub.s32 	%r65, %r46, %r52;
$L__BB18_20:
	mul.hi.u32 	%r53, %r65, -1131474031;
	shr.u32 	%r54, %r53, 15;
	mul.lo.s32 	%r55, %r54, 44488;
	sub.s32 	%r56, %r65, %r55;
	mul.lo.s32 	%r57, %r56, 48271;
	mul.lo.s32 	%r58, %r54, 3399;
	setp.lt.u32 	%p15, %r57, %r58;
	xor.b32  	%r59, %r58, 2147483647;
	neg.s32 	%r60, %r58;
	selp.b32 	%r61, %r59, %r60, %p15;
	add.s32 	%r62, %r57, %r61;
	add.s32 	%r63, %r62, -1;
	cvt.rn.f64.u32 	%fd8, %r63;
	div.rn.f64 	%fd9, %fd8, 0d41DFFFFFFF800000;
	fma.rn.f64 	%fd10, %fd4, %fd9, %fd1;
	mul.wide.s32 	%rd57, %r6, 8;
	add.s64 	%rd58, %rd1, %rd57;
	st.global.f64 	[%rd58], %fd10;
	add.s32 	%r64, %r64, 1;
	setp.eq.s32 	%p16, %r64, %r17;
	@%p16 bra 	$L__BB18_21;
	bra.uni 	$L__BB18_14;
$L__BB18_21:
	ret;

}
	// .globl	_ZN3cub18CUB_300001_SM_10006detail9transform16transform_kernelINS2_10policy_hubILb1EN4cuda3std3__45tupleIJN6thrust24THRUST_300001_SM_1000_NS6detail15normal_iteratorINSA_10device_ptrIdEEEEEEEE10policy1000Ei6minus5IdESF_JPdEEEvT0_iT1_T2_DpNS2_10kernel_argIT3_EE
.visible .entry _ZN3cub18CUB_300001_SM_10006detail9transform16transform_kernelINS2_10policy_hubILb1EN4cuda3std3__45tupleIJN6thrust24THRUST_300001_SM_1000_NS6detail15normal_iteratorINSA_10device_ptrIdEEEEEEEE10policy1000Ei6minus5IdESF_JPdEEEvT0_iT1_T2_DpNS2_10kernel_argIT3_EE(
	.param .u32 _ZN3cub18CUB_300001_SM_10006detail9transform16transform_kernelINS2_10policy_hubILb1EN4cuda3std3__45tupleIJN6thrust24THRUST_300001_SM_1000_NS6detail15normal_iteratorINSA_10device_ptrIdEEEEEEEE10policy1000Ei6minus5IdESF_JPdEEEvT0_iT1_T2_DpNS2_10kernel_argIT3_EE_param_0,
	.param .u32 _ZN3cub18CUB_300001_SM_10006detail9transform16transform_kernelINS2_10policy_hubILb1EN4cuda3std3__45tupleIJN6thrust24THRUST_300001_SM_1000_NS6detail15normal_iteratorINSA_10device_ptrIdEEEEEEEE10policy1000Ei6minus5IdESF_JPdEEEvT0_iT1_T2_DpNS2_10kernel_argIT3_EE_param_1,
	.param .align 1 .b8 _ZN3cub18CUB_300001_SM_10006detail9transform16transform_kernelINS2_10policy_hubILb1EN4cuda3std3__45tupleIJN6thrust24THRUST_300001_SM_1000_NS6detail15normal_iteratorINSA_10device_ptrIdEEEEEEEE10policy1000Ei6minus5IdESF_JPdEEEvT0_iT1_T2_DpNS2_10kernel_argIT3_EE_param_2[1],
	.param .align 8 .b8 _ZN3cub18CUB_300001_SM_10006detail9transform16transform_kernelINS2_10policy_hubILb1EN4cuda3std3__45tupleIJN6thrust24THRUST_300001_SM_1000_NS6detail15normal_iteratorINSA_10device_ptrIdEEEEEEEE10policy1000Ei6minus5IdESF_JPdEEEvT0_iT1_T2_DpNS2_10kernel_argIT3_EE_param_3[8],
	.param .align 8 .b8 _ZN3cub18CUB_300001_SM_10006detail9transform16transform_kernelINS2_10policy_hubILb1EN4cuda3std3__45tupleIJN6thrust24THRUST_300001_SM_1000_NS6detail15normal_iteratorINSA_10device_ptrIdEEEEEEEE10policy1000Ei6minus5IdESF_JPdEEEvT0_iT1_T2_DpNS2_10kernel_argIT3_EE_param_4[16]
)
.maxntid 128
{
	.reg .pred 	%p<37>;
	.reg .b32 	%r<84>;
	.reg .b64 	%rd<66>;
	.reg .b64 	%fd<89>;

	ld.param.u32 	%r50, [_ZN3cub18CUB_300001_SM_10006detail9transform16transform_kernelINS2_10policy_hubILb1EN4cuda3std3__45tupleIJN6thrust24THRUST_300001_SM_1000_NS6detail15normal_iteratorINSA_10device_ptrIdEEEEEEEE10policy1000Ei6minus5IdESF_JPdEEEvT0_iT1_T2_DpNS2_10kernel_argIT3_EE_param_0];
	ld.param.u64 	%rd15, [_ZN3cub18CUB_300001_SM_10006detail9transform16transform_kernelINS2_10policy_hubILb1EN4cuda3std3__45tupleIJN6thrust24THRUST_300001_SM_1000_NS6detail15normal_iteratorINSA_10device_ptrIdEEEEEEEE10policy1000Ei6minus5IdESF_JPdEEEvT0_iT1_T2_DpNS2_10kernel_argIT3_EE_param_4];
	ld.param.u64 	%rd16, [_ZN3cub18CUB_300001_SM_10006detail9transform16transform_kernelINS2_10policy_hubILb1EN4cuda3std3__45tupleIJN6thrust24THRUST_300001_SM_1000_NS6detail15normal_iteratorINSA_10device_ptrIdEEEEEEEE10policy1000Ei6minus5IdESF_JPdEEEvT0_iT1_T2_DpNS2_10kernel_argIT3_EE_param_3];
	ld.param.u32 	%r49, [_ZN3cub18CUB_300001_SM_10006detail9transform16transform_kernelINS2_10policy_hubILb1EN4cuda3std3__45tupleIJN6thrust24THRUST_300001_SM_1000_NS6detail15normal_iteratorINSA_10device_ptrIdEEEEEEEE10policy1000Ei6minus5IdESF_JPdEEEvT0_iT1_T2_DpNS2_10kernel_argIT3_EE_param_1];
	cvta.to.global.u64 	%rd1, %rd16;
	cvta.to.global.u64 	%rd2, %rd15;
	shl.b32 	%r1, %r49, 7;
	mov.u32 	%r51, %ctaid.x;
	mul.lo.s32 	%r2, %r1, %r51;
	sub.s32 	%r3, %r50, %r2;
	min.s32 	%r4, %r1, %r3;
	shl.b32 	%r5, %r4, 3;
	mov.u32 	%r6, %tid.x;
	shl.b32 	%r72, %r6, 7;
	setp.ge.s32 	%p1, %r72, %r5;
	@%p1 bra 	$L__BB19_3;
	mul.wide.u32 	%rd17, %r6, 128;
	add.s64 	%rd18, %rd2, %rd17;
	mul.wide.s32 	%rd19, %r2, 8;
	add.s64 	%rd64, %rd18, %rd19;
$L__BB19_2:
	.pragma "nounroll";
	// begin inline asm
	prefetch.global.L2 [%rd64];
	// end inline asm
	add.s32 	%r72, %r72, 16384;
	add.s64 	%rd64, %rd64, 16384;
	setp.lt.s32 	%p2, %r72, %r5;
	@%p2 bra 	$L__BB19_2;
$L__BB19_3:
	mul.wide.s32 	%rd21, %r2, 8;
	add.s64 	%rd6, %rd2, %rd21;
	add.s64 	%rd7, %rd1, %rd21;
	setp.gt.s32 	%p3, %r1, %r3;
	@%p3 bra 	$L__BB19_17;
	setp.lt.s32 	%p4, %r49, 1;
	@%p4 bra 	$L__BB19_58;
	and.b32  	%r10, %r49, 15;
	setp.lt.u32 	%p5, %r49, 16;
	mov.b32 	%r79, 0;
	@%p5 bra 	$L__BB19_8;
	and.b32  	%r79, %r49, 2147483632;
	neg.s32 	%r74, %r79;
	add.s32 	%r73, %r6, 1152;
	mul.wide.u32 	%rd22, %r6, 8;
	or.b64  	%rd65, %rd22, 8192;
$L__BB19_7:
	.pragma "nounroll";
	mul.wide.s32 	%rd23, %r73, 8;
	add.s64 	%rd24, %rd23, 3072;
	add.s64 	%rd25, %rd6, %rd65;
	ld.global.f64 	%fd1, [%rd25+-8192];
	add.f64 	%fd2, %fd1, 0dBFE0000000000000;
	add.s64 	%rd26, %rd7, %rd65;
	st.global.f64 	[%rd26+-8192], %fd2;
	ld.global.f64 	%fd3, [%rd25+-7168];
	add.f64 	%fd4, %fd3, 0dBFE0000000000000;
	st.global.f64 	[%rd26+-7168], %fd4;
	ld.global.f64 	%fd5, [%rd25+-6144];
	add.f64 	%fd6, %fd5, 0dBFE0000000000000;
	st.global.f64 	[%rd26+-6144], %fd6;
	ld.global.f64 	%fd7, [%rd25+-5120];
	add.f64 	%fd8, %fd7, 0dBFE0000000000000;
	st.global.f64 	[%rd26+-5120], %fd8;
	ld.global.f64 	%fd9, [%rd25+-4096];
	add.f64 	%fd10, %fd9, 0dBFE0000000000000;
	st.global.f64 	[%rd26+-4096], %fd10;
	ld.global.f64 	%fd11, [%rd25+-3072];
	add.f64 	%fd12, %fd11, 0dBFE0000000000000;
	st.global.f64 	[%rd26+-3072], %fd12;
	ld.global.f64 	%fd13, [%rd25+-2048];
	add.f64 	%fd14, %fd13, 0dBFE0000000000000;
	st.global.f64 	[%rd26+-2048], %fd14;
	ld.global.f64 	%fd15, [%rd25+-1024];
	add.f64 	%fd16, %fd15, 0dBFE0000000000000;
	st.global.f64 	[%rd26+-1024], %fd16;
	ld.global.f64 	%fd17, [%rd25];
	add.f64 	%fd18, %fd17, 0dBFE0000000000000;
	st.global.f64 	[%rd26], %fd18;
	add.s64 	%rd27, %rd6, %rd24;
	ld.global.f64 	%fd19, [%rd27+-3072];
	add.f64 	%fd20, %fd19, 0dBFE0000000000000;
	add.s64 	%rd28, %rd7, %rd24;
	st.global.f64 	[%rd28+-3072], %fd20;
	ld.global.f64 	%fd21, [%rd27+-2048];
	add.f64 	%fd22, %fd21, 0dBFE0000000000000;
	st.global.f64 	[%rd28+-2048], %fd22;
	ld.global.f64 	%fd23, [%rd27+-1024];
	add.f64 	%fd24, %fd23, 0dBFE0000000000000;
	st.global.f64 	[%rd28+-1024], %fd24;
	ld.global.f64 	%fd25, [%rd27];
	add.f64 	%fd26, %fd25, 0dBFE0000000000000;
	st.global.f64 	[%rd28], %fd26;
	ld.global.f64 	%fd27, [%rd27+1024];
	add.f64 	%fd28, %fd27, 0dBFE0000000000000;
	st.global.f64 	[%rd28+1024], %fd28;
	ld.global.f64 	%fd29, [%rd27+2048];
	add.f64 	%fd30, %fd29, 0dBFE0000000000000;
	st.global.f64 	[%rd28+2048], %fd30;
	ld.global.f64 	%fd31, [%rd27+3072];
	add.f64 	%fd32, %fd31, 0dBFE0000000000000;
	st.global.f64 	[%rd28+3072], %fd32;
	add.s32 	%r74, %r74, 16;
	add.s32 	%r73, %r73, 2048;
	add.s64 	%rd65, %rd65, 16384;
	setp.eq.s32 	%p6, %r74, 0;
	@%p6 bra 	$L__BB19_8;
	bra.uni 	$L__BB19_7;
$L__BB19_8:
	setp.eq.s32 	%p7, %r10, 0;
	@%p7 bra 	$L__BB19_58;
	and.b32  	%r37, %r49, 7;
	setp.lt.u32 	%p8, %r10, 8;
	@%p8 bra 	$L__BB19_11;
	shl.b32 	%r53, %r79, 7;
	add.s32 	%r54, %r53, %r6;
	mul.wide.s32 	%rd29, %r54, 8;
	add.s64 	%rd30, %rd6, %rd29;
	ld.global.f64 	%fd33, [%rd30];
	add.f64 	%fd34, %fd33, 0dBFE0000000000000;
	add.s64 	%rd31, %rd7, %rd29;
	st.global.f64 	[%rd31], %fd34;
	ld.global.f64 	%fd35, [%rd30+1024];
	add.f64 	%fd36, %fd35, 0dBFE0000000000000;
	st.global.f64 	[%rd31+1024], %fd36;
	ld.global.f64 	%fd37, [%rd30+2048];
	add.f64 	%fd38, %fd37, 0dBFE0000000000000;
	st.global.f64 	[%rd31+2048], %fd38;
	ld.global.f64 	%fd39, [%rd30+3072];
	add.f64 	%fd40, %fd39, 0dBFE0000000000000;
	st.global.f64 	[%rd31+3072], %fd40;
	ld.global.f64 	%fd41, [%rd30+4096];
	add.f64 	%fd42, %fd41, 0dBFE0000000000000;
	st.global.f64 	[%rd31+4096], %fd42;
	ld.global.f64 	%fd43, [%rd30+5120];
	add.f64 	%fd44, %fd43, 0dBFE0000000000000;
	st.global.f64 	[%rd31+5120], %fd44;
	ld.global.f64 	%fd45, [%rd30+6144];
	add.f64 	%fd46, %fd45, 0dBFE0000000000000;
	st.global.f64 	[%rd31+6144], %fd46;
	ld.global.f64 	%fd47, [%rd30+7168];
	add.f64 	%fd48, %fd47, 0dBFE0000000000000;
	st.global.f64 	[%rd31+7168], %fd48;
	add.s32 	%r79, %r79, 8;
$L__BB19_11:
	setp.eq.s32 	%p9, %r37, 0;
	@%p9 bra 	$L__BB19_58;
	and.b32  	%r40, %r49, 3;
	setp.lt.u32 	%p10, %r37, 4;
	@%p10 bra 	$L__BB19_14;
	shl.b32 	%r55, %r79, 7;
	add.s32 	%r56, %r55, %r6;
	mul.wide.s32 	%rd32, %r56, 8;
	add.s64 	%rd33, %rd6, %rd32;
	ld.global.f64 	%fd49, [%rd33];
	add.f64 	%fd50, %fd49, 0dBFE0000000000000;
	add.s64 	%rd34, %rd7, %rd32;
	st.global.f64 	[%rd34], %fd50;
	ld.global.f64 	%fd51, [%rd33+1024];
	add.f64 	%fd52, %fd51, 0dBFE0000000000000;
	st.global.f64 	[%rd34+1024], %fd52;
	ld.global.f64 	%fd53, [%rd33+2048];
	add.f64 	%fd54, %fd53, 0dBFE0000000000000;
	st.global.f64 	[%rd34+2048], %fd54;
	ld.global.f64 	%fd55, [%rd33+3072];
	add.f64 	%fd56, %fd55, 0dBFE0000000000000;
	st.global.f64 	[%rd34+3072], %fd56;
	add.s32 	%r79, %r79, 4;
$L__BB19_14:
	setp.eq.s32 	%p11, %r40, 0;
	@%p11 bra 	$L__BB19_58;
	shl.b32 	%r57, %r79, 7;
	add.s32 	%r83, %r6, %r57;
	neg.s32 	%r82, %r40;
$L__BB19_16:
	.pragma "nounroll";
	mul.wide.s32 	%rd36, %r83, 8;
	add.s64 	%rd37, %rd7, %rd36;
	add.s64 	%rd38, %rd6, %rd36;
	ld.global.f64 	%fd57, [%rd38];
	add.f64 	%fd58, %fd57, 0dBFE0000000000000;
	st.global.f64 	[%rd37], %fd58;
	add.s32 	%r83, %r83, 128;
	add.s32 	%r82, %r82, 1;
	setp.ne.s32 	%p12, %r82, 0;
	@%p12 bra 	$L__BB19_16;
	bra.uni 	$L__BB19_58;
$L__BB19_17:
	setp.lt.s32 	%p13, %r49, 1;
	@%p13 bra 	$L__BB19_58;
	and.b32  	%r14, %r49, 7;
	setp.lt.u32 	%p14, %r49, 8;
	mov.b32 	%r76, 0;
	@%p14 bra 	$L__BB19_37;
	and.b32  	%r76, %r49, 2147483640;
	mov.b32 	%r75, 0;
$L__BB19_20:
	.pragma "nounroll";
	shl.b32 	%r60, %r75, 7;
	add.s32 	%r21, %r60, %r6;
	setp.ge.s32 	%p15, %r21, %r4;
	@%p15 bra 	$L__BB19_22;
	mul.wide.u32 	%rd39, %r21, 8;
	add.s64 	%rd40, %rd6, %rd39;
	ld.global.f64 	%fd59, [%rd40];
	add.f64 	%fd60, %fd59, 0dBFE0000000000000;
	add.s64 	%rd41, %rd7, %rd39;
	st.global.f64 	[%rd41], %fd60;
$L__BB19_22:
	add.s32 	%r61, %r21, 128;
	setp.ge.s32 	%p16, %r61, %r4;
	mul.wide.s32 	%rd42, %r61, 8;
	add.s64 	%rd11, %rd6, %rd42;
	add.s64 	%rd12, %rd7, %rd42;
	@%p16 bra 	$L__BB19_24;
	ld.global.f64 	%fd61, [%rd11];
	add.f64 	%fd62, %fd61, 0dBFE0000000000000;
	st.global.f64 	[%rd12], %fd62;
$L__BB19_24:
	add.s32 	%r62, %r21, 256;
	setp.ge.s32 	%p17, %r62, %r4;
	@%p17 bra 	$L__BB19_26;
	ld.global.f64 	%fd63, [%rd11+1024];
	add.f64 	%fd64, %fd63, 0dBFE0000000000000;
	st.global.f64 	[%rd12+1024], %fd64;
$L__BB19_26:
	add.s32 	%r63, %r21, 384;
	setp.ge.s32 	%p18, %r63, %r4;
	@%p18 bra 	$L__BB19_28;
	ld.global.f64 	%fd65, [%rd11+2048];
	add.f64 	%fd66, %fd65, 0dBFE0000000000000;
	st.global.f64 	[%rd12+2048], %fd66;
$L__BB19_28:
	add.s32 	%r64, %r21, 512;
	setp.ge.s32 	%p19, %r64, %r4;
	@%p19 bra 	$L__BB19_30;
	ld.global.f64 	%fd67, [%rd11+3072];
	add.f64 	%fd68, %fd67, 0dBFE0000000000000;
	st.global.f64 	[%rd12+3072], %fd68;
$L__BB19_30:
	add.s32 	%r65, %r21, 640;
	setp.ge.s32 	%p20, %r65, %r4;
	@%p20 bra 	$L__BB19_32;
	ld.global.f64 	%fd69, [%rd11+4096];
	add.f64 	%fd70, %fd69, 0dBFE0000000000000;
	st.global.f64 	[%rd12+4096], %fd70;
$L__BB19_32:
	add.s32 	%r66, %r21, 768;
	setp.ge.s32 	%p21, %r66, %r4;
	@%p21 bra 	$L__BB19_34;
	ld.global.f64 	%fd71, [%rd11+5120];
	add.f64 	%fd72, %fd71, 0dBFE0000000000000;
	st.global.f64 	[%rd12+5120], %fd72;
$L__BB19_34:
	add.s32 	%r67, %r21, 896;
	setp.ge.s32 	%p22, %r67, %r4;
	@%p22 bra 	$L__BB19_36;
	ld.global.f64 	%fd73, [%rd11+6144];
	add.f64 	%fd74, %fd73, 0dBFE0000000000000;
	st.global.f64 	[%rd12+6144], %fd74;
$L__BB19_36:
	add.s32 	%r75, %r75, 8;
	setp.ne.s32 	%p23, %r75, %r76;
	@%p23 bra 	$L__BB19_20;
$L__BB19_37:
	setp.eq.s32 	%p24, %r14, 0;
	@%p24 bra 	$L__BB19_58;
	and.b32  	%r24, %r49, 3;
	setp.lt.u32 	%p25, %r14, 4;
	@%p25 bra 	$L__BB19_48;
	shl.b32 	%r68, %r76, 7;
	add.s32 	%r25, %r68, %r6;
	setp.ge.s32 	%p26, %r25, %r4;
	@%p26 bra 	$L__BB19_41;
	mul.wide.s32 	%rd43, %r25, 8;
	add.s64 	%rd44, %rd6, %rd43;
	ld.global.f64 	%fd75, [%rd44];
	add.f64 	%fd76, %fd75, 0dBFE0000000000000;
	add.s64 	%rd45, %rd7, %rd43;
	st.global.f64 	[%rd45], %fd76;
$L__BB19_41:
	add.s32 	%r26, %r25, 128;
	setp.ge.s32 	%p27, %r26, %r4;
	@%p27 bra 	$L__BB19_43;
	mul.wide.s32 	%rd46, %r26, 8;
	add.s64 	%rd47, %rd6, %rd46;
	ld.global.f64 	%fd77, [%rd47];
	add.f64 	%fd78, %fd77, 0dBFE0000000000000;
	add.s64 	%rd48, %rd7, %rd46;
	st.global.f64 	[%rd48], %fd78;
$L__BB19_43:
	add.s32 	%r27, %r25, 256;
	setp.ge.s32 	%p28, %r27, %r4;
	@%p28 bra 	$L__BB19_45;
	mul.wide.s32 	%rd49, %r27, 8;
	add.s64 	%rd50, %rd6, %rd49;
	ld.global.f64 	%fd79, [%rd50];
	add.f64 	%fd80, %fd79, 0dBFE0000000000000;
	add.s64 	%rd51, %rd7, %rd49;
	st.global.f64 	[%rd51], %fd80;
$L__BB19_45:
	add.s32 	%r28, %r25, 384;
	setp.ge.s32 	%p29, %r28, %r4;
	@%p29 bra 	$L__BB19_47;
	mul.wide.s32 	%rd52, %r28, 8;
	add.s64 	%rd53, %rd6, %rd52;
	ld.global.f64 	%fd81, [%rd53];
	add.f64 	%fd82, %fd81, 0dBFE0000000000000;
	add.s64 	%rd54, %rd7, %rd52;
	st.global.f64 	[%rd54], %fd82;
$L__BB19_47:
	add.s32 	%r76, %r76, 4;
$L__BB19_48:
	setp.eq.s32 	%p30, %r24, 0;
	@%p30 bra 	$L__BB19_58;
	setp.eq.s32 	%p31, %r24, 1;
	@%p31 bra 	$L__BB19_55;
	shl.b32 	%r69, %r76, 7;
	add.s32 	%r31, %r69, %r6;
	setp.ge.s32 	%p32, %r31, %r4;
	@%p32 bra 	$L__BB19_52;
	mul.wide.s32 	%rd55, %r31, 8;
	add.s64 	%rd56, %rd6, %rd55;
	ld.global.f64 	%fd83, [%rd56];
	add.f64 	%fd84, %fd83, 0dBFE0000000000000;
	add.s64 	%rd57, %rd7, %rd55;
	st.global.f64 	[%rd57], %fd84;
$L__BB19_52:
	add.s32 	%r32, %r31, 128;
	setp.ge.s32 	%p33, %r32, %r4;
	@%p33 bra 	$L__BB19_54;
	mul.wide.s32 	%rd58, %r32, 8;
	add.s64 	%rd59, %rd6, %rd58;
	ld.global.f64 	%fd85, [%rd59];
	add.f64 	%fd86, %fd85, 0dBFE0000000000000;
	add.s64 	%rd60, %rd7, %rd58;
	st.global.f64 	[%rd60], %fd86;
$L__BB19_54:
	add.s32 	%r76, %r76, 2;
$L__BB19_55:
	and.b32  	%r70, %r49, 1;
	setp.eq.b32 	%p34, %r70, 1;
	not.pred 	%p35, %p34;
	@%p35 bra 	$L__BB19_58;
	shl.b32 	%r71, %r76, 7;
	add.s32 	%r35, %r71, %r6;
	setp.ge.s32 	%p36, %r35, %r4;
	@%p36 bra 	$L__BB19_58;
	mul.wide.s32 	%rd61, %r35, 8;
	add.s64 	%rd62, %rd6, %rd61;
	ld.global.f64 	%fd87, [%rd62];
	add.f64 	%fd88, %fd87, 0dBFE0000000000000;
	add.s64 	%rd63, %rd7, %rd61;
	st.global.f64 	[%rd63], %fd88;
$L__BB19_58:
	ret;

}
	// .globl	_ZN3cub18CUB_300001_SM_10006detail9transform16transform_kernelINS2_10policy_hubILb1EN4cuda3std3__45tupleIJN6thrust24THRUST_300001_SM_1000_NS6detail15normal_iteratorINSA_10device_ptrIdEEEEEEEE10policy1000El6minus5IdESF_JPdEEEvT0_iT1_T2_DpNS2_10kernel_argIT3_EE
.visible .entry _ZN3cub18CUB_300001_SM_10006detail9transform16transform_kernelINS2_10policy_hubILb1EN4cuda3std3__45tupleIJN6thrust24THRUST_300001_SM_1000_NS6detail15normal_iteratorINSA_10device_ptrIdEEEEEEEE10policy1000El6minus5IdESF_JPdEEEvT0_iT1_T2_DpNS2_10kernel_argIT3_EE(
	.param .u64 _ZN3cub18CUB_300001_SM_10006detail9transform16transform_kernelINS2_10policy_hubILb1EN4cuda3std3__45tupleIJN6thrust24THRUST_300001_SM_1000_NS6detail15normal_iteratorINSA_10device_ptrIdEEEEEEEE10policy1000El6minus5IdESF_JPdEEEvT0_iT1_T2_DpNS2_10kernel_argIT3_EE_param_0,
	.param .u32 _ZN3cub18CUB_300001_SM_10006detail9transform16transform_kernelINS2_10policy_hubILb1EN4cuda3std3__45tupleIJN6thrust24THRUST_300001_SM_1000_NS6detail15normal_iteratorINSA_10device_ptrIdEEEEEEEE10policy1000El6minus5IdESF_JPdEEEvT0_iT1_T2_DpNS2_10kernel_argIT3_EE_param_1,
	.param .align 1 .b8 _ZN3cub18CUB_300001_SM_10006detail9transform16transform_kernelINS2_10policy_hubILb1EN4cuda3std3__45tupleIJN6thrust24THRUST_300001_SM_1000_NS6detail15normal_iteratorINSA_10device_ptrIdEEEEEEEE10policy1000El6minus5IdESF_JPdEEEvT0_iT1_T2_DpNS2_10kernel_argIT3_EE_param_2[1],
	.param .align 8 .b8 _ZN3cub18CUB_300001_SM_10006detail9transform16transform_kernelINS2_10policy_hubILb1EN4cuda3std3__45tupleIJN6thrust24THRUST_300001_SM_1000_NS6detail15normal_iteratorINSA_10device_ptrIdEEEEEEEE10policy1000El6minus5IdESF_JPdEEEvT0_iT1_T2_DpNS2_10kernel_argIT3_EE_param_3[8],
	.param .align 8 .b8 _ZN3cub18CUB_300001_SM_10006detail9transform16transform_kernelINS2_10policy_hubILb1EN4cuda3std3__45tupleIJN6thrust24THRUST_300001_SM_1000_NS6detail15normal_iteratorINSA_10device_ptrIdEEEEEEEE10policy1000El6minus5IdESF_JPdEEEvT0_iT1_T2_DpNS2_10kernel_argIT3_EE_param_4[16]
)
.maxntid 128
{
	.reg .pred 	%p<37>;
	.reg .b32 	%r<81>;
	.reg .b64 	%rd<72>;
	.reg .b64 	%fd<89>;

	ld.param.u64 	%rd16, [_ZN3cub18CUB_300001_SM_10006detail9transform16transform_kernelINS2_10policy_hubILb1EN4cuda3std3__45tupleIJN6thrust24THRUST_300001_SM_1000_NS6detail15normal_iteratorINSA_10device_ptrIdEEEEEEEE10policy1000El6minus5IdESF_JPdEEEvT0_iT1_T2_DpNS2_10kernel_argIT3_EE_param_0];
	ld.param.u64 	%rd17, [_ZN3cub18CUB_300001_SM_10006detail9transform16transform_kernelINS2_10policy_hubILb1EN4cuda3std3__45tupleIJN6thrust24THRUST_300001_SM_1000_NS6detail15normal_iteratorINSA_10device_ptrIdEEEEEEEE10policy1000El6minus5IdESF_JPdEEEvT0_iT1_T2_DpNS2_10kernel_argIT3_EE_param_4];
	ld.param.u64 	%rd18, [_ZN3cub18CUB_300001_SM_10006detail9transform16transform_kernelINS2_10policy_hubILb1EN4cuda3std3__45tupleIJN6thrust24THRUST_300001_SM_1000_NS6detail15normal_iteratorINSA_10device_ptrIdEEEEEEEE10policy1000El6minus5IdESF_JPdEEEvT0_iT1_T2_DpNS2_10kernel_argIT3_EE_param_3];
	ld.param.u32 	%r47, [_ZN3cub18CUB_300001_SM_10006detail9transform16transform_kernelINS2_10policy_hubILb1EN4cuda3std3__45tupleIJN6thrust24THRUST_300001_SM_1000_NS6detail15normal_iteratorINSA_10device_ptrIdEEEEEEEE10policy1000El6minus5IdESF_JPdEEEvT0_iT1_T2_DpNS2_10kernel_argIT3_EE_param_1];
	cvta.to.global.u64 	%rd1, %rd18;
	cvta.to.global.u64 	%rd2, %rd17;
	shl.b32 	%r1, %r47, 7;
	mov.u32 	%r48, %ctaid.x;
	cvt.u64.u32 	%rd19, %r48;
	cvt.s64.s32 	%rd20, %r1;
	mul.lo.s64 	%rd3, %rd20, %rd19;
	sub.s64 	%rd21, %rd16, %rd3;
	min.s64 	%rd22, %rd21, %rd20;
	cvt.u32.u64 	%r2, %rd22;
	shl.b32 	%r3, %r2, 3;
	mov.u32 	%r4, %tid.x;
	shl.b32 	%r69, %r4, 7;
	setp.ge.s32 	%p1, %r69, %r3;
	@%p1 bra 	$L__BB20_3;
	shl.b64 	%rd23, %rd3, 3;
	add.s64 	%rd24, %rd2, %rd23;
	mul.wide.u32 	%rd25, %r4, 128;
	add.s64 	%rd70, %rd24, %rd25;
$L__BB20_2:
	.pragma "nounroll";
	// begin inline asm
	prefetch.global.L2 [%rd70];
	// end inline asm
	add.s32 	%r69, %r69, 16384;
	add.s64 	%rd70, %rd70, 16384;
	setp.lt.s32 	%p2, %r69, %r3;
	@%p2 bra 	$L__BB20_2;
$L__BB20_3:
	shl.b64 	%rd27, %rd3, 3;
	add.s64 	%rd7, %rd2, %rd27;
	add.s64 	%rd8, %rd1, %rd27;
	setp.eq.s32 	%p3, %r1, %r2;
	@%p3 bra 	$L__BB20_45;
	setp.lt.s32 	%p4, %r47, 1;
	@%p4 bra 	$L__BB20_58;
	and.b32  	%r8, %r47, 7;
	setp.lt.u32 	%p5, %r47, 8;
	mov.b32 	%r78, 0;
	@%p5 bra 	$L__BB20_24;
	and.b32  	%r78, %r47, 2147483640;
	mov.b32 	%r72, 0;
$L__BB20_7:
	.pragma "nounroll";
	shl.b32 	%r51, %r72, 7;
	add.s32 	%r19, %r51, %r4;
	setp.ge.s32 	%p6, %r19, %r2;
	@%p6 bra 	$L__BB20_9;
	mul.wide.u32 	%rd28, %r19, 8;
	add.s64 	%rd29, %rd7, %rd28;
	ld.global.f64 	%fd1, [%rd29];
	add.f64 	%fd2, %fd1, 0dBFE0000000000000;
	add.s64 	%rd30, %rd8, %rd28;
	st.global.f64 	[%rd30], %fd2;
$L__BB20_9:
	add.s32 	%r52, %r19, 128;
	setp.ge.s32 	%p7, %r52, %r2;
	mul.wide.s32 	%rd31, %r52, 8;
	add.s64 	%rd12, %rd7, %rd31;
	add.s64 	%rd13, %rd8, %rd31;
	@%p7 bra 	$L__BB20_11;
	ld.global.f64 	%fd3, [%rd12];
	add.f64 	%fd4, %fd3, 0dBFE0000000000000;
	st.global.f64 	[%rd13], %fd4;
$L__BB20_11:
	add.s32 	%r53, %r19, 256;
	setp.ge.s32 	%p8, %r53, %r2;
	@%p8 bra 	$L__BB20_13;
	ld.global.f64 	%fd5, [%rd12+1024];
	add.f64 	%fd6, %fd5, 0dBFE0000000000000;
	st.global.f64 	[%rd13+1024], %fd6;
$L__BB20_13:
	add.s32 	%r54, %r19, 384;
	setp.ge.s32 	%p9, %r54, %r2;
	@%p9 bra 	$L__BB20_15;
	ld.global.f64 	%fd7, [%rd12+2048];
	add.f64 	%fd8, %fd7, 0dBFE0000000000000;
	st.global.f64 	[%rd13+2048], %fd8;
$L__BB20_15:
	add.s32 	%r55, %r19, 512;
	setp.ge.s32 	%p10, %r55, %r2;
	@%p10 bra 	$L__BB20_17;
	ld.global.f64 	%fd9, [%rd12+3072];
	add.f64 	%fd10, %fd9, 0dBFE0000000000000;
	st.global.f64 	[%rd13+3072], %fd10;
$L__BB20_17:
	add.s32 	%r56, %r19, 640;
	setp.ge.s32 	%p11, %r56, %r2;
	@%p11 bra 	$L__BB20_19;
	ld.global.f64 	%fd11, [%rd12+4096];
	add.f64 	%fd12, %fd11, 0dBFE0000000000000;
	st.global.f64 	[%rd13+4096], %fd12;
$L__BB20_19:
	add.s32 	%r57, %r19, 768;
	setp.ge.s32 	%p12, %r57, %r2;
	@%p12 bra 	$L__BB20_21;
	ld.global.f64 	%fd13, [%rd12+5120];
	add.f64 	%fd14, %fd13, 0dBFE0000000000000;
	st.global.f64 	[%rd13+5120], %fd14;
$L__BB20_21:
	add.s32 	%r58, %r19, 896;
	setp.ge.s32 	%p13, %r58, %r2;
	@%p13 bra 	$L__BB20_23;
	ld.global.f64 	%fd15, [%rd12+6144];
	add.f64 	%fd16, %fd15, 0dBFE0000000000000;
	st.global.f64 	[%rd13+6144], %fd16;
$L__BB20_23:
	add.s32 	%r72, %r72, 8;
	setp.eq.s32 	%p14, %r72, %r78;
	@%p14 bra 	$L__BB20_24;
	bra.uni 	$L__BB20_7;
$L__BB20_24:
	setp.eq.s32 	%p15, %r8, 0;
	@%p15 bra 	$L__BB20_58;
	and.b32  	%r35, %r47, 3;
	setp.lt.u32 	%p16, %r8, 4;
	@%p16 bra 	$L__BB20_35;
	shl.b32 	%r59, %r78, 7;
	add.s32 	%r36, %r59, %r4;
	setp.ge.s32 	%p17, %r36, %r2;
	@%p17 bra 	$L__BB20_28;
	mul.wide.s32 	%rd32, %r36, 8;
	add.s64 	%rd33, %rd7, %rd32;
	ld.global.f64 	%fd17, [%rd33];
	add.f64 	%fd18, %fd17, 0dBFE0000000000000;
	add.s64 	%rd34, %rd8, %rd32;
	st.global.f64 	[%rd34], %fd18;
$L__BB20_28:
	add.s32 	%r37, %r36, 128;
	setp.ge.s32 	%p18, %r37, %r2;
	@%p18 bra 	$L__BB20_30;
	mul.wide.s32 	%rd35, %r37, 8;
	add.s64 	%rd36, %rd7, %rd35;
	ld.global.f64 	%fd19, [%rd36];
	add.f64 	%fd20, %fd19, 0dBFE0000000000000;
	add.s64 	%rd37, %rd8, %rd35;
	st.global.f64 	[%rd37], %fd20;
$L__BB20_30:
	add.s32 	%r38, %r36, 256;
	setp.ge.s32 	%p19, %r38, %r2;
	@%p19 bra 	$L__BB20_32;
	mul.wide.s32 	%rd38, %r38, 8;
	add.s64 	%rd39, %rd7, %rd38;
	ld.global.f64 	%fd21, [%rd39];
	add.f64 	%fd22, %fd21, 0dBFE0000000000000;
	add.s64 	%rd40, %rd8, %rd38;
	st.global.f64 	[%rd40], %fd22;
$L__BB20_32:
	add.s32 	%r39, %r36, 384;
	setp.ge.s32 	%p20, %r39, %r2;
	@%p20 bra 	$L__BB20_34;
	mul.wide.s32 	%rd41, %r39, 8;
	add.s64 	%rd42, %rd7, %rd41;
	ld.global.f64 	%fd23, [%rd42];
	add.f64 	%fd24, %fd23, 0dBFE0000000000000;
	add.s64 	%rd43, %rd8, %rd41;
	st.global.f64 	[%rd43], %fd24;
$L__BB20_34:
	add.s32 	%r78, %r78, 4;
$L__BB20_35:
	setp.eq.s32 	%p21, %r35, 0;
	@%p21 bra 	$L__BB20_58;
	setp.eq.s32 	%p22, %r35, 1;
	@%p22 bra 	$L__BB20_42;
	shl.b32 	%r60, %r78, 7;
	add.s32 	%r42, %r60, %r4;
	setp.ge.s32 	%p23, %r42, %r2;
	@%p23 bra 	$L__BB20_39;
	mul.wide.s32 	%rd44, %r42, 8;
	add.s64 	%rd45, %rd7, %rd44;
	ld.global.f64 	%fd25, [%rd45];
	add.f64 	%fd26, %fd25, 0dBFE0000000000000;
	add.s64 	%rd46, %rd8, %rd44;
	st.global.f64 	[%rd46], %fd26;
$L__BB20_39:
	add.s32 	%r43, %r42, 128;
	setp.ge.s32 	%p24, %r43, %r2;
	@%p24 bra 	$L__BB20_41;
	mul.wide.s32 	%rd47, %r43, 8;
	add.s64 	%rd48, %rd7, %rd47;
	ld.global.f64 	%fd27, [%rd48];
	add.f64 	%fd28, %fd27, 0dBFE0000000000000;
	add.s64 	%rd49, %rd8, %rd47;
	st.global.f64 	[%rd49], %fd28;
$L__BB20_41:
	add.s32 	%r78, %r78, 2;
$L__BB20_42:
	and.b32  	%r61, %r47, 1;
	setp.eq.b32 	%p25, %r61, 1;
	not.pred 	%p26, %p25;
	@%p26 bra 	$L__BB20_58;
	shl.b32 	%r62, %r78, 7;
	add.s32 	%r46, %r62, %r4;
	setp.ge.s32 	%p27, %r46, %r2;
	@%p27 bra 	$L__BB20_58;
	mul.wide.s32 	%rd50, %r46, 8;
	add.s64 	%rd51, %rd7, %rd50;
	ld.global.f64 	%fd29, [%rd51];
	add.f64 	%fd30, %fd29, 0dBFE0000000000000;
	add.s64 	%rd52, %rd8, %rd50;
	st.global.f64 	[%rd52], %fd30;
	bra.uni 	$L__BB20_58;
$L__BB20_45:
	setp.lt.s32 	%p28, %r47, 1;
	@%p28 bra 	$L__BB20_58;
	and.b32  	%r10, %r47, 15;
	setp.lt.u32 	%p29, %r47, 16;
	mov.b32 	%r74, 0;
	@%p29 bra 	$L__BB20_49;
	and.b32  	%r74, %r47, 2147483632;
	neg.s32 	%r71, %r74;
	add.s32 	%r70, %r4, 1152;
	mul.wide.u32 	%rd53, %r4, 8;
	or.b64  	%rd71, %rd53, 8192;
$L__BB20_48:
	.pragma "nounroll";
	mul.wide.s32 	%rd54, %r70, 8;
	add.s64 	%rd55, %rd54, 3072;
	add.s64 	%rd56, %rd7, %rd71;
	ld.global.f64 	%fd31, [%rd56+-8192];
	add.f64 	%fd32, %fd31, 0dBFE0000000000000;
	add.s64 	%rd57, %rd8, %rd71;
	st.global.f64 	[%rd57+-8192], %fd32;
	ld.global.f64 	%fd33, [%rd56+-7168];
	add.f64 	%fd34, %fd33, 0dBFE0000000000000;
	st.global.f64 	[%rd57+-7168], %fd34;
	ld.global.f64 	%fd35, [%rd56+-6144];
	add.f64 	%fd36, %fd35, 0dBFE0000000000000;
	st.global.f64 	[%rd57+-6144], %fd36;
	ld.global.f64 	%fd37, [%rd56+-5120];
	add.f64 	%fd38, %fd37, 0dBFE0000000000000;
	st.global.f64 	[%rd57+-5120], %fd38;
	ld.global.f64 	%fd39, [%rd56+-4096];
	add.f64 	%fd40, %fd39, 0dBFE0000000000000;
	st.global.f64 	[%rd57+-4096], %fd40;
	ld.global.f64 	%fd41, [%rd56+-3072];
	add.f64 	%fd42, %fd41, 0dBFE0000000000000;
	st.global.f64 	[%rd57+-3072], %fd42;
	ld.global.f64 	%fd43, [%rd56+-2048];
	add.f64 	%fd44, %fd43, 0dBFE0000000000000;
	st.global.f64 	[%rd57+-2048], %fd44;
	ld.global.f64 	%fd45, [%rd56+-1024];
	add.f64 	%fd46, %fd45, 0dBFE0000000000000;
	st.global.f64 	[%rd57+-1024], %fd46;
	ld.global.f64 	%fd47, [%rd56];
	add.f64 	%fd48, %fd47, 0dBFE0000000000000;
	st.global.f64 	[%rd57], %fd48;
	add.s64 	%rd58, %rd7, %rd55;
	ld.global.f64 	%fd49, [%rd58+-3072];
	add.f64 	%fd50, %fd49, 0dBFE0000000000000;
	add.s64 	%rd59, %rd8, %rd55;
	st.global.f64 	[%rd59+-3072], %fd50;
	ld.global.f64 	%fd51, [%rd58+-2048];
	add.f64 	%fd52, %fd51, 0dBFE0000000000000;
	st.global.f64 	[%rd59+-2048], %fd52;
	ld.global.f64 	%fd53, [%rd58+-1024];
	add.f64 	%fd54, %fd53, 0dBFE0000000000000;
	st.global.f64 	[%rd59+-1024], %fd54;
	ld.global.f64 	%fd55, [%rd58];
	add.f64 	%fd56, %fd55, 0dBFE0000000000000;
	st.global.f64 	[%rd59], %fd56;
	ld.global.f64 	%fd57, [%rd58+1024];
	add.f64 	%fd58, %fd57, 0dBFE0000000000000;
	st.global.f64 	[%rd59+1024], %fd58;
	ld.global.f64 	%fd59, [%rd58+2048];
	add.f64 	%fd60, %fd59, 0dBFE0000000000000;
	st.global.f64 	[%rd59+2048], %fd60;
	ld.global.f64 	%fd61, [%rd58+3072];
	add.f64 	%fd62, %fd61, 0dBFE0000000000000;
	st.global.f64 	[%rd59+3072], %fd62;
	add.s32 	%r71, %r71, 16;
	add.s32 	%r70, %r70, 2048;
	add.s64 	%rd71, %rd71, 16384;
	setp.eq.s32 	%p30, %r71, 0;
	@%p30 bra 	$L__BB20_49;
	bra.uni 	$L__BB20_48;
$L__BB20_49:
	setp.eq.s32 	%p31, %r10, 0;
	@%p31 bra 	$L__BB20_58;
	and.b32  	%r22, %r47, 7;
	setp.lt.u32 	%p32, %r10, 8;
	@%p32 bra 	$L__BB20_52;
	shl.b32 	%r64, %r74, 7;
	add.s32 	%r65, %r64, %r4;
	mul.wide.s32 	%rd60, %r65, 8;
	add.s64 	%rd61, %rd7, %rd60;
	ld.global.f64 	%fd63, [%rd61];
	add.f64 	%fd64, %fd63, 0dBFE0000000000000;
	add.s64 	%rd62, %rd8, %rd60;
	st.global.f64 	[%rd62], %fd64;
	ld.global.f64 	%fd65, [%rd61+1024];
	add.f64 	%fd66, %fd65, 0dBFE0000000000000;
	st.global.f64 	[%rd62+1024], %fd66;
	ld.global.f64 	%fd67, [%rd61+2048];
	add.f64 	%fd68, %fd67, 0dBFE0000000000000;
	st.global.f64 	[%rd62+2048], %fd68;
	ld.global.f64 	%fd69, [%rd61+3072];
	add.f64 	%fd70, %fd69, 0dBFE0000000000000;
	st.global.f64 	[%rd62+3072], %fd70;
	ld.global.f64 	%fd71, [%rd61+4096];
	add.f64 	%fd72, %fd71, 0dBFE0000000000000;
	st.global.f64 	[%rd62+4096], %fd72;
	ld.global.f64 	%fd73, [%rd61+5120];
	add.f64 	%fd74, %fd73, 0dBFE0000000000000;
	st.global.f64 	[%rd62+5120], %fd74;
	ld.global.f64 	%fd75, [%rd61+6144];
	add.f64 	%fd76, %fd75, 0dBFE0000000000000;
	st.global.f64 	[%rd62+6144], %fd76;
	ld.global.f64 	%fd77, [%rd61+7168];
	add.f64 	%fd78, %fd77, 0dBFE0000000000000;
	st.global.f64 	[%rd62+7168], %fd78;
	add.s32 	%r74, %r74, 8;
$L__BB20_52:
	setp.eq.s32 	%p33, %r22, 0;
	@%p33 bra 	$L__BB20_58;
	and.b32  	%r25, %r47, 3;
	setp.lt.u32 	%p34, %r22, 4;
	@%p34 bra 	$L__BB20_55;
	shl.b32 	%r66, %r74, 7;
	add.s32 	%r67, %r66, %r4;
	mul.wide.s32 	%rd63, %r67, 8;
	add.s64 	%rd64, %rd7, %rd63;
	ld.global.f64 	%fd79, [%rd64];
	add.f64 	%fd80, %fd79, 0dBFE0000000000000;
	add.s64 	%rd65, %rd8, %rd63;
	st.global.f64 	[%rd65], %fd80;
	ld.global.f64 	%fd81, [%rd64+1024];
	add.f64 	%fd82, %fd81, 0dBFE0000000000000;
	st.global.f64 	[%rd65+1024], %fd82;
	ld.global.f64 	%fd83, [%rd64+2048];
	add.f64 	%fd84, %fd83, 0dBFE0000000000000;
	st.global.f64 	[%rd65+2048], %fd84;
	ld.global.f64 	%fd85, [%rd64+3072];
	add.f64 	%fd86, %fd85, 0dBFE0000000000000;
	st.global.f64 	[%rd65+3072], %fd86;
	add.s32 	%r74, %r74, 4;
$L__BB20_55:
	setp.eq.s32 	%p35, %r25, 0;
	@%p35 bra 	$L__BB20_58;
	shl.b32 	%r68, %r74, 7;
	add.s32 	%r77, %r4, %r68;
	neg.s32 	%r76, %r25;
$L__BB20_57:
	.pragma "nounroll";
	mul.wide.s32 	%rd67, %r77, 8;
	add.s64 	%rd68, %rd8, %rd67;
	add.s64 	%rd69, %rd7, %rd67;
	ld.global.f64 	%fd87, [%rd69];
	add.f64 	%fd88, %fd87, 0dBFE0000000000000;
	st.global.f64 	[%rd68], %fd88;
	add.s32 	%r77, %r77, 128;
	add.s32 	%r76, %r76, 1;
	setp.eq.s32 	%p36, %r76, 0;
	@%p36 bra 	$L__BB20_58;
	bra.uni 	$L__BB20_57;
$L__BB20_58:
	ret;

}
	// .globl	_ZN3cub18CUB_300001_SM_10006detail9transform16transform_kernelINS2_10policy_hubILb1EN4cuda3std3__45tupleIJN6thrust24THRUST_300001_SM_1000_NS6detail15normal_iteratorINSA_10device_ptrIdEEEEEEEE10policy1000Ei6squareIdESF_JPdEEEvT0_iT1_T2_DpNS2_10kernel_argIT3_EE
.visible .entry _ZN3cub18CUB_300001_SM_10006detail9transform16transform_kernelINS2_10policy_hubILb1EN4cuda3std3__45tupleIJN6thrust24THRUST_300001_SM_1000_NS6detail15normal_iteratorINSA_10device_ptrIdEEEEEEEE10policy1000Ei6squareIdESF_JPdEEEvT0_iT1_T2_DpNS2_10kernel_argIT3_EE(
	.param .u32 _ZN3cub18CUB_300001_SM_10006detail9transform16transform_kernelINS2_10policy_hubILb1EN4cuda3std3__45tupleIJN6thrust24THRUST_300001_SM_1000_NS6detail15normal_iteratorINSA_10device_ptrIdEEEEEEEE10policy1000Ei6squareIdESF_JPdEEEvT0_iT1_T2_DpNS2_10kernel_argIT3_EE_param_0,
	.param .u32 _ZN3cub18CUB_300001_SM_10006detail9transform16transform_kernelINS2_10policy_hubILb1EN4cuda3std3__45tupleIJN6thrust24THRUST_300001_SM_1000_NS6detail15normal_iteratorINSA_10device_ptrIdEEEEEEEE10policy1000Ei6squareIdESF_JPdEEEvT0_iT1_T2_DpNS2_10kernel_argIT3_EE_param_1,
	.param .align 1 .b8 _ZN3cub18CUB_300001_SM_10006detail9transform16transform_kernelINS2_10policy_hubILb1EN4cuda3std3__45tupleIJN6thrust24THRUST_300001_SM_1000_NS6detail15normal_iteratorINSA_10device_ptrIdEEEEEEEE10policy1000Ei6squareIdESF_JPdEEEvT0_iT1_T2_DpNS2_10kernel_argIT3_EE_param_2[1],
	.param .align 8 .b8 _ZN3cub18CUB_300001_SM_10006detail9transform16transform_kernelINS2_10policy_hubILb1EN4cuda3std3__45tupleIJN6thrust24THRUST_300001_SM_1000_NS6detail15normal_iteratorINSA_10device_ptrIdEEEEEEEE10policy1000Ei6squareIdESF_JPdEEEvT0_iT1_T2_DpNS2_10kernel_argIT3_EE_param_3[8],
	.param .align 8 .b8 _ZN3cub18CUB_300001_SM_10006detail9transform16transform_kernelINS2_10policy_hubILb1EN4cuda3std3__45tupleIJN6thrust24THRUST_300001_SM_1000_NS6detail15normal_iteratorINSA_10device_ptrIdEEEEEEEE10policy1000Ei6squareIdESF_JPdEEEvT0_iT1_T2_DpNS2_10kernel_argIT3_EE_param_4[16]
)
.maxntid 128
{
	.reg .pred 	%p<37>;
	.reg .b32 	%r<84>;
	.reg .b64 	%rd<66>;
	.reg .b64 	%fd<89>;

	ld.param.u32 	%r50, [_ZN3cub18CUB_300001_SM_10006detail9transform16transform_kernelINS2_10policy_hubILb1EN4cuda3std3__45tupleIJN6thrust24THRUST_300001_SM_1000_NS6detail15normal_iteratorINSA_10device_ptrIdEEEEEEEE10policy1000Ei6squareIdESF_JPdEEEvT0_iT1_T2_DpNS2_10kernel_argIT3_EE_param_0];
	ld.param.u64 	%rd15, [_ZN3cub18CUB_300001_SM_10006detail9transform16transform_kernelINS2_10policy_hubILb1EN4cuda3std3__45tupleIJN6thrust24THRUST_300001_SM_1000_NS6detail15normal_iteratorINSA_10device_ptrIdEEEEEEEE10policy1000Ei6squareIdESF_JPdEEEvT0_iT1_T2_DpNS2_10kernel_argIT3_EE_param_4];
	ld.param.u64 	%rd16, [_ZN3cub18CUB_300001_SM_10006detail9transform16transform_kernelINS2_10policy_hubILb1EN4cuda3std3__45tupleIJN6thrust24THRUST_300001_SM_1000_NS6detail15normal_iteratorINSA_10device_ptrIdEEEEEEEE10policy1000Ei6squareIdESF_JPdEEEvT0_iT1_T2_DpNS2_10kernel_argIT3_EE_param_3];
	ld.param.u32 	%r49, [_ZN3cub18CUB_300001_SM_10006detail9transform16transform_kernelINS2_10policy_hubILb1EN4cuda3std3__45tupleIJN6thrust24THRUST_300001_SM_1000_NS6detail15normal_iteratorINSA_10device_ptrIdEEEEEEEE10policy1000Ei6squareIdESF_JPdEEEvT0_iT1_T2_DpNS2_10kernel_argIT3_EE_param_1];
	cvta.to.global.u64 	%rd1, %rd16;
	cvta.to.global.u64 	%rd2, %rd15;
	shl.b32 	%r1, %r49, 7;
	mov.u32 	%r51, %ctaid.x;
	mul.lo.s32 	%r2, %r1, %r51;
	sub.s32 	%r3, %r50, %r2;
	min.s32 	%r4, %r1, %r3;
	shl.b32 	%r5, %r4, 3;
	mov.u32 	%r6, %tid.x;
	shl.b32 	%r72, %r6, 7;
	setp.ge.s32 	%p1, %r72, %r5;
	@%p1 bra 	$L__BB21_3;
	mul.wide.u32 	%rd17, %r6, 128;
	add.s64 	%rd18, %rd2, %rd17;
	mul.wide.s32 	%rd19, %r2, 8;
	add.s64 	%rd64, %rd18, %rd19;
$L__BB21_2:
	.pragma "nounroll";
	// begin inline asm
	prefetch.global.L2 [%rd64];
	// end inline asm
	add.s32 	%r72, %r72, 16384;
	add.s64 	%rd64, %rd64, 16384;
	setp.lt.s32 	%p2, %r72, %r5;
	@%p2 bra 	$L__BB21_2;
$L__BB21_3:
	mul.wide.s32 	%rd21, %r2, 8;
	add.s64 	%rd6, %rd2, %rd21;
	add.s64 	%rd7, %rd1, %rd21;
	setp.gt.s32 	%p3, %r1, %r3;
	@%p3 bra 	$L__BB21_17;
	setp.lt.s32 	%p4, %r49, 1;
	@%p4 bra 	$L__BB21_58;
	and.b32  	%r10, %r49, 15;
	setp.lt.u32 	%p5, %r49, 16;
	mov.b32 	%r79, 0;
	@%p5 bra 	$L__BB21_8;
	and.b32  	%r79, %r49, 2147483632;
	neg.s32 	%r74, %r79;
	add.s32 	%r73, %r6, 1152;
	mul.wide.u32 	%rd22, %r6, 8;
	or.b64  	%rd65, %rd22, 8192;
$L__BB21_7:
	.pragma "nounroll";
	mul.wide.s32 	%rd23, %r73, 8;
	add.s64 	%rd24, %rd23, 3072;
	add.s64 	%rd25, %rd6, %rd65;
	ld.global.f64 	%fd1, [%rd25+-8192];
	mul.f64 	%fd2, %fd1, %fd1;
	add.s64 	%rd26, %rd7, %rd65;
	st.global.f64 	[%rd26+-8192], %fd2;
	ld.global.f64 	%fd3, [%rd25+-7168];
	mul.f64 	%fd4, %fd3, %fd3;
	st.global.f64 	[%rd26+-7168], %fd4;
	ld.global.f64 	%fd5, [%rd25+-6144];
	mul.f64 	%fd6, %fd5, %fd5;
	st.global.f64 	[%rd26+-6144], %fd6;
	ld.global.f64 	%fd7, [%rd25+-5120];
	mul.f64 	%fd8, %fd7, %fd7;
	st.global.f64 	[%rd26+-5120], %fd8;
	ld.global.f64 	%fd9, [%rd25+-4096];
	mul.f64 	%fd10, %fd9, %fd9;
	st.global.f64 	[%rd26+-4096], %fd10;
	ld.global.f64 	%fd11, [%rd25+-3072];
	mul.f64 	%fd12, %fd11, %fd11;
	st.global.f64 	[%rd26+-3072], %fd12;
	ld.global.f64 	%fd13, [%rd25+-2048];
	mul.f64 	%fd14, %fd13, %fd13;
	st.global.f64 	[%rd26+-2048], %fd14;
	ld.global.f64 	%fd15, [%rd25+-1024];
	mul.f64 	%fd16, %fd15, %fd15;
	st.global.f64 	[%rd26+-1024], %fd16;
	ld.global.f64 	%fd17, [%rd25];
	mul.f64 	%fd18, %fd17, %fd17;
	st.global.f64 	[%rd26], %fd18;
	add.s64 	%rd27, %rd6, %rd24;
	ld.global.f64 	%fd19, [%rd27+-3072];
	mul.f64 	%fd20, %fd19, %fd19;
	add.s64 	%rd28, %rd7, %rd24;
	st.global.f64 	[%rd28+-3072], %fd20;
	ld.global.f64 	%fd21, [%rd27+-2048];
	mul.f64 	%fd22, %fd21, %fd21;
	st.global.f64 	[%rd28+-2048], %fd22;
	ld.global.f64 	%fd23, [%rd27+-1024];
	mul.f64 	%fd24, %fd23, %fd23;
	st.global.f64 	[%rd28+-1024], %fd24;
	ld.global.f64 	%fd25, [%rd27];
	mul.f64 	%fd26, %fd25, %fd25;
	st.global.f64 	[%rd28], %fd26;
	ld.global.f64 	%fd27, [%rd27+1024];
	mul.f64 	%fd28, %fd27, %fd27;
	st.global.f64 	[%rd28+1024], %fd28;
	ld.global.f64 	%fd29, [%rd27+2048];
	mul.f64 	%fd30, %fd29, %fd29;
	st.global.f64 	[%rd28+2048], %fd30;
	ld.global.f64 	%fd31, [%rd27+3072];
	mul.f64 	%fd32, %fd31, %fd31;
	st.global.f64 	[%rd28+3072], %fd32;
	add.s32 	%r74, %r74, 16;
	add.s32 	%r73, %r73, 2048;
	add.s64 	%rd65, %rd65, 16384;
	setp.eq.s32 	%p6, %r74, 0;
	@%p6 bra 	$L__BB21_8;
	bra.uni 	$L__BB21_7;
$L__BB21_8:
	setp.eq.s32 	%p7, %r10, 0;
	@%p7 bra 	$L__BB21_58;
	and.b32  	%r37, %r49, 7;
	setp.lt.u32 	%p8, %r10, 8;
	@%p8 bra 	$L__BB21_11;
	shl.b32 	%r53, %r79, 7;
	add.s32 	%r54, %r53, %r6;
	mul.wide.s32 	%rd29, %r54, 8;
	add.s64 	%rd30, %rd6, %rd29;
	ld.global.f64 	%fd33, [%rd30];
	mul.f64 	%fd34, %fd33, %fd33;
	add.s64 	%rd31, %rd7, %rd29;
	st.global.f64 	[%rd31], %fd34;
	ld.global.f64 	%fd35, [%rd30+1024];
	mul.f64 	%fd36, %fd35, %fd35;
	st.global.f64 	[%rd31+1024], %fd36;
	ld.global.f64 	%fd37, [%rd30+2048];
	mul.f64 	%fd38, %fd37, %fd37;
	st.global.f64 	[%rd31+2048], %fd38;
	ld.global.f64 	%fd39, [%rd30+3072];
	mul.f64 	%fd40, %fd39, %fd39;
	st.global.f64 	[%rd31+3072], %fd40;
	ld.global.f64 	%fd41, [%rd30+4096];
	mul.f64 	%fd42, %fd41, %fd41;
	st.global.f64 	[%rd31+4096], %fd42;
	ld.global.f64 	%fd43, [%rd30+5120];
	mul.f64 	%fd44, %fd43, %fd43;
	st.global.f64 	[%rd31+5120], %fd44;
	ld.global.f64 	%fd45, [%rd30+6144];
	mul.f64 	%fd46, %fd45, %fd45;
	st.global.f64 	[%rd31+6144], %fd46;
	ld.global.f64 	%fd47, [%rd30+7168];
	mul.f64 	%fd48, %fd47, %fd47;
	st.global.f64 	[%rd31+7168], %fd48;
	add.s32 	%r79, %r79, 8;
$L__BB21_11:
	setp.eq.s32 	%p9, %r37, 0;
	@%p9 bra 	$L__BB21_58;
	and.b32  	%r40, %r49, 3;
	setp.lt.u32 	%p10, %r37, 4;
	@%p10 bra 	$L__BB21_14;
	shl.b32 	%r55, %r79, 7;
	add.s32 	%r56, %r55, %r6;
	mul.wide.s32 	%rd32, %r56, 8;
	add.s64 	%rd33, %rd6, %rd32;
	ld.global.f64 	%fd49, [%rd33];
	mul.f64 	%fd50, %fd49, %fd49;
	add.s64 	%rd34, %rd7, %rd32;
	st.global.f64 	[%rd34], %fd50;
	ld.global.f64 	%fd51, [%rd33+1024];
	mul.f64 	%fd52, %fd51, %fd51;
	st.global.f64 	[%rd34+1024], %fd52;
	ld.global.f64 	%fd53, [%rd33+2048];
	mul.f64 	%fd54, %fd53, %fd53;
	st.global.f64 	[%rd34+2048], %fd54;
	ld.global.f64 	%fd55, [%rd33+3072];
	mul.f64 	%fd56, %fd55, %fd55;
	st.global.f64 	[%rd34+3072], %fd56;
	add.s32 	%r79, %r79, 4;
$L__BB21_14:
	setp.eq.s32 	%p11, %r40, 0;
	@%p11 bra 	$L__BB21_58;
	shl.b32 	%r57, %r79, 7;
	add.s32 	%r83, %r6, %r57;
	neg.s32 	%r82, %r40;
$L__BB21_16:
	.pragma "nounroll";
	mul.wide.s32 	%rd36, %r83, 8;
	add.s64 	%rd37, %rd7, %rd36;
	add.s64 	%rd38, %rd6, %rd36;
	ld.global.f64 	%fd57, [%rd38];
	mul.f64 	%fd58, %fd57, %fd57;
	st.global.f64 	[%rd37], %fd58;
	add.s32 	%r83, %r83, 128;
	add.s32 	%r82, %r82, 1;
	setp.ne.s32 	%p12, %r82, 0;
	@%p12 bra 	$L__BB21_16;
	bra.uni 	$L__BB21_58;
$L__BB21_17:
	setp.lt.s32 	%p13, %r49, 1;
	@%p13 bra 	$L__BB21_58;
	and.b32  	%r14, %r49, 7;
	setp.lt.u32 	%p14, %r49, 8;
	mov.b32 	%r76, 0;
	@%p14 bra 	$L__BB21_37;
	and.b32  	%r76, %r49, 2147483640;
	mov.b32 	%r75, 0;
$L__BB21_20:
	.pragma "nounroll";
	shl.b32 	%r60, %r75, 7;
	add.s32 	%r21, %r60, %r6;
	setp.ge.s32 	%p15, %r21, %r4;
	@%p15 bra 	$L__BB21_22;
	mul.wide.u32 	%rd39, %r21, 8;
	add.s64 	%rd40, %rd6, %rd39;
	ld.global.f64 	%fd59, [%rd40];
	mul.f64 	%fd60, %fd59, %fd59;
	add.s64 	%rd41, %rd7, %rd39;
	st.global.f64 	[%rd41], %fd60;
$L__BB21_22:
	add.s32 	%r61, %r21, 128;
	setp.ge.s32 	%p16, %r61, %r4;
	mul.wide.s32 	%rd42, %r61, 8;
	add.s64 	%rd11, %rd6, %rd42;
	add.s64 	%rd12, %rd7, %rd42;
	@%p16 bra 	$L__BB21_24;
	ld.global.f64 	%fd61, [%rd11];
	mul.f64 	%fd62, %fd61, %fd61;
	st.global.f64 	[%rd12], %fd62;
$L__BB21_24:
	add.s32 	%r62, %r21, 256;
	setp.ge.s32 	%p17, %r62, %r4;
	@%p17 bra 	$L__BB21_26;
	ld.global.f64 	%fd63, [%rd11+1024];
	mul.f64 	%fd64, %fd63, %fd63;
	st.global.f64 	[%rd12+1024], %fd64;
$L__BB21_26:
	add.s32 	%r63, %r21, 384;
	setp.ge.s32 	%p18, %r63, %r4;
	@%p18 bra 	$L__BB21_28;
	ld.global.f64 	%fd65, [%rd11+2048];
	mul.f64 	%fd66, %fd65, %fd65;
	st.global.f64 	[%rd12+2048], %fd66;
$L__BB21_28:
	add.s32 	%r64, %r21, 512;
	setp.ge.s32 	%p19, %r64, %r4;
	@%p19 bra 	$L__BB21_30;
	ld.global.f64 	%fd67, [%rd11+3072];
	mul.f64 	%fd68, %fd67, %fd67;
	st.global.f64 	[%rd12+3072], %fd68;
$L__BB21_30:
	add.s32 	%r65, %r21, 640;
	setp.ge.s32 	%p20, %r65, %r4;
	@%p20 bra 	$L__BB21_32;
	ld.global.f64 	%fd69, [%rd11+4096];
	mul.f64 	%fd70, %fd69, %fd69;
	st.global.f64 	[%rd12+4096], %fd70;
$L__BB21_32:
	add.s32 	%r66, %r21, 768;
	setp.ge.s32 	%p21, %r66, %r4;
	@%p21 bra 	$L__BB21_34;
	ld.global.f64 	%fd71, [%rd11+5120];
	mul.f64 	%fd72, %fd71, %fd71;
	st.global.f64 	[%rd12+5120], %fd72;
$L__BB21_34:
	add.s32 	%r67, %r21, 896;
	setp.ge.s32 	%p22, %r67, %r4;
	@%p22 bra 	$L__BB21_36;
	ld.global.f64 	%fd73, [%rd11+6144];
	mul.f64 	%fd74, %fd73, %fd73;
	st.global.f64 	[%rd12+6144], %fd74;
$L__BB21_36:
	add.s32 	%r75, %r75, 8;
	setp.ne.s32 	%p23, %r75, %r76;
	@%p23 bra 	$L__BB21_20;
$L__BB21_37:
	setp.eq.s32 	%p24, %r14, 0;
	@%p24 bra 	$L__BB21_58;
	and.b32  	%r24, %r49, 3;
	setp.lt.u32 	%p25, %r14, 4;
	@%p25 bra 	$L__BB21_48;
	shl.b32 	%r68, %r76, 7;
	add.s32 	%r25, %r68, %r6;
	setp.ge.s32 	%p26, %r25, %r4;
	@%p26 bra 	$L__BB21_41;
	mul.wide.s32 	%rd43, %r25, 8;
	add.s64 	%rd44, %rd6, %rd43;
	ld.global.f64 	%fd75, [%rd44];
	mul.f64 	%fd76, %fd75, %fd75;
	add.s64 	%rd45, %rd7, %rd43;
	st.global.f64 	[%rd45], %fd76;
$L__BB21_41:
	add.s32 	%r26, %r25, 128;
	setp.ge.s32 	%p27, %r26, %r4;
	@%p27 bra 	$L__BB21_43;
	mul.wide.s32 	%rd46, %r26, 8;
	add.s64 	%rd47, %rd6, %rd46;
	ld.global.f64 	%fd77, [%rd47];
	mul.f64 	%fd78, %fd77, %fd77;
	add.s64 	%rd48, %rd7, %rd46;
	st.global.f64 	[%rd48], %fd78;
$L__BB21_43:
	add.s32 	%r27, %r25, 256;
	setp.ge.s32 	%p28, %r27, %r4;
	@%p28 bra 	$L__BB21_45;
	mul.wide.s32 	%rd49, %r27, 8;
	add.s64 	%rd50, %rd6, %rd49;
	ld.global.f64 	%fd79, [%rd50];
	mul.f64 	%fd80, %fd79, %fd79;
	add.s64 	%rd51, %rd7, %rd49;
	st.global.f64 	[%rd51], %fd80;
$L__BB21_45:
	add.s32 	%r28, %r25, 384;
	setp.ge.s32 	%p29, %r28, %r4;
	@%p29 bra 	$L__BB21_47;
	mul.wide.s32 	%rd52, %r28, 8;
	add.s64 	%rd53, %rd6, %rd52;
	ld.global.f64 	%fd81, [%rd53];
	mul.f64 	%fd82, %fd81, %fd81;
	add.s64 	%rd54, %rd7, %rd52;
	st.global.f64 	[%rd54], %fd82;
$L__BB21_47:
	add.s32 	%r76, %r76, 4;
$L__BB21_48:
	setp.eq.s32 	%p30, %r24, 0;
	@%p30 bra 	$L__BB21_58;
	setp.eq.s32 	%p31, %r24, 1;
	@%p31 bra 	$L__BB21_55;
	shl.b32 	%r69, %r76, 7;
	add.s32 	%r31, %r69, %r6;
	setp.ge.s32 	%p32, %r31, %r4;
	@%p32 bra 	$L__BB21_52;
	mul.wide.s32 	%rd55, %r31, 8;
	add.s64 	%rd56, %rd6, %rd55;
	ld.global.f64 	%fd83, [%rd56];
	mul.f64 	%fd84, %fd83, %fd83;
	add.s64 	%rd57, %rd7, %rd55;
	st.global.f64 	[%rd57], %fd84;
$L__BB21_52:
	add.s32 	%r32, %r31, 128;
	setp.ge.s32 	%p33, %r32, %r4;
	@%p33 bra 	$L__BB21_54;
	mul.wide.s32 	%rd58, %r32, 8;
	add.s64 	%rd59, %rd6, %rd58;
	ld.global.f64 	%fd85, [%rd59];
	mul.f64 	%fd86, %fd85, %fd85;
	add.s64 	%rd60, %rd7, %rd58;
	st.global.f64 	[%rd60], %fd86;
$L__BB21_54:
	add.s32 	%r76, %r76, 2;
$L__BB21_55:
	and.b32  	%r70, %r49, 1;
	setp.eq.b32 	%p34, %r70, 1;
	not.pred 	%p35, %p34;
	@%p35 bra 	$L__BB21_58;
	shl.b32 	%r71, %r76, 7;
	add.s32 	%r35, %r71, %r6;
	setp.ge.s32 	%p36, %r35, %r4;
	@%p36 bra 	$L__BB21_58;
	mul.wide.s32 	%rd61, %r35, 8;
	add.s64 	%rd62, %rd6, %rd61;
	ld.global.f64 	%fd87, [%rd62];
	mul.f64 	%fd88, %fd87, %fd87;
	add.s64 	%rd63, %rd7, %rd61;
	st.global.f64 	[%rd63], %fd88;
$L__BB21_58:
	ret;

}
	// .globl	_ZN3cub18CUB_300001_SM_10006detail9transform16transform_kernelINS2_10policy_hubILb1EN4cuda3std3__45tupleIJN6thrust24THRUST_300001_SM_1000_NS6detail15normal_iteratorINSA_10device_ptrIdEEEEEEEE10policy1000El6squareIdESF_JPdEEEvT0_iT1_T2_DpNS2_10kernel_argIT3_EE
.visible .entry _ZN3cub18CUB_300001_SM_10006detail9transform16transform_kernelINS2_10policy_hubILb1EN4cuda3std3__45tupleIJN6thrust24THRUST_300001_SM_1000_NS6detail15normal_iteratorINSA_10device_ptrIdEEEEEEEE10policy1000El6squareIdESF_JPdEEEvT0_iT1_T2_DpNS2_10kernel_argIT3_EE(
	.param .u64 _ZN3cub18CUB_300001_SM_10006detail9transform16transform_kernelINS2_10policy_hubILb1EN4cuda3std3__45tupleIJN6thrust24THRUST_300001_SM_1000_NS6detail15normal_iteratorINSA_10device_ptrIdEEEEEEEE10policy1000El6squareIdESF_JPdEEEvT0_iT1_T2_DpNS2_10kernel_argIT3_EE_param_0,
	.param .u32 _ZN3cub18CUB_300001_SM_10006detail9transform16transform_kernelINS2_10policy_hubILb1EN4cuda3std3__45tupleIJN6thrust24THRUST_300001_SM_1000_NS6detail15normal_iteratorINSA_10device_ptrIdEEEEEEEE10policy1000El6squareIdESF_JPdEEEvT0_iT1_T2_DpNS2_10kernel_argIT3_EE_param_1,
	.param .align 1 .b8 _ZN3cub18CUB_300001_SM_10006detail9transform16transform_kernelINS2_10policy_hubILb1EN4cuda3std3__45tupleIJN6thrust24THRUST_300001_SM_1000_NS6detail15normal_iteratorINSA_10device_ptrIdEEEEEEEE10policy1000El6squareIdESF_JPdEEEvT0_iT1_T2_DpNS2_10kernel_argIT3_EE_param_2[1],
	.param .align 8 .b8 _ZN3cub18CUB_300001_SM_10006detail9transform16transform_kernelINS2_10policy_hubILb1EN4cuda3std3__45tupleIJN6thrust24THRUST_300001_SM_1000_NS6detail15normal_iteratorINSA_10device_ptrIdEEEEEEEE10policy1000El6squareIdESF_JPdEEEvT0_iT1_T2_DpNS2_10kernel_argIT3_EE_param_3[8],
	.param .align 8 .b8 _ZN3cub18CUB_300001_SM_10006detail9transform16transform_kernelINS2_10policy_hubILb1EN4cuda3std3__45tupleIJN6thrust24THRUST_300001_SM_1000_NS6detail15normal_iteratorINSA_10device_ptrIdEEEEEEEE10policy1000El6squareIdESF_JPdEEEvT0_iT1_T2_DpNS2_10kernel_argIT3_EE_param_4[16]
)
.maxntid 128
{
	.reg .pred 	%p<37>;
	.reg .b32 	%r<81>;
	.reg .b64 	%rd<72>;
	.reg .b64 	%fd<89>;

	ld.param.u64 	%rd16, [_ZN3cub18CUB_300001_SM_10006detail9transform16transform_kernelINS2_10policy_hubILb1EN4cuda3std3__45tupleIJN6thrust24THRUST_300001_SM_1000_NS6detail15normal_iteratorINSA_10device_ptrIdEEEEEEEE10policy1000El6squareIdESF_JPdEEEvT0_iT1_T2_DpNS2_10kernel_argIT3_EE_param_0];
	ld.param.u64 	%rd17, [_ZN3cub18CUB_300001_SM_10006detail9transform16transform_kernelINS2_10policy_hubILb1EN4cuda3std3__45tupleIJN6thrust24THRUST_300001_SM_1000_NS6detail15normal_iteratorINSA_10device_ptrIdEEEEEEEE10policy1000El6squareIdESF_JPdEEEvT0_iT1_T2_DpNS2_10kernel_argIT3_EE_param_4];
	ld.param.u64 	%rd18, [_ZN3cub18CUB_300001_SM_10006detail9transform16transform_kernelINS2_10policy_hubILb1EN4cuda3std3__45tupleIJN6thrust24THRUST_300001_SM_1000_NS6detail15normal_iteratorINSA_10device_ptrIdEEEEEEEE10policy1000El6squareIdESF_JPdEEEvT0_iT1_T2_DpNS2_10kernel_argIT3_EE_param_3];
	ld.param.u32 	%r47, [_ZN3cub18CUB_300001_SM_10006detail9transform16transform_kernelINS2_10policy_hubILb1EN4cuda3std3__45tupleIJN6thrust24THRUST_300001_SM_1000_NS6detail15normal_iteratorINSA_10device_ptrIdEEEEEEEE10policy1000El6squareIdESF_JPdEEEvT0_iT1_T2_DpNS2_10kernel_argIT3_EE_param_1];
	cvta.to.global.u64 	%rd1, %rd18;
	cvta.to.global.u64 	%rd2, %rd17;
	shl.b32 	%r1, %r47, 7;
	mov.u32 	%r48, %ctaid.x;
	cvt.u64.u32 	%rd19, %r48;
	cvt.s64.s32 	%rd20, %r1;
	mul.lo.s64 	%rd3, %rd20, %rd19;
	sub.s64 	%rd21, %rd16, %rd3;
	min.s64 	%rd22, %rd21, %rd20;
	cvt.u32.u64 	%r2, %rd22;
	shl.b32 	%r3, %r2, 3;
	mov.u32 	%r4, %tid.x;
	shl.b32 	%r69, %r4, 7;
	setp.ge.s32 	%p1, %r69, %r3;
	@%p1 bra 	$L__BB22_3;
	shl.b64 	%rd23, %rd3, 3;
	add.s64 	%rd24, %rd2, %rd23;
	mul.wide.u32 	%rd25, %r4, 128;
	add.s64 	%rd70, %rd24, %rd25;
$L__BB22_2:
	.pragma "nounroll";
	// begin inline asm
	prefetch.global.L2 [%rd70];
	// end inline asm
	add.s32 	%r69, %r69, 16384;
	add.s64 	%rd70, %rd70, 16384;
	setp.lt.s32 	%p2, %r69, %r3;
	@%p2 bra 	$L__BB22_2;
$L__BB22_3:
	shl.b64 	%rd27, %rd3, 3;
	add.s64 	%rd7, %rd2, %rd27;
	add.s64 	%rd8, %rd1, %rd27;
	setp.eq.s32 	%p3, %r1, %r2;
	@%p3 bra 	$L__BB22_45;
	setp.lt.s32 	%p4, %r47, 1;
	@%p4 bra 	$L__BB22_58;
	and.b32  	%r8, %r47, 7;
	setp.lt.u32 	%p5, %r47, 8;
	mov.b32 	%r78, 0;
	@%p5 bra 	$L__BB22_24;
	and.b32  	%r78, %r47, 2147483640;
	mov.b32 	%r72, 0;
$L__BB22_7:
	.pragma "nounroll";
	shl.b32 	%r51, %r72, 7;
	add.s32 	%r19, %r51, %r4;
	setp.ge.s32 	%p6, %r19, %r2;
	@%p6 bra 	$L__BB22_9;
	mul.wide.u32 	%rd28, %r19, 8;
	add.s64 	%rd29, %rd7, %rd28;
	ld.global.f64 	%fd1, [%rd29];
	mul.f64 	%fd2, %fd1, %fd1;
	add.s64 	%rd30, %rd8, %rd28;
	st.global.f64 	[%rd30], %fd2;
$L__BB22_9:
	add.s32 	%r52, %r19, 128;
	setp.ge.s32 	%p7, %r52, %r2;
	mul.wide.s32 	%rd31, %r52, 8;
	add.s64 	%rd12, %rd7, %rd31;
	add.s64 	%rd13, %rd8, %rd31;
	@%p7 bra 	$L__BB22_11;
	ld.global.f64 	%fd3, [%rd12];
	mul.f64 	%fd4, %fd3, %fd3;
	st.global.f64 	[%rd13], %fd4;
$L__BB22_11:
	add.s32 	%r53, %r19, 256;
	setp.ge.s32 	%p8, %r53, %r2;
	@%p8 bra 	$L__BB22_13;
	ld.global.f64 	%fd5, [%rd12+1024];
	mul.f64 	%fd6, %fd5, %fd5;
	st.global.f64 	[%rd13+1024], %fd6;
$L__BB22_13:
	add.s32 	%r54, %r19, 384;
	setp.ge.s32 	%p9, %r54, %r2;
	@%p9 bra 	$L__BB22_15;
	ld.global.f64 	%fd7, [%rd12+2048];
	mul.f64 	%fd8, %fd7, %fd7;
	st.global.f64 	[%rd13+2048], %fd8;
$L__BB22_15:
	add.s32 	%r55, %r19, 512;
	setp.ge.s32 	%p10, %r55, %r2;
	@%p10 bra 	$L__BB22_17;
	ld.global.f64 	%fd9, [%rd12+3072];
	mul.f64 	%fd10, %fd9, %fd9;
	st.global.f64 	[%rd13+3072], %fd10;
$L__BB22_17:
	add.s32 	%r56, %r19, 640;
	setp.ge.s32 	%p11, %r56, %r2;
	@%p11 bra 	$L__BB22_19;
	ld.global.f64 	%fd11, [%rd12+4096];
	mul.f64 	%fd12, %fd11, %fd11;
	st.global.f64 	[%rd13+4096], %fd12;
$L__BB22_19:
	add.s32 	%r57, %r19, 768;
	setp.ge.s32 	%p12, %r57, %r2;
	@%p12 bra 	$L__BB22_21;
	ld.global.f64 	%fd13, [%rd12+5120];
	mul.f64 	%fd14, %fd13, %fd13;
	st.global.f64 	[%rd13+5120], %fd14;
$L__BB22_21:
	add.s32 	%r58, %r19, 896;
	setp.ge.s32 	%p13, %r58, %r2;
	@%p13 bra 	$L__BB22_23;
	ld.global.f64 	%fd15, [%rd12+6144];
	mul.f64 	%fd16, %fd15, %fd15;
	st.global.f64 	[%rd13+6144], %fd16;
$L__BB22_23:
	add.s32 	%r72, %r72, 8;
	setp.eq.s32 	%p14, %r72, %r78;
	@%p14 bra 	$L__BB22_24;
	bra.uni 	$L__BB22_7;
$L__BB22_24:
	setp.eq.s32 	%p15, %r8, 0;
	@%p15 bra 	$L__BB22_58;
	and.b32  	%r35, %r47, 3;
	setp.lt.u32 	%p16, %r8, 4;
	@%p16 bra 	$L__BB22_35;
	shl.b32 	%r59, %r78, 7;
	add.s32 	%r36, %r59, %r4;
	setp.ge.s32 	%p17, %r36, %r2;
	@%p17 bra 	$L__BB22_28;
	mul.wide.s32 	%rd32, %r36, 8;
	add.s64 	%rd33, %rd7, %rd32;
	ld.global.f64 	%fd17, [%rd33];
	mul.f64 	%fd18, %fd17, %fd17;
	add.s64 	%rd34, %rd8, %rd32;
	st.global.f64 	[%rd34], %fd18;
$L__BB22_28:
	add.s32 	%r37, %r36, 128;
	setp.ge.s32 	%p18, %r37, %r2;
	@%p18 bra 	$L__BB22_30;
	mul.wide.s32 	%rd35, %r37, 8;
	add.s64 	%rd36, %rd7, %rd35;
	ld.global.f64 	%fd19, [%rd36];
	mul.f64 	%fd20, %fd19, %fd19;
	add.s64 	%rd37, %rd8, %rd35;
	st.global.f64 	[%rd37], %fd20;
$L__BB22_30:
	add.s32 	%r38, %r36, 256;
	setp.ge.s32 	%p19, %r38, %r2;
	@%p19 bra 	$L__BB22_32;
	mul.wide.s32 	%rd38, %r38, 8;
	add.s64 	%rd39, %rd7, %rd38;
	ld.global.f64 	%fd21, [%rd39];
	mul.f64 	%fd22, %fd21, %fd21;
	add.s64 	%rd40, %rd8, %rd38;
	st.global.f64 	[%rd40], %fd22;
$L__BB22_32:
	add.s32 	%r39, %r36, 384;
	setp.ge.s32 	%p20, %r39, %r2;
	@%p20 bra 	$L__BB22_34;
	mul.wide.s32 	%rd41, %r39, 8;
	add.s64 	%rd42, %rd7, %rd41;
	ld.global.f64 	%fd23, [%rd42];
	mul.f64 	%fd24, %fd23, %fd23;
	add.s64 	%rd43, %rd8, %rd41;
	st.global.f64 	[%rd43], %fd24;
$L__BB22_34:
	add.s32 	%r78, %r78, 4;
$L__BB22_35:
	setp.eq.s32 	%p21, %r35, 0;
	@%p21 bra 	$L__BB22_58;
	setp.eq.s32 	%p22, %r35, 1;
	@%p22 bra 	$L__BB22_42;
	shl.b32 	%r60, %r78, 7;
	add.s32 	%r42, %r60, %r4;
	setp.ge.s32 	%p23, %r42, %r2;
	@%p23 bra 	$L__BB22_39;
	mul.wide.s32 	%rd44, %r42, 8;
	add.s64 	%rd45, %rd7, %rd44;
	ld.global.f64 	%fd25, [%rd45];
	mul.f64 	%fd26, %fd25, %fd25;
	add.s64 	%rd46, %rd8, %rd44;
	st.global.f64 	[%rd46], %fd26;
$L__BB22_39:
	add.s32 	%r43, %r42, 128;
	setp.ge.s32 	%p24, %r43, %r2;
	@%p24 bra 	$L__BB22_41;
	mul.wide.s32 	%rd47, %r43, 8;
	add.s64 	%rd48, %rd7, %rd47;
	ld.global.f64 	%fd27, [%rd48];
	mul.f64 	%fd28, %fd27, %fd27;
	add.s64 	%rd49, %rd8, %rd47;
	st.global.f64 	[%rd49], %fd28;
$L__BB22_41:
	add.s32 	%r78, %r78, 2;
$L__BB22_42:
	and.b32  	%r61, %r47, 1;
	setp.eq.b32 	%p25, %r61, 1;
	not.pred 	%p26, %p25;
	@%p26 bra 	$L__BB22_58;
	shl.b32 	%r62, %r78, 7;
	add.s32 	%r46, %r62, %r4;
	setp.ge.s32 	%p27, %r46, %r2;
	@%p27 bra 	$L__BB22_58;
	mul.wide.s32 	%rd50, %r46, 8;
	add.s64 	%rd51, %rd7, %rd50;
	ld.global.f64 	%fd29, [%rd51];
	mul.f64 	%fd30, %fd29, %fd29;
	add.s64 	%rd52, %rd8, %rd50;
	st.global.f64 	[%rd52], %fd30;
	bra.uni 	$L__BB22_58;
$L__BB22_45:
	setp.lt.s32 	%p28, %r47, 1;
	@%p28 bra 	$L__BB22_58;
	and.b32  	%r10, %r47, 15;
	setp.lt.u32 	%p29, %r47, 16;
	mov.b32 	%r74, 0;
	@%p29 bra 	$L__BB22_49;
	and.b32  	%r74, %r47, 2147483632;
	neg.s32 	%r71, %r74;
	add.s32 	%r70, %r4, 1152;
	mul.wide.u32 	%rd53, %r4, 8;
	or.b64  	%rd71, %rd53, 8192;
$L__BB22_48:
	.pragma "nounroll";
	mul.wide.s32 	%rd54, %r70, 8;
	add.s64 	%rd55, %rd54, 3072;
	add.s64 	%rd56, %rd7, %rd71;
	ld.global.f64 	%fd31, [%rd56+-8192];
	mul.f64 	%fd32, %fd31, %fd31;
	add.s64 	%rd57, %rd8, %rd71;
	st.global.f64 	[%rd57+-8192], %fd32;
	ld.global.f64 	%fd33, [%rd56+-7168];
	mul.f64 	%fd34, %fd33, %fd33;
	st.global.f64 	[%rd57+-7168], %fd34;
	ld.global.f64 	%fd35, [%rd56+-6144];
	mul.f64 	%fd36, %fd35, %fd35;
	st.global.f64 	[%rd57+-6144], %fd36;
	ld.global.f64 	%fd37, [%rd56+-5120];
	mul.f64 	%fd38, %fd37, %fd37;
	st.global.f64 	[%rd57+-5120], %fd38;
	ld.global.f64 	%fd39, [%rd56+-4096];
	mul.f64 	%fd40, %fd39, %fd39;
	st.global.f64 	[%rd57+-4096], %fd40;
	ld.global.f64 	%fd41, [%rd56+-3072];
	mul.f64 	%fd42, %fd41, %fd41;
	st.global.f64 	[%rd57+-3072], %fd42;
	ld.global.f64 	%fd43, [%rd56+-2048];
	mul.f64 	%fd44, %fd43, %fd43;
	st.global.f64 	[%rd57+-2048], %fd44;
	ld.global.f64 	%fd45, [%rd56+-1024];
	mul.f64 	%fd46, %fd45, %fd45;
	st.global.f64 	[%rd57+-1024], %fd46;
	ld.global.f64 	%fd47, [%rd56];
	mul.f64 	%fd48, %fd47, %fd47;
	st.global.f64 	[%rd57], %fd48;
	add.s64 	%rd58, %rd7, %rd55;
	ld.global.f64 	%fd49, [%rd58+-3072];
	mul.f64 	%fd50, %fd49, %fd49;
	add.s64 	%rd59, %rd8, %rd55;
	st.global.f64 	[%rd59+-3072], %fd50;
	ld.global.f64 	%fd51, [%rd58+-2048];
	mul.f64 	%fd52, %fd51, %fd51;
	st.global.f64 	[%rd59+-2048], %fd52;
	ld.global.f64 	%fd53, [%rd58+-1024];
	mul.f64 	%fd54, %fd53, %fd53;
	st.global.f64 	[%rd59+-1024], %fd54;
	ld.global.f64 	%fd55, [%rd58];
	mul.f64 	%fd56, %fd55, %fd55;
	st.global.f64 	[%rd59], %fd56;
	ld.global.f64 	%fd57, [%rd58+1024];
	mul.f64 	%fd58, %fd57, %fd57;
	st.global.f64 	[%rd59+1024], %fd58;
	ld.global.f64 	%fd59, [%rd58+2048];
	mul.f64 	%fd60, %fd59, %fd59;
	st.global.f64 	[%rd59+2048], %fd60;
	ld.global.f64 	%fd61, [%rd58+3072];
	mul.f64 	%fd62, %fd61, %fd61;
	st.global.f64 	[%rd59+3072], %fd62;
	add.s32 	%r71, %r71, 16;
	add.s32 	%r70, %r70, 2048;
	add.s64 	%rd71, %rd71, 16384;
	setp.eq.s32 	%p30, %r71, 0;
	@%p30 bra 	$L__BB22_49;
	bra.uni 	$L__BB22_48;
$L__BB22_49:
	setp.eq.s32 	%p31, %r10, 0;
	@%p31 bra 	$L__BB22_58;
	and.b32  	%r22, %r47, 7;
	setp.lt.u32 	%p32, %r10, 8;
	@%p32 bra 	$L__BB22_52;
	shl.b32 	%r64, %r74, 7;
	add.s32 	%r65, %r64, %r4;
	mul.wide.s32 	%rd60, %r65, 8;
	add.s64 	%rd61, %rd7, %rd60;
	ld.global.f64 	%fd63, [%rd61];
	mul.f64 	%fd64, %fd63, %fd63;
	add.s64 	%rd62, %rd8, %rd60;
	st.global.f64 	[%rd62], %fd64;
	ld.global.f64 	%fd65, [%rd61+1024];
	mul.f64 	%fd66, %fd65, %fd65;
	st.global.f64 	[%rd62+1024], %fd66;
	ld.global.f64 	%fd67, [%rd61+2048];
	mul.f64 	%fd68, %fd67, %fd67;
	st.global.f64 	[%rd62+2048], %fd68;
	ld.global.f64 	%fd69, [%rd61+3072];
	mul.f64 	%fd70, %fd69, %fd69;
	st.global.f64 	[%rd62+3072], %fd70;
	ld.global.f64 	%fd71, [%rd61+4096];
	mul.f64 	%fd72, %fd71, %fd71;
	st.global.f64 	[%rd62+4096], %fd72;
	ld.global.f64 	%fd73, [%rd61+5120];
	mul.f64 	%fd74, %fd73, %fd73;
	st.global.f64 	[%rd62+5120], %fd74;
	ld.global.f64 	%fd75, [%rd61+6144];
	mul.f64 	%fd76, %fd75, %fd75;
	st.global.f64 	[%rd62+6144], %fd76;
	ld.global.f64 	%fd77, [%rd61+7168];
	mul.f64 	%fd78, %fd77, %fd77;
	st.global.f64 	[%rd62+7168], %fd78;
	add.s32 	%r74, %r74, 8;
$L__BB22_52:
	setp.eq.s32 	%p33, %r22, 0;
	@%p33 bra 	$L__BB22_58;
	and.b32  	%r25, %r47, 3;
	setp.lt.u32 	%p34, %r22, 4;
	@%p34 bra 	$L__BB22_55;
	shl.b32 	%r66, %r74, 7;
	add.s32 	%r67, %r66, %r4;
	mul.wide.s32 	%rd63, %r67, 8;
	add.s64 	%rd64, %rd7, %rd63;
	ld.global.f64 	%fd79, [%rd64];
	mul.f64 	%fd80, %fd79, %fd79;
	add.s64 	%rd65, %rd8, %rd63;
	st.global.f64 	[%rd65], %fd80;
	ld.global.f64 	%fd81, [%rd64+1024];
	mul.f64 	%fd82, %fd81, %fd81;
	st.global.f64 	[%rd65+1024], %fd82;
	ld.global.f64 	%fd83, [%rd64+2048];
	mul.f64 	%fd84, %fd83, %fd83;
	st.global.f64 	[%rd65+2048], %fd84;
	ld.global.f64 	%fd85, [%rd64+3072];
	mul.f64 	%fd86, %fd85, %fd85;
	st.global.f64 	[%rd65+3072], %fd86;
	add.s32 	%r74, %r74, 4;
$L__BB22_55:
	setp.eq.s32 	%p35, %r25, 0;
	@%p35 bra 	$L__BB22_58;
	shl.b32 	%r68, %r74, 7;
	add.s32 	%r77, %r4, %r68;
	neg.s32 	%r76, %r25;
$L__BB22_57:
	.pragma "nounroll";
	mul.wide.s32 	%rd67, %r77, 8;
	add.s64 	%rd68, %rd8, %rd67;
	add.s64 	%rd69, %rd7, %rd67;
	ld.global.f64 	%fd87, [%rd69];
	mul.f64 	%fd88, %fd87, %fd87;
	st.global.f64 	[%rd68], %fd88;
	add.s32 	%r77, %r77, 128;
	add.s32 	%r76, %r76, 1;
	setp.eq.s32 	%p36, %r76, 0;
	@%p36 bra 	$L__BB22_58;
	bra.uni 	$L__BB22_57;
$L__BB22_58:
	ret;

}
	// .globl	_ZN3cub18CUB_300001_SM_10006detail6reduce28DeviceReduceSingleTileKernelINS2_10policy_hubIN4cuda3std3__45tupleIJdiEEEj12larger_tupleIdEE10Policy1000EN6thrust24THRUST_300001_SM_1000_NS12zip_iteratorINS8_IJNSF_6detail15normal_iteratorINSF_10device_ptrIdEEEENSF_17counting_iteratorIiNSF_11use_defaultESN_SN_EEEEEEEPS9_jSB_S9_S9_NS7_10__identityEEEvT0_T1_T2_T3_T4_T6_
.visible .entry _ZN3cub18CUB_300001_SM_10006detail6reduce28DeviceReduceSingleTileKernelINS2_10policy_hubIN4cuda3std3__45tupleIJdiEEEj12larger_tupleIdEE10Policy1000EN6thrust24THRUST_300001_SM_1000_NS12zip_iteratorINS8_IJNSF_6detail15normal_iteratorINSF_10device_ptrIdEEEENSF_17counting_iteratorIiNSF_11use_defaultESN_SN_EEEEEEEPS9_jSB_S9_S9_NS7_10__identityEEEvT0_T1_T2_T3_T4_T6_(
	.param .align 8 .b8 _ZN3cub18CUB_300001_SM_10006detail6reduce28DeviceReduceSingleTileKernelINS2_10policy_hubIN4cuda3std3__45tupleIJdiEEEj12larger_tupleIdEE10Policy1000EN6thrust24THRUST_300001_SM_1000_NS12zip_iteratorINS8_IJNSF_6detail15normal_iteratorINSF_10device_ptrIdEEEENSF_17counting_iteratorIiNSF_11use_defaultESN_SN_EEEEEEEPS9_jSB_S9_S9_NS7_10__identityEEEvT0_T1_T2_T3_T4_T6__param_0[16],
	.param .u64 .ptr .align 1 _ZN3cub18CUB_300001_SM_10006detail6reduce28DeviceReduceSingleTileKernelINS2_10policy_hubIN4cuda3std3__45tupleIJdiEEEj12larger_tupleIdEE10Policy1000EN6thrust24THRUST_300001_SM_1000_NS12zip_iteratorINS8_IJNSF_6detail15normal_iteratorINSF_10device_ptrIdEEEENSF_17counting_iteratorIiNSF_11use_defaultESN_SN_EEEEEEEPS9_jSB_S9_S9_NS7_10__identityEEEvT0_T1_T2_T3_T4_T6__param_1,
	.param .u32 _ZN3cub18CUB_300001_SM_10006detail6reduce28DeviceReduceSingleTileKernelINS2_10policy_hubIN4cuda3std3__45tupleIJdiEEEj12larger_tupleIdEE10Policy1000EN6thrust24THRUST_300001_SM_1000_NS12zip_iteratorINS8_IJNSF_6detail15normal_iteratorINSF_10device_ptrIdEEEENSF_17counting_iteratorIiNSF_11use_defaultESN_SN_EEEEEEEPS9_jSB_S9_S9_NS7_10__identityEEEvT0_T1_T2_T3_T4_T6__param_2,
	.param .align 1 .b8 _ZN3cub18CUB_300001_SM_10006detail6reduce28DeviceReduceSingleTileKernelINS2_10policy_hubIN4cuda3std3__45tupleIJdiEEEj12larger_tupleIdEE10Policy1000EN6thrust24THRUST_300001_SM_1000_NS12zip_iteratorINS8_IJNSF_6detail15normal_iteratorINSF_10device_ptrIdEEEENSF_17counting_iteratorIiNSF_11use_defaultESN_SN_EEEEEEEPS9_jSB_S9_S9_NS7_10__identityEEEvT0_T1_T2_T3_T4_T6__param_3[1],
	.param .align 8 .b8 _ZN3cub18CUB_300001_SM_10006detail6reduce28DeviceReduceSingleTileKernelINS2_10policy_hubIN4cuda3std3__45tupleIJdiEEEj12larger_tupleIdEE10Policy1000EN6thrust24THRUST_300001_SM_1000_NS12zip_iteratorINS8_IJNSF_6detail15normal_iteratorINSF_10device_ptrIdEEEENSF_17counting_iteratorIiNSF_11use_defaultESN_SN_EEEEEEEPS9_jSB_S9_S9_NS7_10__identityEEEvT0_T1_T2_T3_T4_T6__param_4[16],
	.param .align 1 .b8 _ZN3cub18CUB_300001_SM_10006detail6reduce28DeviceReduceSingleTileKernelINS2_10policy_hubIN4cuda3std3__45tupleIJdiEEEj12larger_tupleIdEE10Policy1000EN6thrust24THRUST_300001_SM_1000_NS12zip_iteratorINS8_IJNSF_6detail15normal_iteratorINSF_10device_ptrIdEEEENSF_17counting_iteratorIiNSF_11use_defaultESN_SN_EEEEEEEPS9_jSB_S9_S9_NS7_10__identityEEEvT0_T1_T2_T3_T4_T6__param_5[1]
)
.maxntid 256
.minnctapersm 1
{
	.reg .pred 	%p<281>;
	.reg .b16 	%rs<455>;
	.reg .b32 	%r<916>;
	.reg .b64 	%rd<58>;
	.reg .b64 	%fd<208>;
	// demoted variable
	.shared .align 8 .b8 _ZZN3cub18CUB_300001_SM_10006detail6reduce28DeviceReduceSingleTileKernelINS2_10policy_hubIN4cuda3std3__45tupleIJdiEEEj12larger_tupleIdEE10Policy1000EN6thrust24THRUST_300001_SM_1000_NS12zip_iteratorINS8_IJNSF_6detail15normal_iteratorINSF_10device_ptrIdEEEENSF_17counting_iteratorIiNSF_11use_defaultESN_SN_EEEEEEEPS9_jSB_S9_S9_NS7_10__identityEEEvT0_T1_T2_T3_T4_T6_E12temp_storage[152];
	ld.param.u32 	%r196, [_ZN3cub18CUB_300001_SM_10006detail6reduce28DeviceReduceSingleTileKernelINS2_10policy_hubIN4cuda3std3__45tupleIJdiEEEj12larger_tupleIdEE10Policy1000EN6thrust24THRUST_300001_SM_1000_NS12zip_iteratorINS8_IJNSF_6detail15normal_iteratorINSF_10device_ptrIdEEEENSF_17counting_iteratorIiNSF_11use_defaultESN_SN_EEEEEEEPS9_jSB_S9_S9_NS7_10__identityEEEvT0_T1_T2_T3_T4_T6__param_4+12];
	bfe.u32 	%r197, %r196, 24, 8;
	cvt.u16.u32 	%rs454, %r197;
	bfe.u32 	%r198, %r196, 16, 8;
	cvt.u16.u32 	%rs453, %r198;
	bfe.u32 	%r199, %r196, 8, 8;
	cvt.u16.u32 	%rs452, %r199;
	bfe.u32 	%r200, %r196, 0, 8;
	cvt.u16.u32 	%rs451, %r200;
	ld.param.u32 	%r915, [_ZN3cub18CUB_300001_SM_10006detail6reduce28DeviceReduceSingleTileKernelINS2_10policy_hubIN4cuda3std3__45tupleIJdiEEEj12larger_tupleIdEE10Policy1000EN6thrust24THRUST_300001_SM_1000_NS12zip_iteratorINS8_IJNSF_6detail15normal_iteratorINSF_10device_ptrIdEEEENSF_17counting_iteratorIiNSF_11use_defaultESN_SN_EEEEEEEPS9_jSB_S9_S9_NS7_10__identityEEEvT0_T1_T2_T3_T4_T6__param_4+8];
	ld.param.f64 	%fd207, [_ZN3cub18CUB_300001_SM_10006detail6reduce28DeviceReduceSingleTileKernelINS2_10policy_hubIN4cuda3std3__45tupleIJdiEEEj12larger_tupleIdEE10Policy1000EN6thrust24THRUST_300001_SM_1000_NS12zip_iteratorINS8_IJNSF_6detail15normal_iteratorINSF_10device_ptrIdEEEENSF_17counting_iteratorIiNSF_11use_defaultESN_SN_EEEEEEEPS9_jSB_S9_S9_NS7_10__identityEEEvT0_T1_T2_T3_T4_T6__param_4];
	ld.param.u32 	%r193, [_ZN3cub18CUB_300001_SM_10006detail6reduce28DeviceReduceSingleTileKernelINS2_10policy_hubIN4cuda3std3__45tupleIJdiEEEj12larger_tupleIdEE10Policy1000EN6thrust24THRUST_300001_SM_1000_NS12zip_iteratorINS8_IJNSF_6detail15normal_iteratorINSF_10device_ptrIdEEEENSF_17counting_iteratorIiNSF_11use_defaultESN_SN_EEEEEEEPS9_jSB_S9_S9_NS7_10__identityEEEvT0_T1_T2_T3_T4_T6__param_0+8];
	ld.param.u64 	%rd7, [_ZN3cub18CUB_300001_SM_10006detail6reduce28DeviceReduceSingleTileKernelINS2_10policy_hubIN4cuda3std3__45tupleIJdiEEEj12larger_tupleIdEE10Policy1000EN6thrust24THRUST_300001_SM_1000_NS12zip_iteratorINS8_IJNSF_6detail15normal_iteratorINSF_10device_ptrIdEEEENSF_17counting_iteratorIiNSF_11use_defaultESN_SN_EEEEEEEPS9_jSB_S9_S9_NS7_10__identityEEEvT0_T1_T2_T3_T4_T6__param_0];
	ld.param.u64 	%rd8, [_ZN3cub18CUB_300001_SM_10006detail6reduce28DeviceReduceSingleTileKernelINS2_10policy_hubIN4cuda3std3__45tupleIJdiEEEj12larger_tupleIdEE10Policy1000EN6thrust24THRUST_300001_SM_1000_NS12zip_iteratorINS8_IJNSF_6detail15normal_iteratorINSF_10device_ptrIdEEEENSF_17counting_iteratorIiNSF_11use_defaultESN_SN_EEEEEEEPS9_jSB_S9_S9_NS7_10__identityEEEvT0_T1_T2_T3_T4_T6__param_1];
	ld.param.u32 	%r194, [_ZN3cub18CUB_300001_SM_10006detail6reduce28DeviceReduceSingleTileKernelINS2_10policy_hubIN4cuda3std3__45tupleIJdiEEEj12larger_tupleIdEE10Policy1000EN6thrust24THRUST_300001_SM_1000_NS12zip_iteratorINS8_IJNSF_6detail15normal_iteratorINSF_10device_ptrIdEEEENSF_17counting_iteratorIiNSF_11use_defaultESN_SN_EEEEEEEPS9_jSB_S9_S9_NS7_10__identityEEEvT0_T1_T2_T3_T4_T6__param_2];
	cvta.to.global.u64 	%rd1, %rd8;
	setp.ne.s32 	%p1, %r194, 0;
	@%p1 bra 	$L__BB23_3;
	mov.u32 	%r826, %tid.x;
	setp.ne.s32 	%p280, %r826, 0;
	@%p280 bra 	$L__BB23_190;
	st.global.f64 	[%rd1], %fd207;
	st.global.u32 	[%rd1+8], %r915;
	cvt.u32.u16 	%r827, %rs451;
	cvt.u32.u16 	%r828, %rs452;
	prmt.b32 	%r829, %r827, %r828, 0x3340U;
	cvt.u32.u16 	%r830, %rs453;
	cvt.u32.u16 	%r831, %rs454;
	prmt.b32 	%r832, %r830, %r831, 0x3340U;
	prmt.b32 	%r833, %r829, %r832, 0x5410U;
	st.global.u32 	[%rd1+12], %r833;
	bra.uni 	$L__BB23_190;
$L__BB23_3:
	cvta.to.global.u64 	%rd2, %rd7;
	setp.gt.u32 	%p2, %r194, 1023;
	@%p2 bra 	$L__BB23_110;
	mov.u32 	%r2, %tid.x;
	setp.ge.u32 	%p120, %r2, %r194;
	mov.f64 	%fd171, 0d0000000000000000;
	mov.b32 	%r869, 0;
	mov.u32 	%r845, %r2;
	@%p120 bra 	$L__BB23_6;
	mul.wide.u32 	%rd33, %r2, 8;
	add.s64 	%rd34, %rd2, %rd33;
	add.s32 	%r869, %r193, %r2;
	ld.global.f64 	%fd171, [%rd34];
	add.s32 	%r845, %r2, 256;
$L__BB23_6:
	setp.ge.u32 	%p121, %r845, %r194;
	@%p121 bra 	$L__BB23_24;
	not.b32 	%r422, %r845;
	add.s32 	%r423, %r194, %r422;
	shr.u32 	%r424, %r423, 8;
	add.s32 	%r7, %r424, 1;
	and.b32  	%r8, %r7, 3;
	setp.lt.u32 	%p122, %r423, 768;
	@%p122 bra 	$L__BB23_19;
	add.s32 	%r838, %r845, 512;
	add.s32 	%r837, %r193, %r845;
	and.b32  	%r425, %r7, 33554428;
	neg.s32 	%r836, %r425;
$L__BB23_9:
	add.s32 	%r426, %r838, -512;
	mul.wide.u32 	%rd35, %r426, 8;
	add.s64 	%rd3, %rd2, %rd35;
	ld.global.f64 	%fd4, [%rd3];
	setp.lt.f64 	%p123, %fd4, %fd171;
	@%p123 bra 	$L__BB23_11;
	setp.geu.f64 	%p124, %fd171, %fd4;
	setp.lt.s32 	%p125, %r837, %r869;
	and.pred  	%p126, %p124, %p125;
	selp.b32 	%r869, %r869, %r837, %p126;
	selp.f64 	%fd171, %fd171, %fd4, %p126;
$L__BB23_11:
	ld.global.f64 	%fd7, [%rd3+2048];
	setp.lt.f64 	%p127, %fd7, %fd171;
	@%p127 bra 	$L__BB23_13;
	add.s32 	%r427, %r837, 256;
	setp.geu.f64 	%p128, %fd171, %fd7;
	setp.lt.s32 	%p129, %r427, %r869;
	and.pred  	%p130, %p128, %p129;
	selp.b32 	%r869, %r869, %r427, %p130;
	selp.f64 	%fd171, %fd171, %fd7, %p130;
$L__BB23_13:
	ld.global.f64 	%fd10, [%rd3+4096];
	setp.lt.f64 	%p131, %fd10, %fd171;
	@%p131 bra 	$L__BB23_15;
	add.s32 	%r428, %r837, 512;
	setp.geu.f64 	%p132, %fd171, %fd10;
	setp.lt.s32 	%p133, %r428, %r869;
	and.pred  	%p134, %p132, %p133;
	selp.b32 	%r869, %r869, %r428, %p134;
	selp.f64 	%fd171, %fd171, %fd10, %p134;
$L__BB23_15:
	ld.global.f64 	%fd13, [%rd3+6144];
	setp.lt.f64 	%p135, %fd13, %fd171;
	@%p135 bra 	$L__BB23_17;
	add.s32 	%r429, %r837, 768;
	setp.geu.f64 	%p136, %fd171, %fd13;
	setp.lt.s32 	%p137, %r429, %r869;
	and.pred  	%p138, %p136, %p137;
	selp.b32 	%r869, %r869, %r429, %p138;
	selp.f64 	%fd171, %fd171, %fd13, %p138;
$L__BB23_17:
	add.s32 	%r838, %r838, 1024;
	add.s32 	%r837, %r837, 1024;
	add.s32 	%r836, %r836, 4;
	setp.ne.s32 	%p139, %r836, 0;
	@%p139 bra 	$L__BB23_9;
	add.s32 	%r845, %r838, -512;
$L__BB23_19:
	setp.eq.s32 	%p140, %r8, 0;
	@%p140 bra 	$L__BB23_24;
	add.s32 	%r848, %r193, %r845;
	mul.wide.u32 	%rd36, %r845, 8;
	add.s64 	%rd57, %rd2, %rd36;
	neg.s32 	%r847, %r8;
$L__BB23_21:
	.pragma "nounroll";
	ld.global.f64 	%fd19, [%rd57];
	setp.lt.f64 	%p141, %fd19, %fd171;
	@%p141 bra 	$L__BB23_23;
	setp.geu.f64 	%p142, %fd171, %fd19;
	setp.lt.s32 	%p143, %r848, %r869;
	and.pred  	%p144, %p142, %p143;
	selp.b32 	%r869, %r869, %r848, %p144;
	selp.f64 	%fd171, %fd171, %fd19, %p144;
$L__BB23_23:
	add.s32 	%r848, %r848, 256;
	add.s64 	%rd57, %rd57, 2048;
	add.s32 	%r847, %r847, 1;
	setp.ne.s32 	%p145, %r847, 0;
	@%p145 bra 	$L__BB23_21;
$L__BB23_24:
	setp.lt.s32 	%p146, %r194, 256;
	@%p146 bra 	$L__BB23_64;
	// begin inline asm
	mov.u32 %r628, %laneid;
	// end inline asm
	mov.b64 	%rd47, %fd171;
	mov.b64 	{%r630, %r635}, %rd47;
	mov.b32 	%r646, 1;
	mov.b32 	%r647, 31;
	mov.b32 	%r648, -1;
	// begin inline asm
	shfl.sync.down.b32 %r629, %r630, %r646, %r647, %r648;
	// end inline asm
	// begin inline asm
	shfl.sync.down.b32 %r634, %r635, %r646, %r647, %r648;
	// end inline asm
	mov.b64 	%rd48, {%r629, %r634};
	mov.b64 	%fd23, %rd48;
	// begin inline asm
	shfl.sync.down.b32 %r639, %r869, %r646, %r647, %r648;
	// end inline asm
	mov.b32 	%r645, 0;
	// begin inline asm
	shfl.sync.down.b32 %r644, %r645, %r646, %r647, %r648;
	// end inline asm
	setp.gt.s32 	%p215, %r628, 30;
	setp.gt.f64 	%p216, %fd171, %fd23;
	or.pred  	%p217, %p215, %p216;
	mov.b16 	%rs386, 0;
	mov.u16 	%rs385, %rs386;
	mov.u16 	%rs384, %rs386;
	mov.u16 	%rs383, %rs386;
	@%p217 bra 	$L__BB23_28;
	setp.geu.f64 	%p218, %fd171, %fd23;
	setp.lt.s32 	%p219, %r639, %r869;
	and.pred  	%p220, %p218, %p219;
	@%p220 bra 	$L__BB23_28;
	shr.u32 	%r649, %r644, 24;
	cvt.u16.u32 	%rs386, %r649;
	{ .reg .b16 tmp; mov.b32 {tmp, %rs385}, %r644; }
	shr.u32 	%r650, %r644, 8;
	cvt.u16.u32 	%rs384, %r650;
	cvt.u16.u32 	%rs383, %r644;
	mov.u32 	%r869, %r639;
	mov.f64 	%fd171, %fd23;
$L__BB23_28:
	cvt.u32.u16 	%r671, %rs383;
	and.b32  	%r672, %r671, 255;
	and.b16  	%rs311, %rs384, 255;
	mul.wide.u16 	%r673, %rs311, 256;
	or.b32  	%r674, %r673, %r672;
	cvt.u32.u16 	%r675, %rs385;
	shl.b32 	%r676, %r675, 16;
	and.b32  	%r677, %r676, 16711680;
	or.b32  	%r678, %r674, %r677;
	cvt.u32.u16 	%r679, %rs386;
	shl.b32 	%r680, %r679, 24;
	or.b32  	%r667, %r678, %r680;
	mov.b64 	%rd49, %fd171;
	mov.b64 	{%r652, %r657}, %rd49;
	mov.b32 	%r668, 2;
	mov.b32 	%r669, 31;
	mov.b32 	%r670, -1;
	// begin inline asm
	shfl.sync.down.b32 %r651, %r652, %r668, %r669, %r670;
	// end inline asm
	// begin inline asm
	shfl.sync.down.b32 %r656, %r657, %r668, %r669, %r670;
	// end inline asm
	mov.b64 	%rd50, {%r651, %r656};
	mov.b64 	%fd25, %rd50;
	// begin inline asm
	shfl.sync.down.b32 %r661, %r869, %r668, %r669, %r670;
	// end inline asm
	// begin inline asm
	shfl.sync.down.b32 %r666, %r667, %r668, %r669, %r670;
	// end inline asm
	setp.gt.s32 	%p221, %r628, 29;
	setp.gt.f64 	%p222, %fd171, %fd25;
	or.pred  	%p223, %p221, %p222;
	@%p223 bra 	$L__BB23_31;
	setp.geu.f64 	%p224, %fd171, %fd25;
	setp.lt.s32 	%p225, %r661, %r869;
	and.pred  	%p226, %p224, %p225;
	@%p226 bra 	$L__BB23_31;
	shr.u32 	%r681, %r666, 24;
	cvt.u16.u32 	%rs386, %r681;
	{ .reg .b16 tmp; mov.b32 {tmp, %rs385}, %r666; }
	shr.u32 	%r682, %r666, 8;
	cvt.u16.u32 	%rs384, %r682;
	cvt.u16.u32 	%rs383, %r666;
	mov.u32 	%r869, %r661;
	mov.f64 	%fd171, %fd25;
$L__BB23_31:
	cvt.u32.u16 	%r703, %rs383;
	and.b32  	%r704, %r703, 255;
	and.b16  	%rs312, %rs384, 255;
	mul.wide.u16 	%r705, %rs312, 256;
	or.b32  	%r706, %r705, %r704;
	cvt.u32.u16 	%r707, %rs385;
	shl.b32 	%r708, %r707, 16;
	and.b32  	%r709, %r708, 16711680;
	or.b32  	%r710, %r706, %r709;
	cvt.u32.u16 	%r711, %rs386;
	shl.b32 	%r712, %r711, 24;
	or.b32  	%r699, %r710, %r712;
	mov.b64 	%rd51, %fd171;
	mov.b64 	{%r684, %r689}, %rd51;
	mov.b32 	%r700, 4;
	mov.b32 	%r701, 31;
	mov.b32 	%r702, -1;
	// begin inline asm
	shfl.sync.down.b32 %r683, %r684, %r700, %r701, %r702;
	// end inline asm
	// begin inline asm
	shfl.sync.down.b32 %r688, %r689, %r700, %r701, %r702;
	// end inline asm
	mov.b64 	%rd52, {%r683, %r688};
	mov.b64 	%fd27, %rd52;
	// begin inline asm
	shfl.sync.down.b32 %r693, %r869, %r700, %r701, %r702;
	// end inline asm
	// begin inline asm
	shfl.sync.down.b32 %r698, %r699, %r700, %r701, %r702;
	// end inline asm
	setp.gt.s32 	%p227, %r628, 27;
	setp.gt.f64 	%p228, %fd171, %fd27;
	or.pred  	%p229, %p227, %p228;
	@%p229 bra 	$L__BB23_34;
	setp.geu.f64 	%p230, %fd171, %fd27;
	setp.lt.s32 	%p231, %r693, %r869;
	and.pred  	%p232, %p230, %p231;
	@%p232 bra 	$L__BB23_34;
	shr.u32 	%r713, %r698, 24;
	cvt.u16.u32 	%rs386, %r713;
	{ .reg .b16 tmp; mov.b32 {tmp, %rs385}, %r698; }
	shr.u32 	%r714, %r698, 8;
	cvt.u16.u32 	%rs384, %r714;
	cvt.u16.u32 	%rs383, %r698;
	mov.u32 	%r869, %r693;
	mov.f64 	%fd171, %fd27;
$L__BB23_34:
	cvt.u32.u16 	%r735, %rs383;
	and.b32  	%r736, %r735, 255;
	and.b16  	%rs313, %rs384, 255;
	mul.wide.u16 	%r737, %rs313, 256;
	or.b32  	%r738, %r737, %r736;
	cvt.u32.u16 	%r739, %rs385;
	shl.b32 	%r740, %r739, 16;
	and.b32  	%r741, %r740, 16711680;
	or.b32  	%r742, %r738, %r741;
	cvt.u32.u16 	%r743, %rs386;
	shl.b32 	%r744, %r743, 24;
	or.b32  	%r731, %r742, %r744;
	mov.b64 	%rd53, %fd171;
	mov.b64 	{%r716, %r721}, %rd53;
	mov.b32 	%r732, 8;
	mov.b32 	%r733, 31;
	mov.b32 	%r734, -1;
	// begin inline asm
	shfl.sync.down.b32 %r715, %r716, %r732, %r733, %r734;
	// end inline asm
	// begin inline asm
	shfl.sync.down.b32 %r720, %r721, %r732, %r733, %r734;
	// end inline asm
	mov.b64 	%rd54, {%r715, %r720};
	mov.b64 	%fd29, %rd54;
	// begin inline asm
	shfl.sync.down.b32 %r725, %r869, %r732, %r733, %r734;
	// end inline asm
	// begin inline asm
	shfl.sync.down.b32 %r730, %r731, %r732, %r733, %r734;
	// end inline asm
	setp.gt.s32 	%p233, %r628, 23;
	setp.gt.f64 	%p234, %fd171, %fd29;
	or.pred  	%p235, %p233, %p234;
	@%p235 bra 	$L__BB23_37;
	setp.geu.f64 	%p236, %fd171, %fd29;
	setp.lt.s32 	%p237, %r725, %r869;
	and.pred  	%p238, %p236, %p237;
	@%p238 bra 	$L__BB23_37;
	shr.u32 	%r745, %r730, 24;
	cvt.u16.u32 	%rs386, %r745;
	{ .reg .b16 tmp; mov.b32 {tmp, %rs385}, %r730; }
	shr.u32 	%r746, %r730, 8;
	cvt.u16.u32 	%rs384, %r746;
	cvt.u16.u32 	%rs383, %r730;
	mov.u32 	%r869, %r725;
	mov.f64 	%fd171, %fd29;
$L__BB23_37:
	cvt.u32.u16 	%r767, %rs383;
	and.b32  	%r768, %r767, 255;
	and.b16  	%rs314, %rs384, 255;
	mul.wide.u16 	%r769, %rs314, 256;
	or.b32  	%r770, %r769, %r768;
	cvt.u32.u16 	%r771, %rs385;
	shl.b32 	%r772, %r771, 16;
	and.b32  	%r773, %r772, 16711680;
	or.b32  	%r774, %r770, %r773;
	cvt.u32.u16 	%r775, %rs386;
	shl.b32 	%r776, %r775, 24;
	or.b32  	%r763, %r774, %r776;
	mov.b64 	%rd55, %fd171;
	mov.b64 	{%r748, %r753}, %rd55;
	mov.b32 	%r764, 16;
	mov.b32 	%r765, 31;
	mov.b32 	%r766, -1;
	// begin inline asm
	shfl.sync.down.b32 %r747, %r748, %r764, %r765, %r766;
	// end inline asm
	// begin inline asm
	shfl.sync.down.b32 %r752, %r753, %r764, %r765, %r766;
	// end inline asm
	mov.b64 	%rd56, {%r747, %r752};
	mov.b64 	%fd31, %rd56;
	// begin inline asm
	shfl.sync.down.b32 %r757, %r869, %r764, %r765, %r766;
	// end inline asm
	// begin inline asm
	shfl.sync.down.b32 %r762, %r763, %r764, %r765, %r766;
	// end inline asm
	setp.gt.s32 	%p239, %r628, 15;
	setp.gt.f64 	%p240, %fd171, %fd31;
	or.pred  	%p241, %p239, %p240;
	@%p241 bra 	$L__BB23_40;
	setp.geu.f64 	%p242, %fd171, %fd31;
	setp.lt.s32 	%p243, %r757, %r869;
	and.pred  	%p244, %p242, %p243;
	@%p244 bra 	$L__BB23_40;
	shr.u32 	%r777, %r762, 24;
	cvt.u16.u32 	%rs386, %r777;
	{ .reg .b16 tmp; mov.b32 {tmp, %rs385}, %r762; }
	shr.u32 	%r778, %r762, 8;
	cvt.u16.u32 	%rs384, %r778;
	cvt.u16.u32 	%rs383, %r762;
	mov.u32 	%r869, %r757;
	mov.f64 	%fd171, %fd31;
$L__BB23_40:
	setp.ne.s32 	%p245, %r628, 0;
	@%p245 bra 	$L__BB23_42;
	shr.u32 	%r779, %r2, 1;
	and.b32  	%r780, %r779, 496;
	mov.u32 	%r781, _ZZN3cub18CUB_300001_SM_10006detail6reduce28DeviceReduceSingleTileKernelINS2_10policy_hubIN4cuda3std3__45tupleIJdiEEEj12larger_tupleIdEE10Policy1000EN6thrust24THRUST_300001_SM_1000_NS12zip_iteratorINS8_IJNSF_6detail15normal_iteratorINSF_10device_ptrIdEEEENSF_17counting_iteratorIiNSF_11use_defaultESN_SN_EEEEEEEPS9_jSB_S9_S9_NS7_10__identityEEEvT0_T1_T2_T3_T4_T6_E12temp_storage;
	add.s32 	%r782, %r781, %r780;
	st.shared.f64 	[%r782+8], %fd171;
	st.shared.u32 	[%r782+16], %r869;
$L__BB23_42:
	bar.sync 	0;
	setp.ne.s32 	%p246, %r2, 0;
	@%p246 bra 	$L__BB23_185;
	ld.shared.f64 	%fd33, [_ZZN3cub18CUB_300001_SM_10006detail6reduce28DeviceReduceSingleTileKernelINS2_10policy_hubIN4cuda3std3__45tupleIJdiEEEj12larger_tupleIdEE10Policy1000EN6thrust24THRUST_300001_SM_1000_NS12zip_iteratorINS8_IJNSF_6detail15normal_iteratorINSF_10device_ptrIdEEEENSF_17counting_iteratorIiNSF_11use_defaultESN_SN_EEEEEEEPS9_jSB_S9_S9_NS7_10__identityEEEvT0_T1_T2_T3_T4_T6_E12temp_storage+24];
	ld.shared.u32 	%r57, [_ZZN3cub18CUB_300001_SM_10006detail6reduce28DeviceReduceSingleTileKernelINS2_10policy_hubIN4cuda3std3__45tupleIJdiEEEj12larger_tupleIdEE10Policy1000EN6thrust24THRUST_300001_SM_1000_NS12zip_iteratorINS8_IJNSF_6detail15normal_iteratorINSF_10device_ptrIdEEEENSF_17counting_iteratorIiNSF_11use_defaultESN_SN_EEEEEEEPS9_jSB_S9_S9_NS7_10__identityEEEvT0_T1_T2_T3_T4_T6_E12temp_storage+32];
	setp.lt.f64 	%p247, %fd33, %fd171;
	@%p247 bra 	$L__BB23_46;
	setp.geu.f64 	%p248, %fd171, %fd33;
	setp.lt.s32 	%p249, %r57, %r869;
	and.pred  	%p250, %p248, %p249;
	@%p250 bra 	$L__BB23_46;
	ld.shared.u32 	%r783, [_ZZN3cub18CUB_300001_SM_10006detail6reduce28DeviceReduceSingleTileKernelINS2_10policy_hubIN4cuda3std3__45tupleIJdiEEEj12larger_tupleIdEE10Policy1000EN6thrust24THRUST_300001_SM_1000_NS12zip_iteratorINS8_IJNSF_6detail15normal_iteratorINSF_10device_ptrIdEEEENSF_17counting_iteratorIiNSF_11use_defaultESN_SN_EEEEEEEPS9_jSB_S9_S9_NS7_10__identityEEEvT0_T1_T2_T3_T4_T6_E12temp_storage+36];
	bfe.u32 	%r784, %r783, 24, 8;
	cvt.u16.u32 	%rs386, %r784;
	bfe.u32 	%r785, %r783, 16, 8;
	cvt.u16.u32 	%rs385, %r785;
	bfe.u32 	%r786, %r783, 8, 8;
	cvt.u16.u32 	%rs384, %r786;
	bfe.u32 	%r787, %r783, 0, 8;
	cvt.u16.u32 	%rs383, %r787;
	mov.u32 	%r869, %r57;
	mov.f64 	%fd171, %fd33;
$L__BB23_46:
	ld.shared.f64 	%fd35, [_ZZN3cub18CUB_300001_SM_10006detail6reduce28DeviceReduceSingleTileKernelINS2_10policy_hubIN4cuda3std3__45tupleIJdiEEEj12larger_tupleIdEE10Policy1000EN6thrust24THRUST_300001_SM_1000_NS12zip_iteratorINS8_IJNSF_6detail15normal_iteratorINSF_10device_ptrIdEEEENSF_17counting_iteratorIiNSF_11use_defaultESN_SN_EEEEEEEPS9_jSB_S9_S9_NS7_10__identityEEEvT0_T1_T2_T3_T4_T6_E12temp_storage+40];
	ld.shared.u32 	%r59, [_ZZN3cub18CUB_300001_SM_10006detail6reduce28DeviceReduceSingleTileKernelINS2_10policy_hubIN4cuda3std3__45tupleIJdiEEEj12larger_tupleIdEE10Policy1000EN6thrust24THRUST_300001_SM_1000_NS12zip_iteratorINS8_IJNSF_6detail15normal_iteratorINSF_10device_ptrIdEEEENSF_17counting_iteratorIiNSF_11use_defaultESN_SN_EEEEEEEPS9_jSB_S9_S9_NS7_10__identityEEEvT0_T1_T2_T3_T4_T6_E12temp_storage+48];
	setp.lt.f64 	%p251, %fd35, %fd171;
	@%p251 bra 	$L__BB23_49;
	setp.geu.f64 	%p252, %fd171, %fd35;
	setp.lt.s32 	%p253, %r59, %r869;
	and.pred  	%p254, %p252, %p253;
	@%p254 bra 	$L__BB23_49;
	ld.shared.u32 	%r788, [_ZZN3cub18CUB_300001_SM_10006detail6reduce28DeviceReduceSingleTileKernelINS2_10policy_hubIN4cuda3std3__45tupleIJdiEEEj12larger_tupleIdEE10Policy1000EN6thrust24THRUST_300001_SM_1000_NS12zip_iteratorINS8_IJNSF_6detail15normal_iteratorINSF_10device_ptrIdEEEENSF_17counting_iteratorIiNSF_11use_defaultESN_SN_EEEEEEEPS9_jSB_S9_S9_NS7_10__identityEEEvT0_T1_T2_T3_T4_T6_E12temp_storage+52];
	bfe.u32 	%r789, %r788, 24, 8;
	cvt.u16.u32 	%rs386, %r789;
	bfe.u32 	%r790, %r788, 16, 8;
	cvt.u16.u32 	%rs385, %r790;
	bfe.u32 	%r791, %r788, 8, 8;
	cvt.u16.u32 	%rs384, %r791;
	bfe.u32 	%r792, %r788, 0, 8;
	cvt.u16.u32 	%rs383, %r792;
	mov.u32 	%r869, %r59;
	mov.f64 	%fd171, %fd35;
$L__BB23_49:
	ld.shared.f64 	%fd37, [_ZZN3cub18CUB_300001_SM_10006detail6reduce28DeviceReduceSingleTileKernelINS2_10policy_hubIN4cuda3std3__45tupleIJdiEEEj12larger_tupleIdEE10Policy1000EN6thrust24THRUST_300001_SM_1000_NS12zip_iteratorINS8_IJNSF_6detail15normal_iteratorINSF_10device_ptrIdEEEENSF_17counting_iteratorIiNSF_11use_defaultESN_SN_EEEEEEEPS9_jSB_S9_S9_NS7_10__identityEEEvT0_T1_T2_T3_T4_T6_E12temp_storage+56];
	ld.shared.u32 	%r61, [_ZZN3cub18CUB_300001_SM_10006detail6reduce28DeviceReduceSingleTileKernelINS2_10policy_hubIN4cuda3std3__45tupleIJdiEEEj12larger_tupleIdEE10Policy1000EN6thrust24THRUST_300001_SM_1000_NS12zip_iteratorINS8_IJNSF_6detail15normal_iteratorINSF_10device_ptrIdEEEENSF_17counting_iteratorIiNSF_11use_defaultESN_SN_EEEEEEEPS9_jSB_S9_S9_NS7_10__identityEEEvT0_T1_T2_T3_T4_T6_E12temp_storage+64];
	setp.lt.f64 	%p255, %fd37, %fd171;
	@%p255 bra 	$L__BB23_52;
	setp.geu.f64 	%p256, %fd171, %fd37;
	setp.lt.s32 	%p257, %r61, %r869;
	and.pred  	%p258, %p256, %p257;
	@%p258 bra 	$L__BB23_52;
	ld.shared.u32 	%r793, [_ZZN3cub18CUB_300001_SM_10006detail6reduce28DeviceReduceSingleTileKernelINS2_10policy_hubIN4cuda3std3__45tupleIJdiEEEj12larger_tupleIdEE10Policy1000EN6thrust24THRUST_300001_SM_1000_NS12zip_iteratorINS8_IJNSF_6detail15normal_iteratorINSF_10device_ptrIdEEEENSF_17counting_iteratorIiNSF_11use_defaultESN_SN_EEEEEEEPS9_jSB_S9_S9_NS7_10__identityEEEvT0_T1_T2_T3_T4_T6_E12temp_storage+68];
	bfe.u32 	%r794, %r793, 24, 8;
	cvt.u16.u32 	%rs386, %r794;
	bfe.u32 	%r795, %r793, 16, 8;
	cvt.u16.u32 	%rs385, %r795;
	bfe.u32 	%r796, %r793, 8, 8;
	cvt.u16.u32 	%rs384, %r796;
	bfe.u32 	%r797, %r793, 0, 8;
	cvt.u16.u32 	%rs383, %r797;
	mov.u32 	%r869, %r61;
	mov.f64 	%fd171, %fd37;
$L__BB23_52:
	ld.shared.f64 	%fd39, [_ZZN3cub18CUB_300001_SM_10006detail6reduce28DeviceReduceSingleTileKernelINS2_10policy_hubIN4cuda3std3__45tupleIJdiEEEj12larger_tupleIdEE10Policy1000EN6thrust24THRUST_300001_SM_1000_NS12zip_iteratorINS8_IJNSF_6detail15normal_iteratorINSF_10device_ptrIdEEEENSF_17counting_iteratorIiNSF_11use_defaultESN_SN_EEEEEEEPS9_jSB_S9_S9_NS7_10__identityEEEvT0_T1_T2_T3_T4_T6_E12temp_storage+72];
	ld.shared.u32 	%r63, [_ZZN3cub18CUB_300001_SM_10006detail6reduce28DeviceReduceSingleTileKernelINS2_10policy_hubIN4cuda3std3__45tupleIJdiEEEj12larger_tupleIdEE10Policy1000EN6thrust24THRUST_300001_SM_1000_NS12zip_iteratorINS8_IJNSF_6detail15normal_iteratorINSF_10device_ptrIdEEEENSF_17counting_iteratorIiNSF_11use_defaultESN_SN_EEEEEEEPS9_jSB_S9_S9_NS7_10__identityEEEvT0_T1_T2_T3_T4_T6_E12temp_storage+80];
	setp.lt.f64 	%p259, %fd39, %fd171;
	@%p259 bra 	$L__BB23_55;
	setp.geu.f64 	%p260, %fd171, %fd39;
	setp.lt.s32 	%p261, %r63, %r869;
	and.pred  	%p262, %p260, %p261;
	@%p262 bra 	$L__BB23_55;
	ld.shared.u32 	%r798, [_ZZN3cub18CUB_300001_SM_10006detail6reduce28DeviceReduceSingleTileKernelINS2_10policy_hubIN4cuda3std3__45tupleIJdiEEEj12larger_tupleIdEE10Policy1000EN6thrust24THRUST_300001_SM_1000_NS12zip_iteratorINS8_IJNSF_6detail15normal_iteratorINSF_10device_ptrIdEEEENSF_17counting_iteratorIiNSF_11use_defaultESN_SN_EEEEEEEPS9_jSB_S9_S9_NS7_10__identityEEEvT0_T1_T2_T3_T4_T6_E12temp_storage+84];
	bfe.u32 	%r799, %r798, 24, 8;
	cvt.u16.u32 	%rs386, %r799;
	bfe.u32 	%r800, %r798, 16, 8;
	cvt.u16.u32 	%rs385, %r800;
	bfe.u32 	%r801, %r798, 8, 8;
	cvt.u16.u32 	%rs384, %r801;
	bfe.u32 	%r802, %r798, 0, 8;
	cvt.u16.u32 	%rs383, %r802;
	mov.u32 	%r869, %r63;
	mov.f64 	%fd171, %fd39;
$L__BB23_55:
	ld.shared.f64 	%fd41, [_ZZN3cub18CUB_300001_SM_10006detail6reduce28DeviceReduceSingleTileKernelINS2_10policy_hubIN4cuda3std3__45tupleIJdiEEEj12larger_tupleIdEE10Policy1000EN6thrust24THRUST_300001_SM_1000_NS12zip_iteratorINS8_IJNSF_6detail15normal_iteratorINSF_10device_ptrIdEEEENSF_17counting_iteratorIiNSF_11use_defaultESN_SN_EEEEEEEPS9_jSB_S9_S9_NS7_10__identityEEEvT0_T1_T2_T3_T4_T6_E12temp_storage+88];
	ld.shared.u32 	%r65, [_ZZN3cub18CUB_300001_SM_10006detail6reduce28DeviceReduceSingleTileKernelINS2_10policy_hubIN4cuda3std3__45tupleIJdiEEEj12larger_tupleIdEE10Policy1000EN6thrust24THRUST_300001_SM_1000_NS12zip_iteratorINS8_IJNSF_6detail15normal_iteratorINSF_10device_ptrIdEEEENSF_17counting_iteratorIiNSF_11use_defaultESN_SN_EEEEEEEPS9_jSB_S9_S9_NS7_10__identityEEEvT0_T1_T2_T3_T4_T6_E12temp_storage+96];
	setp.lt.f64 	%p263, %fd41, %fd171;
	@%p263 bra 	$L__BB23_58;
	setp.geu.f64 	%p264, %fd171, %fd41;
	setp.lt.s32 	%p265, %r65, %r869;
	and.pred  	%p266, %p264, %p265;
	@%p266 bra 	$L__BB23_58;
	ld.shared.u32 	%r803, [_ZZN3cub18CUB_300001_SM_10006detail6reduce28DeviceReduceSingleTileKernelINS2_10policy_hubIN4cuda3std3__45tupleIJdiEEEj12larger_tupleIdEE10Policy1000EN6thrust24THRUST_300001_SM_1000_NS12zip_iteratorINS8_IJNSF_6detail15normal_iteratorINSF_10device_ptrIdEEEENSF_17counting_iteratorIiNSF_11use_defaultESN_SN_EEEEEEEPS9_jSB_S9_S9_NS7_10__identityEEEvT0_T1_T2_T3_T4_T6_E12temp_storage+100];
	bfe.u32 	%r804, %r803, 24, 8;
	cvt.u16.u32 	%rs386, %r804;
	bfe.u32 	%r805, %r803, 16, 8;
	cvt.u16.u32 	%rs385, %r805;
	bfe.u32 	%r806, %r803, 8, 8;
	cvt.u16.u32 	%rs384, %r806;
	bfe.u32 	%r807, %r803, 0, 8;
	cvt.u16.u32 	%rs383, %r807;
	mov.u32 	%r869, %r65;
	mov.f64 	%fd171, %fd41;
$L__BB23_58:
	ld.shared.f64 	%fd43, [_ZZN3cub18CUB_300001_SM_10006detail6reduce28DeviceReduceSingleTileKernelINS2_10policy_hubIN4cuda3std3__45tupleIJdiEEEj12larger_tupleIdEE10Policy1000EN6thrust24THRUST_300001_SM_1000_NS12zip_iteratorINS8_IJNSF_6detail15normal_iteratorINSF_10device_ptrIdEEEENSF_17counting_iteratorIiNSF_11use_defaultESN_SN_EEEEEEEPS9_jSB_S9_S9_NS7_10__identityEEEvT0_T1_T2_T3_T4_T6_E12temp_storage+104];
	ld.shared.u32 	%r67, [_ZZN3cub18CUB_300001_SM_10006detail6reduce28DeviceReduceSingleTileKernelINS2_10policy_hubIN4cuda3std3__45tupleIJdiEEEj12larger_tupleIdEE10Policy1000EN6thrust24THRUST_300001_SM_1000_NS12zip_iteratorINS8_IJNSF_6detail15normal_iteratorINSF_10device_ptrIdEEEENSF_17counting_iteratorIiNSF_11use_defaultESN_SN_EEEEEEEPS9_jSB_S9_S9_NS7_10__identityEEEvT0_T1_T2_T3_T4_T6_E12temp_storage+112];
	setp.lt.f64 	%p267, %fd43, %fd171;
	@%p267 bra 	$L__BB23_61;
	setp.geu.f64 	%p268, %fd171, %fd43;
	setp.lt.s32 	%p269, %r67, %r869;
	and.pred  	%p270, %p268, %p269;
	@%p270 bra 	$L__BB23_61;
	ld.shared.u32 	%r808, [_ZZN3cub18CUB_300001_SM_10006detail6reduce28DeviceReduceSingleTileKernelINS2_10policy_hubIN4cuda3std3__45tupleIJdiEEEj12larger_tupleIdEE10Policy1000EN6thrust24THRUST_300001_SM_1000_NS12zip_iteratorINS8_IJNSF_6detail15normal_iteratorINSF_10device_ptrIdEEEENSF_17counting_iteratorIiNSF_11use_defaultESN_SN_EEEEEEEPS9_jSB_S9_S9_NS7_10__identityEEEvT0_T1_T2_T3_T4_T6_E12temp_storage+116];
	bfe.u32 	%r809, %r808, 24, 8;
	cvt.u16.u32 	%rs386, %r809;
	bfe.u32 	%r810, %r808, 16, 8;
	cvt.u16.u32 	%rs385, %r810;
	bfe.u32 	%r811, %r808, 8, 8;
	cvt.u16.u32 	%rs384, %r811;
	bfe.u32 	%r812, %r808, 0, 8;
	cvt.u16.u32 	%rs383, %r812;
	mov.u32 	%r869, %r67;
	mov.f64 	%fd171, %fd43;
$L__BB23_61:
	ld.shared.f64 	%fd45, [_ZZN3cub18CUB_300001_SM_10006detail6reduce28DeviceReduceSingleTileKernelINS2_10policy_hubIN4cuda3std3__45tupleIJdiEEEj12larger_tupleIdEE10Policy1000EN6thrust24THRUST_300001_SM_1000_NS12zip_iteratorINS8_IJNSF_6detail15normal_iteratorINSF_10device_ptrIdEEEENSF_17counting_iteratorIiNSF_11use_defaultESN_SN_EEEEEEEPS9_jSB_S9_S9_NS7_10__identityEEEvT0_T1_T2_T3_T4_T6_E12temp_storage+120];
	ld.shared.u32 	%r69, [_ZZN3cub18CUB_300001_SM_10006detail6reduce28DeviceReduceSingleTileKernelINS2_10policy_hubIN4cuda3std3__45tupleIJdiEEEj12larger_tupleIdEE10Policy1000EN6thrust24THRUST_300001_SM_1000_NS12zip_iteratorINS8_IJNSF_6detail15normal_iteratorINSF_10device_ptrIdEEEENSF_17counting_iteratorIiNSF_11use_defaultESN_SN_EEEEEEEPS9_jSB_S9_S9_NS7_10__identityEEEvT0_T1_T2_T3_T4_T6_E12temp_storage+128];
	setp.lt.f64 	%p271, %fd45, %fd171;
	@%p271 bra 	$L__BB23_185;
	setp.geu.f64 	%p272, %fd171, %fd45;
	setp.lt.s32 	%p273, %r69, %r869;
	and.pred  	%p274, %p272, %p273;
	@%p274 bra 	$L__BB23_185;
	ld.shared.u32 	%r813, [_ZZN3cub18CUB_300001_SM_10006detail6reduce28DeviceReduceSingleTileKernelINS2_10policy_hubIN4cuda3std3__45tupleIJdiEEEj12larger_tupleIdEE10Policy1000EN6thrust24THRUST_300001_SM_1000_NS12zip_iteratorINS8_IJNSF_6detail15normal_iteratorINSF_10device_ptrIdEEEENSF_17counting_iteratorIiNSF_11use_defaultESN_SN_EEEEEEEPS9_jSB_S9_S9_NS7_10__identityEEEvT0_T1_T2_T3_T4_T6_E12temp_storage+132];
	bfe.u32 	%r814, %r813, 24, 8;
	cvt.u16.u32 	%rs386, %r814;
	bfe.u32 	%r815, %r813, 16, 8;
	cvt.u16.u32 	%rs385, %r815;
	bfe.u32 	%r816, %r813, 8, 8;
	cvt.u16.u32 	%rs384, %r816;
	bfe.u32 	%r817, %r813, 0, 8;
	cvt.u16.u32 	%rs383, %r817;
	mov.u32 	%r869, %r69;
	mov.f64 	%fd171, %fd45;
	bra.uni 	$L__BB23_185;
$L__BB23_64:
	// begin inline asm
	mov.u32 %r430, %laneid;
	// end inline asm
	and.b32  	%r451, %r2, 992;
	add.s32 	%r452, %r451, 32;
	setp.gt.s32 	%p147, %r452, %r194;
	not.b32 	%r453, %r451;
	add.s32 	%r454, %r194, %r453;
	selp.b32 	%r449, %r454, 31, %p147;
	mov.b64 	%rd37, %fd171;
	mov.b64 	{%r432, %r437}, %rd37;
	mov.b32 	%r448, 1;
	mov.b32 	%r450, -1;
	// begin inline asm
	shfl.sync.down.b32 %r431, %r432, %r448, %r449, %r450;
	// end inline asm
	// begin inline asm
	shfl.sync.down.b32 %r436, %r437, %r448, %r449, %r450;
	// end inline asm
	mov.b64 	%rd38, {%r431, %r436};
	mov.b64 	%fd46, %rd38;
	// begin inline asm
	shfl.sync.down.b32 %r441, %r869, %r448, %r449, %r450;
	// end inline asm
	mov.b32 	%r447, 0;
	// begin inline asm
	shfl.sync.down.b32 %r446, %r447, %r448, %r449, %r450;
	// end inline asm
	setp.ge.s32 	%p148, %r430, %r449;
	setp.gt.f64 	%p149, %fd171, %fd46;
	or.pred  	%p150, %p148, %p149;
	mov.b16 	%rs386, 0;
	mov.u16 	%rs385, %rs386;
	mov.u16 	%rs384, %rs386;
	mov.u16 	%rs383, %rs386;
	@%p150 bra 	$L__BB23_67;
	setp.geu.f64 	%p151, %fd171, %fd46;
	setp.lt.s32 	%p152, %r441, %r869;
	and.pred  	%p153, %p151, %p152;
	@%p153 bra 	$L__BB23_67;
	shr.u32 	%r455, %r446, 24;
	cvt.u16.u32 	%rs386, %r455;
	{ .reg .b16 tmp; mov.b32 {tmp, %rs385}, %r446; }
	shr.u32 	%r456, %r446, 8;
	cvt.u16.u32 	%rs384, %r456;
	cvt.u16.u32 	%rs383, %r446;
	mov.u32 	%r869, %r441;
	mov.f64 	%fd171, %fd46;
$L__BB23_67:
	cvt.u32.u16 	%r477, %rs383;
	and.b32  	%r478, %r477, 255;
	and.b16  	%rs305, %rs384, 255;
	mul.wide.u16 	%r479, %rs305, 256;
	or.b32  	%r480, %r479, %r478;
	cvt.u32.u16 	%r481, %rs385;
	shl.b32 	%r482, %r481, 16;
	and.b32  	%r483, %r482, 16711680;
	or.b32  	%r484, %r480, %r483;
	cvt.u32.u16 	%r485, %rs386;
	shl.b32 	%r486, %r485, 24;
	or.b32  	%r473, %r484, %r486;
	mov.b64 	%rd39, %fd171;
	mov.b64 	{%r458, %r463}, %rd39;
	mov.b32 	%r474, 2;
	mov.b32 	%r476, -1;
	// begin inline asm
	shfl.sync.down.b32 %r457, %r458, %r474, %r449, %r476;
	// end inline asm
	// begin inline asm
	shfl.sync.down.b32 %r462, %r463, %r474, %r449, %r476;
	// end inline asm
	mov.b64 	%rd40, {%r457, %r462};
	mov.b64 	%fd48, %rd40;
	// begin inline asm
	shfl.sync.down.b32 %r467, %r869, %r474, %r449, %r476;
	// end inline asm
	// begin inline asm
	shfl.sync.down.b32 %r472, %r473, %r474, %r449, %r476;
	// end inline asm
	add.s32 	%r487, %r430, 2;
	setp.gt.s32 	%p154, %r487, %r449;
	setp.gt.f64 	%p155, %fd171, %fd48;
	or.pred  	%p156, %p154, %p155;
	@%p156 bra 	$L__BB23_70;
	setp.geu.f64 	%p157, %fd171, %fd48;
	setp.lt.s32 	%p158, %r467, %r869;
	and.pred  	%p159, %p157, %p158;
	@%p159 bra 	$L__BB23_70;
	shr.u32 	%r488, %r472, 24;
	cvt.u16.u32 	%rs386, %r488;
	{ .reg .b16 tmp; mov.b32 {tmp, %rs385}, %r472; }
	shr.u32 	%r489, %r472, 8;
	cvt.u16.u32 	%rs384, %r489;
	cvt.u16.u32 	%rs383, %r472;
	mov.u32 	%r869, %r467;
	mov.f64 	%fd171, %fd48;
$L__BB23_70:
	cvt.u32.u16 	%r510, %rs383;
	and.b32  	%r511, %r510, 255;
	and.b16  	%rs306, %rs384, 255;
	mul.wide.u16 	%r512, %rs306, 256;
	or.b32  	%r513, %r512, %r511;
	cvt.u32.u16 	%r514, %rs385;
	shl.b32 	%r515, %r514, 16;
	and.b32  	%r516, %r515, 16711680;
	or.b32  	%r517, %r513, %r516;
	cvt.u32.u16 	%r518, %rs386;
	shl.b32 	%r519, %r518, 24;
	or.b32  	%r506, %r517, %r519;
	mov.b64 	%rd41, %fd171;
	mov.b64 	{%r491, %r496}, %rd41;
	mov.b32 	%r507, 4;
	mov.b32 	%r509, -1;
	// begin inline asm
	shfl.sync.down.b32 %r490, %r491, %r507, %r449, %r509;
	// end inline asm
	// begin inline asm
	shfl.sync.down.b32 %r495, %r496, %r507, %r449, %r509;
	// end inline asm
	mov.b64 	%rd42, {%r490, %r495};
	mov.b64 	%fd50, %rd42;
	// begin inline asm
	shfl.sync.down.b32 %r500, %r869, %r507, %r449, %r509;
	// end inline asm
	// begin inline asm
	shfl.sync.down.b32 %r505, %r506, %r507, %r449, %r509;
	// end inline asm
	add.s32 	%r520, %r430, 4;
	setp.gt.s32 	%p160, %r520, %r449;
	setp.gt.f64 	%p161, %fd171, %fd50;
	or.pred  	%p162, %p160, %p161;
	@%p162 bra 	$L__BB23_73;
	setp.geu.f64 	%p163, %fd171, %fd50;
	setp.lt.s32 	%p164, %r500, %r869;
	and.pred  	%p165, %p163, %p164;
	@%p165 bra 	$L__BB23_73;
	shr.u32 	%r521, %r505, 24;
	cvt.u16.u32 	%rs386, %r521;
	{ .reg .b16 tmp; mov.b32 {tmp, %rs385}, %r505; }
	shr.u32 	%r522, %r505, 8;
	cvt.u16.u32 	%rs384, %r522;
	cvt.u16.u32 	%rs383, %r505;
	mov.u32 	%r869, %r500;
	mov.f64 	%fd171, %fd50;
$L__BB23_73:
	cvt.u32.u16 	%r543, %rs383;
	and.b32  	%r544, %r543, 255;
	and.b16  	%rs307, %rs384, 255;
	mul.wide.u16 	%r545, %rs307, 256;
	or.b32  	%r546, %r545, %r544;
	cvt.u32.u16 	%r547, %rs385;
	shl.b32 	%r548, %r547, 16;
	and.b32  	%r549, %r548, 16711680;
	or.b32  	%r550, %r546, %r549;
	cvt.u32.u16 	%r551, %rs386;
	shl.b32 	%r552, %r551, 24;
	or.b32  	%r539, %r550, %r552;
	mov.b64 	%rd43, %fd171;
	mov.b64 	{%r524, %r529}, %rd43;
	mov.b32 	%r540, 8;
	mov.b32 	%r542, -1;
	// begin inline asm
	shfl.sync.down.b32 %r523, %r524, %r540, %r449, %r542;
	// end inline asm
	// begin inline asm
	shfl.sync.down.b32 %r528, %r529, %r540, %r449, %r542;
	// end inline asm
	mov.b64 	%rd44, {%r523, %r528};
	mov.b64 	%fd52, %rd44;
	// begin inline asm
	shfl.sync.down.b32 %r533, %r869, %r540, %r449, %r542;
	// end inline asm
	// begin inline asm
	shfl.sync.down.b32 %r538, %r539, %r540, %r449, %r542;
	// end inline asm
	add.s32 	%r553, %r430, 8;
	setp.gt.s32 	%p166, %r553, %r449;
	setp.gt.f64 	%p167, %fd171, %fd52;
	or.pred  	%p168, %p166, %p167;
	@%p168 bra 	$L__BB23_76;
	setp.geu.f64 	%p169, %fd171, %fd52;
	setp.lt.s32 	%p170, %r533, %r869;
	and.pred  	%p171, %p169, %p170;
	@%p171 bra 	$L__BB23_76;
	shr.u32 	%r554, %r538, 24;
	cvt.u16.u32 	%rs386, %r554;
	{ .reg .b16 tmp; mov.b32 {tmp, %rs385}, %r538; }
	shr.u32 	%r555, %r538, 8;
	cvt.u16.u32 	%rs384, %r555;
	cvt.u16.u32 	%rs383, %r538;
	mov.u32 	%r869, %r533;
	mov.f64 	%fd171, %fd52;
$L__BB23_76:
	cvt.u32.u16 	%r576, %rs383;
	and.b32  	%r577, %r576, 255;
	and.b16  	%rs308, %rs384, 255;
	mul.wide.u16 	%r578, %rs308, 256;
	or.b32  	%r579, %r578, %r577;
	cvt.u32.u16 	%r580, %rs385;
	shl.b32 	%r581, %r580, 16;
	and.b32  	%r582, %r581, 16711680;
	or.b32  	%r583, %r579, %r582;
	cvt.u32.u16 	%r584, %rs386;
	shl.b32 	%r585, %r584, 24;
	or.b32  	%r572, %r583, %r585;
	mov.b64 	%rd45, %fd171;
	mov.b64 	{%r557, %r562}, %rd45;
	mov.b32 	%r573, 16;
	mov.b32 	%r575, -1;
	// begin inline asm
	shfl.sync.down.b32 %r556, %r557, %r573, %r449, %r575;
	// end inline asm
	// begin inline asm
	shfl.sync.down.b32 %r561, %r562, %r573, %r449, %r575;
	// end inline asm
	mov.b64 	%rd46, {%r556, %r561};
	mov.b64 	%fd54, %rd46;
	// begin inline asm
	shfl.sync.down.b32 %r566, %r869, %r573, %r449, %r575;
	// end inline asm
	// begin inline asm
	shfl.sync.down.b32 %r571, %r572, %r573, %r449, %r575;
	// end inline asm
	add.s32 	%r586, %r430, 16;
	setp.gt.s32 	%p172, %r586, %r449;
	setp.gt.f64 	%p173, %fd171, %fd54;
	or.pred  	%p174, %p172, %p173;
	@%p174 bra 	$L__BB23_79;
	setp.geu.f64 	%p175, %fd171, %fd54;
	setp.lt.s32 	%p176, %r566, %r869;
	and.pred  	%p177, %p175, %p176;
	@%p177 bra 	$L__BB23_79;
	shr.u32 	%r587, %r571, 24;
	cvt.u16.u32 	%rs386, %r587;
	{ .reg .b16 tmp; mov.b32 {tmp, %rs385}, %r571; }
	shr.u32 	%r588, %r571, 8;
	cvt.u16.u32 	%rs384, %r588;
	cvt.u16.u32 	%rs383, %r571;
	mov.u32 	%r869, %r566;
	mov.f64 	%fd171, %fd54;
$L__BB23_79:
	setp.ne.s32 	%p178, %r430, 0;
	@%p178 bra 	$L__BB23_81;
	shr.u32 	%r589, %r2, 1;
	and.b32  	%r590, %r589, 496;
	mov.u32 	%r591, _ZZN3cub18CUB_300001_SM_10006detail6reduce28DeviceReduceSingleTileKernelINS2_10policy_hubIN4cuda3std3__45tupleIJdiEEEj12larger_tupleIdEE10Policy1000EN6thrust24THRUST_300001_SM_1000_NS12zip_iteratorINS8_IJNSF_6detail15normal_iteratorINSF_10device_ptrIdEEEENSF_17counting_iteratorIiNSF_11use_defaultESN_SN_EEEEEEEPS9_jSB_S9_S9_NS7_10__identityEEEvT0_T1_T2_T3_T4_T6_E12temp_storage;
	add.s32 	%r592, %r591, %r590;
	st.shared.f64 	[%r592+8], %fd171;
	st.shared.u32 	[%r592+16], %r869;
$L__BB23_81:
	bar.sync 	0;
	setp.ne.s32 	%p179, %r2, 0;
	@%p179 bra 	$L__BB23_185;
	setp.lt.s32 	%p180, %r194, 33;
	@%p180 bra 	$L__BB23_86;
	ld.shared.f64 	%fd56, [_ZZN3cub18CUB_300001_SM_10006detail6reduce28DeviceReduceSingleTileKernelINS2_10policy_hubIN4cuda3std3__45tupleIJdiEEEj12larger_tupleIdEE10Policy1000EN6thrust24THRUST_300001_SM_1000_NS12zip_iteratorINS8_IJNSF_6detail15normal_iteratorINSF_10device_ptrIdEEEENSF_17counting_iteratorIiNSF_11use_defaultESN_SN_EEEEEEEPS9_jSB_S9_S9_NS7_10__identityEEEvT0_T1_T2_T3_T4_T6_E12temp_storage+24];
	ld.shared.u32 	%r87, [_ZZN3cub18CUB_300001_SM_10006detail6reduce28DeviceReduceSingleTileKernelINS2_10policy_hubIN4cuda3std3__45tupleIJdiEEEj12larger_tupleIdEE10Policy1000EN6thrust24THRUST_300001_SM_1000_NS12zip_iteratorINS8_IJNSF_6detail15normal_iteratorINSF_10device_ptrIdEEEENSF_17counting_iteratorIiNSF_11use_defaultESN_SN_EEEEEEEPS9_jSB_S9_S9_NS7_10__identityEEEvT0_T1_T2_T3_T4_T6_E12temp_storage+32];
	setp.lt.f64 	%p181, %fd56, %fd171;
	@%p181 bra 	$L__BB23_86;
	setp.geu.f64 	%p182, %fd171, %fd56;
	setp.lt.s32 	%p183, %r87, %r869;
	and.pred  	%p184, %p182, %p183;
	@%p184 bra 	$L__BB23_86;
	ld.shared.u32 	%r593, [_ZZN3cub18CUB_300001_SM_10006detail6reduce28DeviceReduceSingleTileKernelINS2_10policy_hubIN4cuda3std3__45tupleIJdiEEEj12larger_tupleIdEE10Policy1000EN6thrust24THRUST_300001_SM_1000_NS12zip_iteratorINS8_IJNSF_6detail15normal_iteratorINSF_10device_ptrIdEEEENSF_17counting_iteratorIiNSF_11use_defaultESN_SN_EEEEEEEPS9_jSB_S9_S9_NS7_10__identityEEEvT0_T1_T2_T3_T4_T6_E12temp_storage+36];
	bfe.u32 	%r594, %r593, 24, 8;
	cvt.u16.u32 	%rs386, %r594;
	bfe.u32 	%r595, %r593, 16, 8;
	cvt.u16.u32 	%rs385, %r595;
	bfe.u32 	%r596, %r593, 8, 8;
	cvt.u16.u32 	%rs384, %r596;
	bfe.u32 	%r597, %r593, 0, 8;
	cvt.u16.u32 	%rs383, %r597;
	mov.f64 	%fd171, %fd56;
	mov.u32 	%r869, %r87;
$L__BB23_86:
	setp.lt.s32 	%p185, %r194, 65;
	@%p185 bra 	$L__BB23_90;
	ld.shared.f64 	%fd58, [_ZZN3cub18CUB_300001_SM_10006detail6reduce28DeviceReduceSingleTileKernelINS2_10policy_hubIN4cuda3std3__45tupleIJdiEEEj12larger_tupleIdEE10Policy1000EN6thrust24THRUST_300001_SM_1000_NS12zip_iteratorINS8_IJNSF_6detail15normal_iteratorINSF_10device_ptrIdEEEENSF_17counting_iteratorIiNSF_11use_defaultESN_SN_EEEEEEEPS9_jSB_S9_S9_NS7_10__identityEEEvT0_T1_T2_T3_T4_T6_E12temp_storage+40];
	ld.shared.u32 	%r89, [_ZZN3cub18CUB_300001_SM_10006detail6reduce28DeviceReduceSingleTileKernelINS2_10policy_hubIN4cuda3std3__45tupleIJdiEEEj12larger_tupleIdEE10Policy1000EN6thrust24THRUST_300001_SM_1000_NS12zip_iteratorINS8_IJNSF_6detail15normal_iteratorINSF_10device_ptrIdEEEENSF_17counting_iteratorIiNSF_11use_defaultESN_SN_EEEEEEEPS9_jSB_S9_S9_NS7_10__identityEEEvT0_T1_T2_T3_T4_T6_E12temp_storage+48];
	setp.lt.f64 	%p186, %fd58, %fd171;
	@%p186 bra 	$L__BB23_90;
	setp.geu.f64 	%p187, %fd171, %fd58;
	setp.lt.s32 	%p188, %r89, %r869;
	and.pred  	%p189, %p187, %p188;
	@%p189 bra 	$L__BB23_90;
	ld.shared.u32 	%r598, [_ZZN3cub18CUB_300001_SM_10006detail6reduce28DeviceReduceSingleTileKernelINS2_10policy_hubIN4cuda3std3__45tupleIJdiEEEj12larger_tupleIdEE10Policy1000EN6thrust24THRUST_300001_SM_1000_NS12zip_iteratorINS8_IJNSF_6detail15normal_iteratorINSF_10device_ptrIdEEEENSF_17counting_iteratorIiNSF_11use_defaultESN_SN_EEEEEEEPS9_jSB_S9_S9_NS7_10__identityEEEvT0_T1_T2_T3_T4_T6_E12temp_storage+52];
	bfe.u32 	%r599, %r598, 24, 8;
	cvt.u16.u32 	%rs386, %r599;
	bfe.u32 	%r600, %r598, 16, 8;
	cvt.u16.u32 	%rs385, %r600;
	bfe.u32 	%r601, %r598, 8, 8;
	cvt.u16.u32 	%rs384, %r601;
	bfe.u32 	%r602, %r598, 0, 8;
	cvt.u16.u32 	%rs383, %r602;
	mov.f64 	%fd171, %fd58;
	mov.u32 	%r869, %r89;
$L__BB23_90:
	setp.lt.s32 	%p190, %r194, 97;
	@%p190 bra 	$L__BB23_94;
	ld.shared.f64 	%fd60, [_ZZN3cub18CUB_300001_SM_10006detail6reduce28DeviceReduceSingleTileKernelINS2_10policy_hubIN4cuda3std3__45tupleIJdiEEEj12larger_tupleIdEE10Policy1000EN6thrust24THRUST_300001_SM_1000_NS12zip_iteratorINS8_IJNSF_6detail15normal_iteratorINSF_10device_ptrIdEEEENSF_17counting_iteratorIiNSF_11use_defaultESN_SN_EEEEEEEPS9_jSB_S9_S9_NS7_10__identityEEEvT0_T1_T2_T3_T4_T6_E12temp_storage+56];
	ld.shared.u32 	%r91, [_ZZN3cub18CUB_300001_SM_10006detail6reduce28DeviceReduceSingleTileKernelINS2_10policy_hubIN4cuda3std3__45tupleIJdiEEEj12larger_tupleIdEE10Policy1000EN6thrust24THRUST_300001_SM_1000_NS12zip_iteratorINS8_IJNSF_6detail15normal_iteratorINSF_10device_ptrIdEEEENSF_17counting_iteratorIiNSF_11use_defaultESN_SN_EEEEEEEPS9_jSB_S9_S9_NS7_10__identityEEEvT0_T1_T2_T3_T4_T6_E12temp_storage+64];
	setp.lt.f64 	%p191, %fd60, %fd171;
	@%p191 bra 	$L__BB23_94;
	setp.geu.f64 	%p192, %fd171, %fd60;
	setp.lt.s32 	%p193, %r91, %r869;
	and.pred  	%p194, %p192, %p193;
	@%p194 bra 	$L__BB23_94;
	ld.shared.u32 	%r603, [_ZZN3cub18CUB_300001_SM_10006detail6reduce28DeviceReduceSingleTileKernelINS2_10policy_hubIN4cuda3std3__45tupleIJdiEEEj12larger_tupleIdEE10Policy1000EN6thrust24THRUST_300001_SM_1000_NS12zip_iteratorINS8_IJNSF_6detail15normal_iteratorINSF_10device_ptrIdEEEENSF_17counting_iteratorIiNSF_11use_defaultESN_SN_EEEEEEEPS9_jSB_S9_S9_NS7_10__identityEEEvT0_T1_T2_T3_T4_T6_E12temp_storage+68];
	bfe.u32 	%r604, %r603, 24, 8;
	cvt.u16.u32 	%rs386, %r604;
	bfe.u32 	%r605, %r603, 16, 8;
	cvt.u16.u32 	%rs385, %r605;
	bfe.u32 	%r606, %r603, 8, 8;
	cvt.u16.u32 	%rs384, %r606;
	bfe.u32 	%r607, %r603, 0, 8;
	cvt.u16.u32 	%rs383, %r607;
	mov.f64 	%fd171, %fd60;
	mov.u32 	%r869, %r91;
$L__BB23_94:
	setp.lt.s32 	%p195, %r194, 129;
	@%p195 bra 	$L__BB23_98;
	ld.shared.f64 	%fd62, [_ZZN3cub18CUB_300001_SM_10006detail6reduce28DeviceReduceSingleTileKernelINS2_10policy_hubIN4cuda3std3__45tupleIJdiEEEj12larger_tupleIdEE10Policy1000EN6thrust24THRUST_300001_SM_1000_NS12zip_iteratorINS8_IJNSF_6detail15normal_iteratorINSF_10device_ptrIdEEEENSF_17counting_iteratorIiNSF_11use_defaultESN_SN_EEEEEEEPS9_jSB_S9_S9_NS7_10__identityEEEvT0_T1_T2_T3_T4_T6_E12temp_storage+72];
	ld.shared.u32 	%r93, [_ZZN3cub18CUB_300001_SM_10006detail6reduce28DeviceReduceSingleTileKernelINS2_10policy_hubIN4cuda3std3__45tupleIJdiEEEj12larger_tupleIdEE10Policy1000EN6thrust24THRUST_300001_SM_1000_NS12zip_iteratorINS8_IJNSF_6detail15normal_iteratorINSF_10device_ptrIdEEEENSF_17counting_iteratorIiNSF_11use_defaultESN_SN_EEEEEEEPS9_jSB_S9_S9_NS7_10__identityEEEvT0_T1_T2_T3_T4_T6_E12temp_storage+80];
	setp.lt.f64 	%p196, %fd62, %fd171;
	@%p196 bra 	$L__BB23_98;
	setp.geu.f64 	%p197, %fd171, %fd62;
	setp.lt.s32 	%p198, %r93, %r869;
	and.pred  	%p199, %p197, %p198;
	@%p199 bra 	$L__BB23_98;
	ld.shared.u32 	%r608, [_ZZN3cub18CUB_300001_SM_10006detail6reduce28DeviceReduceSingleTileKernelINS2_10policy_hubIN4cuda3std3__45tupleIJdiEEEj12larger_tupleIdEE10Policy1000EN6thrust24THRUST_300001_SM_1000_NS12zip_iteratorINS8_IJNSF_6detail15normal_iteratorINSF_10device_ptrIdEEEENSF_17counting_iteratorIiNSF_11use_defaultESN_SN_EEEEEEEPS9_jSB_S9_S9_NS7_10__identityEEEvT0_T1_T2_T3_T4_T6_E12temp_storage+84];
	bfe.u32 	%r609, %r608, 24, 8;
	cvt.u16.u32 	%rs386, %r609;
	bfe.u32 	%r610, %r608, 16, 8;
	cvt.u16.u32 	%rs385, %r610;
	bfe.u32 	%r611, %r608, 8, 8;
	cvt.u16.u32 	%rs384, %r611;
	bfe.u32 	%r612, %r608, 0, 8;
	cvt.u16.u32 	%rs383, %r612;
	mov.f64 	%fd171, %fd62;
	mov.u32 	%r869, %r93;
$L__BB23_98:
	setp.lt.s32 	%p200, %r194, 161;
	@%p200 bra 	$L__BB23_102;
	ld.shared.f64 	%fd64, [_ZZN3cub18CUB_300001_SM_10006detail6reduce28DeviceReduceSingleTileKernelINS2_10policy_hubIN4cuda3std3__45tupleIJdiEEEj12larger_tupleIdEE10Policy1000EN6thrust24THRUST_300001_SM_1000_NS12zip_iteratorINS8_IJNSF_6detail15normal_iteratorINSF_10device_ptrIdEEEENSF_17counting_iteratorIiNSF_11use_defaultESN_SN_EEEEEEEPS9_jSB_S9_S9_NS7_10__identityEEEvT0_T1_T2_T3_T4_T6_E12temp_storage+88];
	ld.shared.u32 	%r95, [_ZZN3cub18CUB_300001_SM_10006detail6reduce28DeviceReduceSingleTileKernelINS2_10policy_hubIN4cuda3std3__45tupleIJdiEEEj12larger_tupleIdEE10Policy1000EN6thrust24THRUST_300001_SM_1000_NS12zip_iteratorINS8_IJNSF_6detail15normal_iteratorINSF_10device_ptrIdEEEENSF_17counting_iteratorIiNSF_11use_defaultESN_SN_EEEEEEEPS9_jSB_S9_S9_NS7_10__identityEEEvT0_T1_T2_T3_T4_T6_E12temp_storage+96];
	setp.lt.f64 	%p201, %fd64, %fd171;
	@%p201 bra 	$L__BB23_102;
	setp.geu.f64 	%p202, %fd171, %fd64;
	setp.lt.s32 	%p203, %r95, %r869;
	and.pred  	%p204, %p202, %p203;
	@%p204 bra 	$L__BB23_102;
	ld.shared.u32 	%r613, [_ZZN3cub18CUB_300001_SM_10006detail6reduce28DeviceReduceSingleTileKernelINS2_10policy_hubIN4cuda3std3__45tupleIJdiEEEj12larger_tupleIdEE10Policy1000EN6thrust24THRUST_300001_SM_1000_NS12zip_iteratorINS8_IJNSF_6detail15normal_iteratorINSF_10device_ptrIdEEEENSF_17counting_iteratorIiNSF_11use_defaultESN_SN_EEEEEEEPS9_jSB_S9_S9_NS7_10__identityEEEvT0_T1_T2_T3_T4_T6_E12temp_storage+100];
	bfe.u32 	%r614, %r613, 24, 8;
	cvt.u16.u32 	%rs386, %r614;
	bfe.u32 	%r615, %r613, 16, 8;
	cvt.u16.u32 	%rs385, %r615;
	bfe.u32 	%r616, %r613, 8, 8;
	cvt.u16.u32 	%rs384, %r616;
	bfe.u32 	%r617, %r613, 0, 8;
	cvt.u16.u32 	%rs383, %r617;
	mov.f64 	%fd171, %fd64;
	mov.u32 	%r869, %r95;
$L__BB23_102:
	setp.lt.s32 	%p205, %r194, 193;
	@%p205 bra 	$L__BB23_106;
	ld.shared.f64 	%fd66, [_ZZN3cub18CUB_300001_SM_10006detail6reduce28DeviceReduceSingleTileKernelINS2_10policy_hubIN4cuda3std3__45tupleIJdiEEEj12larger_tupleIdEE10Policy1000EN6thrust24THRUST_300001_SM_1000_NS12zip_iteratorINS8_IJNSF_6detail15normal_iteratorINSF_10device_ptrIdEEEENSF_17counting_iteratorIiNSF_11use_defaultESN_SN_EEEEEEEPS9_jSB_S9_S9_NS7_10__identityEEEvT0_T1_T2_T3_T4_T6_E12temp_storage+104];
	ld.shared.u32 	%r97, [_ZZN3cub18CUB_300001_SM_10006detail6reduce28DeviceReduceSingleTileKernelINS2_10policy_hubIN4cuda3std3__45tupleIJdiEEEj12larger_tupleIdEE10Policy1000EN6thrust24THRUST_300001_SM_1000_NS12zip_iteratorINS8_IJNSF_6detail15normal_iteratorINSF_10device_ptrIdEEEENSF_17counting_iteratorIiNSF_11use_defaultESN_SN_EEEEEEEPS9_jSB_S9_S9_NS7_10__identityEEEvT0_T1_T2_T3_T4_T6_E12temp_storage+112];
	setp.lt.f64 	%p206, %fd66, %fd171;
	@%p206 bra 	$L__BB23_106;
	setp.geu.f64 	%p207, %fd171, %fd66;
	setp.lt.s32 	%p208, %r97, %r869;
	and.pred  	%p209, %p207, %p208;
	@%p209 bra 	$L__BB23_106;
	ld.shared.u32 	%r618, [_ZZN3cub18CUB_300001_SM_10006detail6reduce28DeviceReduceSingleTileKernelINS2_10policy_hubIN4cuda3std3__45tupleIJdiEEEj12larger_tupleIdEE10Policy1000EN6thrust24THRUST_300001_SM_1000_NS12zip_iteratorINS8_IJNSF_6detail15normal_iteratorINSF_10device_ptrIdEEEENSF_17counting_iteratorIiNSF_11use_defaultESN_SN_EEEEEEEPS9_jSB_S9_S9_NS7_10__identityEEEvT0_T1_T2_T3_T4_T6_E12temp_storage+116];
	bfe.u32 	%r619, %r618, 24, 8;
	cvt.u16.u32 	%rs386, %r619;
	bfe.u32 	%r620, %r618, 16, 8;
	cvt.u16.u32 	%rs385, %r620;
	bfe.u32 	%r621, %r618, 8, 8;
	cvt.u16.u32 	%rs384, %r621;
	bfe.u32 	%r622, %r618, 0, 8;
	cvt.u16.u32 	%rs383, %r622;
	mov.f64 	%fd171, %fd66;
	mov.u32 	%r869, %r97;
$L__BB23_106:
	setp.lt.s32 	%p210, %r194, 225;
	@%p210 bra 	$L__BB23_185;
	ld.shared.f64 	%fd68, [_ZZN3cub18CUB_300001_SM_10006detail6reduce28DeviceReduceSingleTileKernelINS2_10policy_hubIN4cuda3std3__45tupleIJdiEEEj12larger_tupleIdEE10Policy1000EN6thrust24THRUST_300001_SM_1000_NS12zip_iteratorINS8_IJNSF_6detail15normal_iteratorINSF_10device_ptrIdEEEENSF_17counting_iteratorIiNSF_11use_defaultESN_SN_EEEEEEEPS9_jSB_S9_S9_NS7_10__identityEEEvT0_T1_T2_T3_T4_T6_E12temp_storage+120];
	ld.shared.u32 	%r99, [_ZZN3cub18CUB_300001_SM_10006detail6reduce28DeviceReduceSingleTileKernelINS2_10policy_hubIN4cuda3std3__45tupleIJdiEEEj12larger_tupleIdEE10Policy1000EN6thrust24THRUST_300001_SM_1000_NS12zip_iteratorINS8_IJNSF_6detail15normal_iteratorINSF_10device_ptrIdEEEENSF_17counting_iteratorIiNSF_11use_defaultESN_SN_EEEEEEEPS9_jSB_S9_S9_NS7_10__identityEEEvT0_T1_T2_T3_T4_T6_E12temp_storage+128];
	setp.lt.f64 	%p211, %fd68, %fd171;
	@%p211 bra 	$L__BB23_185;
	setp.geu.f64 	%p212, %fd171, %fd68;
	setp.lt.s32 	%p213, %r99, %r869;
	and.pred  	%p214, %p212, %p213;
	@%p214 bra 	$L__BB23_185;
	ld.shared.u32 	%r623, [_ZZN3cub18CUB_300001_SM_10006detail6reduce28DeviceReduceSingleTileKernelINS2_10policy_hubIN4cuda3std3__45tupleIJdiEEEj12larger_tupleIdEE10Policy1000EN6thrust24THRUST_300001_SM_1000_NS12zip_iteratorINS8_IJNSF_6detail15normal_iteratorINSF_10device_ptrIdEEEENSF_17counting_iteratorIiNSF_11use_defaultESN_SN_EEEEEEEPS9_jSB_S9_S9_NS7_10__identityEEEvT0_T1_T2_T3_T4_T6_E12temp_storage+132];
	bfe.u32 	%r624, %r623, 24, 8;
	cvt.u16.u32 	%rs386, %r624;
	bfe.u32 	%r625, %r623, 16, 8;
	cvt.u16.u32 	%rs385, %r625;
	bfe.u32 	%r626, %r623, 8, 8;
	cvt.u16.u32 	%rs384, %r626;
	bfe.u32 	%r627, %r623, 0, 8;
	cvt.u16.u32 	%rs383, %r627;
	mov.u32 	%r869, %r99;
	mov.f64 	%fd171, %fd68;
	bra.uni 	$L__BB23_185;
$L__BB23_110:
	mov.u32 	%r100, %tid.x;
	mul.wide.u32 	%rd9, %r100, 8;
	add.s64 	%rd10, %rd2, %rd9;
	add.s32 	%r101, %r100, %r193;
	ld.global.f64 	%fd171, [%rd10];
	ld.global.f64 	%fd70, [%rd10+2048];
	ld.global.f64 	%fd71, [%rd10+4096];
	ld.global.f64 	%fd72, [%rd10+6144];
	setp.lt.f64 	%p3, %fd70, %fd171;
	mov.u32 	%r869, %r101;
	@%p3 bra 	$L__BB23_112;
	add.s32 	%r206, %r101, 256;
	setp.geu.f64 	%p4, %fd171, %fd70;
	setp.gt.s32 	%p5, %r101, 2147483391;
	and.pred  	%p6, %p4, %p5;
	selp.b32 	%r869, %r101, %r206, %p6;
	selp.f64 	%fd171, %fd171, %fd70, %p6;
$L__BB23_112:
	setp.lt.f64 	%p7, %fd71, %fd171;
	@%p7 bra 	$L__BB23_114;
	add.s32 	%r207, %r101, 512;
	setp.geu.f64 	%p8, %fd171, %fd71;
	setp.lt.s32 	%p9, %r207, %r869;
	and.pred  	%p10, %p8, %p9;
	selp.b32 	%r869, %r869, %r207, %p10;
	selp.f64 	%fd171, %fd171, %fd71, %p10;
$L__BB23_114:
	setp.lt.f64 	%p11, %fd72, %fd171;
	@%p11 bra 	$L__BB23_116;
	add.s32 	%r208, %r101, 768;
	setp.geu.f64 	%p12, %fd171, %fd72;
	setp.lt.s32 	%p13, %r208, %r869;
	and.pred  	%p14, %p12, %p13;
	selp.b32 	%r869, %r869, %r208, %p14;
	selp.f64 	%fd171, %fd171, %fd72, %p14;
$L__BB23_116:
	add.s32 	%r108, %r194, -1024;
	setp.lt.u32 	%p15, %r108, 1024;
	mov.b32 	%r884, 1024;
	@%p15 bra 	$L__BB23_128;
	mov.b32 	%r884, 1024;
$L__BB23_118:
	add.s32 	%r211, %r100, %r884;
	mul.wide.u32 	%rd11, %r211, 8;
	add.s64 	%rd12, %rd2, %rd11;
	add.s32 	%r111, %r211, %r193;
	ld.global.f64 	%fd80, [%rd12];
	ld.global.f64 	%fd81, [%rd12+2048];
	ld.global.f64 	%fd82, [%rd12+4096];
	ld.global.f64 	%fd83, [%rd12+6144];
	setp.lt.f64 	%p16, %fd80, %fd171;
	@%p16 bra 	$L__BB23_120;
	setp.geu.f64 	%p17, %fd171, %fd80;
	setp.lt.s32 	%p18, %r111, %r869;
	and.pred  	%p19, %p17, %p18;
	selp.f64 	%fd171, %fd171, %fd80, %p19;
	selp.b32 	%r869, %r869, %r111, %p19;
$L__BB23_120:
	setp.lt.f64 	%p20, %fd81, %fd171;
	@%p20 bra 	$L__BB23_122;
	add.s32 	%r212, %r111, 256;
	setp.geu.f64 	%p21, %fd171, %fd81;
	setp.lt.s32 	%p22, %r212, %r869;
	and.pred  	%p23, %p21, %p22;
	selp.f64 	%fd171, %fd171, %fd81, %p23;
	selp.b32 	%r869, %r869, %r212, %p23;
$L__BB23_122:
	setp.lt.f64 	%p24, %fd82, %fd171;
	@%p24 bra 	$L__BB23_124;
	add.s32 	%r213, %r111, 512;
	setp.geu.f64 	%p25, %fd171, %fd82;
	setp.lt.s32 	%p26, %r213, %r869;
	and.pred  	%p27, %p25, %p26;
	selp.f64 	%fd171, %fd171, %fd82, %p27;
	selp.b32 	%r869, %r869, %r213, %p27;
$L__BB23_124:
	setp.lt.f64 	%p28, %fd83, %fd171;
	@%p28 bra 	$L__BB23_126;
	add.s32 	%r214, %r111, 768;
	setp.geu.f64 	%p29, %fd171, %fd83;
	setp.lt.s32 	%p30, %r214, %r869;
	and.pred  	%p31, %p29, %p30;
	selp.f64 	%fd171, %fd171, %fd83, %p31;
	selp.b32 	%r869, %r869, %r214, %p31;
$L__BB23_126:
	sub.s32 	%r215, %r194, %r884;
	setp.lt.u32 	%p32, %r215, 1024;
	@%p32 bra 	$L__BB23_146;
	add.s32 	%r884, %r884, 1024;
	setp.le.u32 	%p33, %r884, %r108;
	@%p33 bra 	$L__BB23_118;
$L__BB23_128:
	setp.le.u32 	%p34, %r194, %r884;
	@%p34 bra 	$L__BB23_146;
	sub.s32 	%r123, %r194, %r884;
	setp.ge.s32 	%p35, %r100, %r123;
	@%p35 bra 	$L__BB23_146;
	not.b32 	%r217, %r100;
	add.s32 	%r218, %r194, %r217;
	sub.s32 	%r124, %r218, %r884;
	and.b32  	%r219, %r124, 768;
	setp.eq.s32 	%p36, %r219, 768;
	mov.u32 	%r891, %r100;
	@%p36 bra 	$L__BB23_135;
	add.s32 	%r887, %r101, %r884;
	add.s32 	%r886, %r100, %r884;
	shr.u32 	%r220, %r124, 8;
	add.s32 	%r221, %r220, 1;
	and.b32  	%r222, %r221, 3;
	neg.s32 	%r885, %r222;
	mov.u32 	%r891, %r100;
$L__BB23_132:
	.pragma "nounroll";
	mul.wide.u32 	%rd13, %r886, 8;
	add.s64 	%rd14, %rd2, %rd13;
	ld.global.f64 	%fd94, [%rd14];
	setp.lt.f64 	%p37, %fd94, %fd171;
	@%p37 bra 	$L__BB23_134;
	setp.geu.f64 	%p38, %fd171, %fd94;
	setp.lt.s32 	%p39, %r887, %r869;
	and.pred  	%p40, %p38, %p39;
	selp.f64 	%fd171, %fd171, %fd94, %p40;
	selp.b32 	%r869, %r869, %r887, %p40;
$L__BB23_134:
	add.s32 	%r891, %r891, 256;
	add.s32 	%r887, %r887, 256;
	add.s32 	%r886, %r886, 256;
	add.s32 	%r885, %r885, 1;
	setp.ne.s32 	%p41, %r885, 0;
	@%p41 bra 	$L__BB23_132;
$L__BB23_135:
	setp.lt.u32 	%p42, %r124, 768;
	@%p42 bra 	$L__BB23_146;
	add.s32 	%r896, %r891, 512;
	add.s32 	%r895, %r891, %r884;
	add.s32 	%r894, %r895, %r193;
$L__BB23_137:
	mul.wide.u32 	%rd15, %r895, 8;
	add.s64 	%rd16, %rd2, %rd15;
	ld.global.f64 	%fd100, [%rd16];
	setp.lt.f64 	%p43, %fd100, %fd171;
	@%p43 bra 	$L__BB23_139;
	setp.geu.f64 	%p44, %fd171, %fd100;
	setp.lt.s32 	%p45, %r894, %r869;
	and.pred  	%p46, %p44, %p45;
	selp.f64 	%fd171, %fd171, %fd100, %p46;
	selp.b32 	%r869, %r869, %r894, %p46;
$L__BB23_139:
	add.s32 	%r223, %r895, 256;
	mul.wide.u32 	%rd17, %r223, 8;
	add.s64 	%rd18, %rd2, %rd17;
	ld.global.f64 	%fd103, [%rd18];
	setp.lt.f64 	%p47, %fd103, %fd171;
	@%p47 bra 	$L__BB23_141;
	add.s32 	%r224, %r894, 256;
	setp.geu.f64 	%p48, %fd171, %fd103;
	setp.lt.s32 	%p49, %r224, %r869;
	and.pred  	%p50, %p48, %p49;
	selp.f64 	%fd171, %fd171, %fd103, %p50;
	selp.b32 	%r869, %r869, %r224, %p50;
$L__BB23_141:
	add.s32 	%r225, %r895, 512;
	mul.wide.u32 	%rd19, %r225, 8;
	add.s64 	%rd20, %rd2, %rd19;
	ld.global.f64 	%fd106, [%rd20];
	setp.lt.f64 	%p51, %fd106, %fd171;
	@%p51 bra 	$L__BB23_143;
	add.s32 	%r226, %r894, 512;
	setp.geu.f64 	%p52, %fd171, %fd106;
	setp.lt.s32 	%p53, %r226, %r869;
	and.pred  	%p54, %p52, %p53;
	selp.f64 	%fd171, %fd171, %fd106, %p54;
	selp.b32 	%r869, %r869, %r226, %p54;
$L__BB23_143:
	add.s32 	%r227, %r895, 768;
	mul.wide.u32 	%rd21, %r227, 8;
	add.s64 	%rd22, %rd2, %rd21;
	ld.global.f64 	%fd109, [%rd22];
	setp.lt.f64 	%p55, %fd109, %fd171;
	@%p55 bra 	$L__BB23_145;
	add.s32 	%r228, %r894, 768;
	setp.geu.f64 	%p56, %fd171, %fd109;
	setp.lt.s32 	%p57, %r228, %r869;
	and.pred  	%p58, %p56, %p57;
	selp.f64 	%fd171, %fd171, %fd109, %p58;
	selp.b32 	%r869, %r869, %r228, %p58;
$L__BB23_145:
	add.s32 	%r157, %r896, 1024;
	add.s32 	%r229, %r896, 512;
	add.s32 	%r895, %r895, 1024;
	add.s32 	%r894, %r894, 1024;
	setp.lt.s32 	%p59, %r229, %r123;
	mov.u32 	%r896, %r157;
	@%p59 bra 	$L__BB23_137;
$L__BB23_146:
	// begin inline asm
	mov.u32 %r230, %laneid;
	// end inline asm
	mov.b64 	%rd23, %fd171;
	mov.b64 	{%r232, %r237}, %rd23;
	mov.b32 	%r248, 1;
	mov.b32 	%r249, 31;
	mov.b32 	%r250, -1;
	// begin inline asm
	shfl.sync.down.b32 %r231, %r232, %r248, %r249, %r250;
	// end inline asm
	// begin inline asm
	shfl.sync.down.b32 %r236, %r237, %r248, %r249, %r250;
	// end inline asm
	mov.b64 	%rd24, {%r231, %r236};
	mov.b64 	%fd113, %rd24;
	// begin inline asm
	shfl.sync.down.b32 %r241, %r869, %r248, %r249, %r250;
	// end inline asm
	mov.b32 	%r247, 0;
	// begin inline asm
	shfl.sync.down.b32 %r246, %r247, %r248, %r249, %r250;
	// end inline asm
	setp.gt.s32 	%p60, %r230, 30;
	setp.gt.f64 	%p61, %fd171, %fd113;
	or.pred  	%p62, %p60, %p61;
	mov.b16 	%rs383, 0;
	mov.u16 	%rs384, %rs383;
	mov.u16 	%rs385, %rs383;
	mov.u16 	%rs386, %rs383;
	@%p62 bra 	$L__BB23_149;
	setp.geu.f64 	%p63, %fd171, %fd113;
	setp.lt.s32 	%p64, %r241, %r869;
	and.pred  	%p65, %p63, %p64;
	@%p65 bra 	$L__BB23_149;
	shr.u32 	%r251, %r246, 24;
	cvt.u16.u32 	%rs386, %r251;
	{ .reg .b16 tmp; mov.b32 {tmp, %rs385}, %r246; }
	shr.u32 	%r252, %r246, 8;
	cvt.u16.u32 	%rs384, %r252;
	cvt.u16.u32 	%rs383, %r246;
	mov.f64 	%fd171, %fd113;
	mov.u32 	%r869, %r241;
$L__BB23_149:
	cvt.u32.u16 	%r273, %rs383;
	and.b32  	%r274, %r273, 255;
	and.b16  	%rs299, %rs384, 255;
	mul.wide.u16 	%r275, %rs299, 256;
	or.b32  	%r276, %r275, %r274;
	cvt.u32.u16 	%r277, %rs385;
	shl.b32 	%r278, %r277, 16;
	and.b32  	%r279, %r278, 16711680;
	or.b32  	%r280, %r276, %r279;
	cvt.u32.u16 	%r281, %rs386;
	shl.b32 	%r282, %r281, 24;
	or.b32  	%r269, %r280, %r282;
	mov.b64 	%rd25, %fd171;
	mov.b64 	{%r254, %r259}, %rd25;
	mov.b32 	%r270, 2;
	mov.b32 	%r271, 31;
	mov.b32 	%r272, -1;
	// begin inline asm
	shfl.sync.down.b32 %r253, %r254, %r270, %r271, %r272;
	// end inline asm
	// begin inline asm
	shfl.sync.down.b32 %r258, %r259, %r270, %r271, %r272;
	// end inline asm
	mov.b64 	%rd26, {%r253, %r258};
	mov.b64 	%fd115, %rd26;
	// begin inline asm
	shfl.sync.down.b32 %r263, %r869, %r270, %r271, %r272;
	// end inline asm
	// begin inline asm
	shfl.sync.down.b32 %r268, %r269, %r270, %r271, %r272;
	// end inline asm
	setp.gt.s32 	%p66, %r230, 29;
	setp.gt.f64 	%p67, %fd171, %fd115;
	or.pred  	%p68, %p66, %p67;
	@%p68 bra 	$L__BB23_152;
	setp.geu.f64 	%p69, %fd171, %fd115;
	setp.lt.s32 	%p70, %r263, %r869;
	and.pred  	%p71, %p69, %p70;
	@%p71 bra 	$L__BB23_152;
	shr.u32 	%r283, %r268, 24;
	cvt.u16.u32 	%rs386, %r283;
	{ .reg .b16 tmp; mov.b32 {tmp, %rs385}, %r268; }
	shr.u32 	%r284, %r268, 8;
	cvt.u16.u32 	%rs384, %r284;
	cvt.u16.u32 	%rs383, %r268;
	mov.f64 	%fd171, %fd115;
	mov.u32 	%r869, %r263;
$L__BB23_152:
	cvt.u32.u16 	%r305, %rs383;
	and.b32  	%r306, %r305, 255;
	and.b16  	%rs300, %rs384, 255;
	mul.wide.u16 	%r307, %rs300, 256;
	or.b32  	%r308, %r307, %r306;
	cvt.u32.u16 	%r309, %rs385;
	shl.b32 	%r310, %r309, 16;
	and.b32  	%r311, %r310, 16711680;
	or.b32  	%r312, %r308, %r311;
	cvt.u32.u16 	%r313, %rs386;
	shl.b32 	%r314, %r313, 24;
	or.b32  	%r301, %r312, %r314;
	mov.b64 	%rd27, %fd171;
	mov.b64 	{%r286, %r291}, %rd27;
	mov.b32 	%r302, 4;
	mov.b32 	%r303, 31;
	mov.b32 	%r304, -1;
	// begin inline asm
	shfl.sync.down.b32 %r285, %r286, %r302, %r303, %r304;
	// end inline asm
	// begin inline asm
	shfl.sync.down.b32 %r290, %r291, %r302, %r303, %r304;
	// end inline asm
	mov.b64 	%rd28, {%r285, %r290};
	mov.b64 	%fd117, %rd28;
	// begin inline asm
	shfl.sync.down.b32 %r295, %r869, %r302, %r303, %r304;
	// end inline asm
	// begin inline asm
	shfl.sync.down.b32 %r300, %r301, %r302, %r303, %r304;
	// end inline asm
	setp.gt.s32 	%p72, %r230, 27;
	setp.gt.f64 	%p73, %fd171, %fd117;
	or.pred  	%p74, %p72, %p73;
	@%p74 bra 	$L__BB23_155;
	setp.geu.f64 	%p75, %fd171, %fd117;
	setp.lt.s32 	%p76, %r295, %r869;
	and.pred  	%p77, %p75, %p76;
	@%p77 bra 	$L__BB23_155;
	shr.u32 	%r315, %r300, 24;
	cvt.u16.u32 	%rs386, %r315;
	{ .reg .b16 tmp; mov.b32 {tmp, %rs385}, %r300; }
	shr.u32 	%r316, %r300, 8;
	cvt.u16.u32 	%rs384, %r316;
	cvt.u16.u32 	%rs383, %r300;
	mov.f64 	%fd171, %fd117;
	mov.u32 	%r869, %r295;
$L__BB23_155:
	cvt.u32.u16 	%r337, %rs383;
	and.b32  	%r338, %r337, 255;
	and.b16  	%rs301, %rs384, 255;
	mul.wide.u16 	%r339, %rs301, 256;
	or.b32  	%r340, %r339, %r338;
	cvt.u32.u16 	%r341, %rs385;
	shl.b32 	%r342, %r341, 16;
	and.b32  	%r343, %r342, 16711680;
	or.b32  	%r344, %r340, %r343;
	cvt.u32.u16 	%r345, %rs386;
	shl.b32 	%r346, %r345, 24;
	or.b32  	%r333, %r344, %r346;
	mov.b64 	%rd29, %fd171;
	mov.b64 	{%r318, %r323}, %rd29;
	mov.b32 	%r334, 8;
	mov.b32 	%r335, 31;
	mov.b32 	%r336, -1;
	// begin inline asm
	shfl.sync.down.b32 %r317, %r318, %r334, %r335, %r336;
	// end inline asm
	// begin inline asm
	shfl.sync.down.b32 %r322, %r323, %r334, %r335, %r336;
	// end inline asm
	mov.b64 	%rd30, {%r317, %r322};
	mov.b64 	%fd119, %rd30;
	// begin inline asm
	shfl.sync.down.b32 %r327, %r869, %r334, %r335, %r336;
	// end inline asm
	// begin inline asm
	shfl.sync.down.b32 %r332, %r333, %r334, %r335, %r336;
	// end inline asm
	setp.gt.s32 	%p78, %r230, 23;
	setp.gt.f64 	%p79, %fd171, %fd119;
	or.pred  	%p80, %p78, %p79;
	@%p80 bra 	$L__BB23_158;
	setp.geu.f64 	%p81, %fd171, %fd119;
	setp.lt.s32 	%p82, %r327, %r869;
	and.pred  	%p83, %p81, %p82;
	@%p83 bra 	$L__BB23_158;
	shr.u32 	%r347, %r332, 24;
	cvt.u16.u32 	%rs386, %r347;
	{ .reg .b16 tmp; mov.b32 {tmp, %rs385}, %r332; }
	shr.u32 	%r348, %r332, 8;
	cvt.u16.u32 	%rs384, %r348;
	cvt.u16.u32 	%rs383, %r332;
	mov.f64 	%fd171, %fd119;
	mov.u32 	%r869, %r327;
$L__BB23_158:
	cvt.u32.u16 	%r369, %rs383;
	and.b32  	%r370, %r369, 255;
	and.b16  	%rs302, %rs384, 255;
	mul.wide.u16 	%r371, %rs302, 256;
	or.b32  	%r372, %r371, %r370;
	cvt.u32.u16 	%r373, %rs385;
	shl.b32 	%r374, %r373, 16;
	and.b32  	%r375, %r374, 16711680;
	or.b32  	%r376, %r372, %r375;
	cvt.u32.u16 	%r377, %rs386;
	shl.b32 	%r378, %r377, 24;
	or.b32  	%r365, %r376, %r378;
	mov.b64 	%rd31, %fd171;
	mov.b64 	{%r350, %r355}, %rd31;
	mov.b32 	%r366, 16;
	mov.b32 	%r367, 31;
	mov.b32 	%r368, -1;
	// begin inline asm
	shfl.sync.down.b32 %r349, %r350, %r366, %r367, %r368;
	// end inline asm
	// begin inline asm
	shfl.sync.down.b32 %r354, %r355, %r366, %r367, %r368;
	// end inline asm
	mov.b64 	%rd32, {%r349, %r354};
	mov.b64 	%fd121, %rd32;
	// begin inline asm
	shfl.sync.down.b32 %r359, %r869, %r366, %r367, %r368;
	// end inline asm
	// begin inline asm
	shfl.sync.down.b32 %r364, %r365, %r366, %r367, %r368;
	// end inline asm
	setp.gt.s32 	%p84, %r230, 15;
	setp.gt.f64 	%p85, %fd171, %fd121;
	or.pred  	%p86, %p84, %p85;
	@%p86 bra 	$L__BB23_161;
	setp.geu.f64 	%p87, %fd171, %fd121;
	setp.lt.s32 	%p88, %r359, %r869;
	and.pred  	%p89, %p87, %p88;
	@%p89 bra 	$L__BB23_161;
	shr.u32 	%r379, %r364, 24;
	cvt.u16.u32 	%rs386, %r379;
	{ .reg .b16 tmp; mov.b32 {tmp, %rs385}, %r364; }
	shr.u32 	%r380, %r364, 8;
	cvt.u16.u32 	%rs384, %r380;
	cvt.u16.u32 	%rs383, %r364;
	mov.f64 	%fd171, %fd121;
	mov.u32 	%r869, %r359;
$L__BB23_161:
	setp.ne.s32 	%p90, %r230, 0;
	@%p90 bra 	$L__BB23_163;
	shr.u32 	%r381, %r100, 1;
	and.b32  	%r382, %r381, 496;
	mov.u32 	%r383, _ZZN3cub18CUB_300001_SM_10006detail6reduce28DeviceReduceSingleTileKernelINS2_10policy_hubIN4cuda3std3__45tupleIJdiEEEj12larger_tupleIdEE10Policy1000EN6thrust24THRUST_300001_SM_1000_NS12zip_iteratorINS8_IJNSF_6detail15normal_iteratorINSF_10device_ptrIdEEEENSF_17counting_iteratorIiNSF_11use_defaultESN_SN_EEEEEEEPS9_jSB_S9_S9_NS7_10__identityEEEvT0_T1_T2_T3_T4_T6_E12temp_storage;
	add.s32 	%r384, %r383, %r382;
	st.shared.f64 	[%r384+8], %fd171;
	st.shared.u32 	[%r384+16], %r869;
$L__BB23_163:
	bar.sync 	0;
	setp.ne.s32 	%p91, %r100, 0;
	@%p91 bra 	$L__BB23_185;
	ld.shared.f64 	%fd123, [_ZZN3cub18CUB_300001_SM_10006detail6reduce28DeviceReduceSingleTileKernelINS2_10policy_hubIN4cuda3std3__45tupleIJdiEEEj12larger_tupleIdEE10Policy1000EN6thrust24THRUST_300001_SM_1000_NS12zip_iteratorINS8_IJNSF_6detail15normal_iteratorINSF_10device_ptrIdEEEENSF_17counting_iteratorIiNSF_11use_defaultESN_SN_EEEEEEEPS9_jSB_S9_S9_NS7_10__identityEEEvT0_T1_T2_T3_T4_T6_E12temp_storage+24];
	ld.shared.u32 	%r177, [_ZZN3cub18CUB_300001_SM_10006detail6reduce28DeviceReduceSingleTileKernelINS2_10policy_hubIN4cuda3std3__45tupleIJdiEEEj12larger_tupleIdEE10Policy1000EN6thrust24THRUST_300001_SM_1000_NS12zip_iteratorINS8_IJNSF_6detail15normal_iteratorINSF_10device_ptrIdEEEENSF_17counting_iteratorIiNSF_11use_defaultESN_SN_EEEEEEEPS9_jSB_S9_S9_NS7_10__identityEEEvT0_T1_T2_T3_T4_T6_E12temp_storage+32];
	setp.lt.f64 	%p92, %fd123, %fd171;
	@%p92 bra 	$L__BB23_167;
	setp.geu.f64 	%p93, %fd171, %fd123;
	setp.lt.s32 	%p94, %r177, %r869;
	and.pred  	%p95, %p93, %p94;
	@%p95 bra 	$L__BB23_167;
	ld.shared.u32 	%r385, [_ZZN3cub18CUB_300001_SM_10006detail6reduce28DeviceReduceSingleTileKernelINS2_10policy_hubIN4cuda3std3__45tupleIJdiEEEj12larger_tupleIdEE10Policy1000EN6thrust24THRUST_300001_SM_1000_NS12zip_iteratorINS8_IJNSF_6detail15normal_iteratorINSF_10device_ptrIdEEEENSF_17counting_iteratorIiNSF_11use_defaultESN_SN_EEEEEEEPS9_jSB_S9_S9_NS7_10__identityEEEvT0_T1_T2_T3_T4_T6_E12temp_storage+36];
	bfe.u32 	%r386, %r385, 24, 8;
	cvt.u16.u32 	%rs386, %r386;
	bfe.u32 	%r387, %r385, 16, 8;
	cvt.u16.u32 	%rs385, %r387;
	bfe.u32 	%r388, %r385, 8, 8;
	cvt.u16.u32 	%rs384, %r388;
	bfe.u32 	%r389, %r385, 0, 8;
	cvt.u16.u32 	%rs383, %r389;
	mov.f64 	%fd171, %fd123;
	mov.u32 	%r869, %r177;
$L__BB23_167:
	ld.shared.f64 	%fd125, [_ZZN3cub18CUB_300001_SM_10006detail6reduce28DeviceReduceSingleTileKernelINS2_10policy_hubIN4cuda3std3__45tupleIJdiEEEj12larger_tupleIdEE10Policy1000EN6thrust24THRUST_300001_SM_1000_NS12zip_iteratorINS8_IJNSF_6detail15normal_iteratorINSF_10device_ptrIdEEEENSF_17counting_iteratorIiNSF_11use_defaultESN_SN_EEEEEEEPS9_jSB_S9_S9_NS7_10__identityEEEvT0_T1_T2_T3_T4_T6_E12temp_storage+40];
	ld.shared.u32 	%r179, [_ZZN3cub18CUB_300001_SM_10006detail6reduce28DeviceReduceSingleTileKernelINS2_10policy_hubIN4cuda3std3__45tupleIJdiEEEj12larger_tupleIdEE10Policy1000EN6thrust24THRUST_300001_SM_1000_NS12zip_iteratorINS8_IJNSF_6detail15normal_iteratorINSF_10device_ptrIdEEEENSF_17counting_iteratorIiNSF_11use_defaultESN_SN_EEEEEEEPS9_jSB_S9_S9_NS7_10__identityEEEvT0_T1_T2_T3_T4_T6_E12temp_storage+48];
	setp.lt.f64 	%p96, %fd125, %fd171;
	@%p96 bra 	$L__BB23_170;
	setp.geu.f64 	%p97, %fd171, %fd125;
	setp.lt.s32 	%p98, %r179, %r869;
	and.pred  	%p99, %p97, %p98;
	@%p99 bra 	$L__BB23_170;
	ld.shared.u32 	%r390, [_ZZN3cub18CUB_300001_SM_10006detail6reduce28DeviceReduceSingleTileKernelINS2_10policy_hubIN4cuda3std3__45tupleIJdiEEEj12larger_tupleIdEE10Policy1000EN6thrust24THRUST_300001_SM_1000_NS12zip_iteratorINS8_IJNSF_6detail15normal_iteratorINSF_10device_ptrIdEEEENSF_17counting_iteratorIiNSF_11use_defaultESN_SN_EEEEEEEPS9_jSB_S9_S9_NS7_10__identityEEEvT0_T1_T2_T3_T4_T6_E12temp_storage+52];
	bfe.u32 	%r391, %r390, 24, 8;
	cvt.u16.u32 	%rs386, %r391;
	bfe.u32 	%r392, %r390, 16, 8;
	cvt.u16.u32 	%rs385, %r392;
	bfe.u32 	%r393, %r390, 8, 8;
	cvt.u16.u32 	%rs384, %r393;
	bfe.u32 	%r394, %r390, 0, 8;
	cvt.u16.u32 	%rs383, %r394;
	mov.f64 	%fd171, %fd125;
	mov.u32 	%r869, %r179;
$L__BB23_170:
	ld.shared.f64 	%fd127, [_ZZN3cub18CUB_300001_SM_10006detail6reduce28DeviceReduceSingleTileKernelINS2_10policy_hubIN4cuda3std3__45tupleIJdiEEEj12larger_tupleIdEE10Policy1000EN6thrust24THRUST_300001_SM_1000_NS12zip_iteratorINS8_IJNSF_6detail15normal_iteratorINSF_10device_ptrIdEEEENSF_17counting_iteratorIiNSF_11use_defaultESN_SN_EEEEEEEPS9_jSB_S9_S9_NS7_10__identityEEEvT0_T1_T2_T3_T4_T6_E12temp_storage+56];
	ld.shared.u32 	%r181, [_ZZN3cub18CUB_300001_SM_10006detail6reduce28DeviceReduceSingleTileKernelINS2_10policy_hubIN4cuda3std3__45tupleIJdiEEEj12larger_tupleIdEE10Policy1000EN6thrust24THRUST_300001_SM_1000_NS12zip_iteratorINS8_IJNSF_6detail15normal_iteratorINSF_10device_ptrIdEEEENSF_17counting_iteratorIiNSF_11use_defaultESN_SN_EEEEEEEPS9_jSB_S9_S9_NS7_10__identityEEEvT0_T1_T2_T3_T4_T6_E12temp_storage+64];
	setp.lt.f64 	%p100, %fd127, %fd171;
	@%p100 bra 	$L__BB23_173;
	setp.geu.f64 	%p101, %fd171, %fd127;
	setp.lt.s32 	%p102, %r181, %r869;
	and.pred  	%p103, %p101, %p102;
	@%p103 bra 	$L__BB23_173;
	ld.shared.u32 	%r395, [_ZZN3cub18CUB_300001_SM_10006detail6reduce28DeviceReduceSingleTileKernelINS2_10policy_hubIN4cuda3std3__45tupleIJdiEEEj12larger_tupleIdEE10Policy1000EN6thrust24THRUST_300001_SM_1000_NS12zip_iteratorINS8_IJNSF_6detail15normal_iteratorINSF_10device_ptrIdEEEENSF_17counting_iteratorIiNSF_11use_defaultESN_SN_EEEEEEEPS9_jSB_S9_S9_NS7_10__identityEEEvT0_T1_T2_T3_T4_T6_E12temp_storage+68];
	bfe.u32 	%r396, %r395, 24, 8;
	cvt.u16.u32 	%rs386, %r396;
	bfe.u32 	%r397, %r395, 16, 8;
	cvt.u16.u32 	%rs385, %r397;
	bfe.u32 	%r398, %r395, 8, 8;
	cvt.u16.u32 	%rs384, %r398;
	bfe.u32 	%r399, %r395, 0, 8;
	cvt.u16.u32 	%rs383, %r399;
	mov.f64 	%fd171, %fd127;
	mov.u32 	%r869, %r181;
$L__BB23_173:
	ld.shared.f64 	%fd129, [_ZZN3cub18CUB_300001_SM_10006detail6reduce28DeviceReduceSingleTileKernelINS2_10policy_hubIN4cuda3std3__45tupleIJdiEEEj12larger_tupleIdEE10Policy1000EN6thrust24THRUST_300001_SM_1000_NS12zip_iteratorINS8_IJNSF_6detail15normal_iteratorINSF_10device_ptrIdEEEENSF_17counting_iteratorIiNSF_11use_defaultESN_SN_EEEEEEEPS9_jSB_S9_S9_NS7_10__identityEEEvT0_T1_T2_T3_T4_T6_E12temp_storage+72];
	ld.shared.u32 	%r183, [_ZZN3cub18CUB_300001_SM_10006detail6reduce28DeviceReduceSingleTileKernelINS2_10policy_hubIN4cuda3std3__45tupleIJdiEEEj12larger_tupleIdEE10Policy1000EN6thrust24THRUST_300001_SM_1000_NS12zip_iteratorINS8_IJNSF_6detail15normal_iteratorINSF_10device_ptrIdEEEENSF_17counting_iteratorIiNSF_11use_defaultESN_SN_EEEEEEEPS9_jSB_S9_S9_NS7_10__identityEEEvT0_T1_T2_T3_T4_T6_E12temp_storage+80];
	setp.lt.f64 	%p104, %fd129, %fd171;
	@%p104 bra 	$L__BB23_176;
	setp.geu.f64 	%p105, %fd171, %fd129;
	setp.lt.s32 	%p106, %r183, %r869;
	and.pred  	%p107, %p105, %p106;
	@%p107 bra 	$L__BB23_176;
	ld.shared.u32 	%r400, [_ZZN3cub18CUB_300001_SM_10006detail6reduce28DeviceReduceSingleTileKernelINS2_10policy_hubIN4cuda3std3__45tupleIJdiEEEj12larger_tupleIdEE10Policy1000EN6thrust24THRUST_300001_SM_1000_NS12zip_iteratorINS8_IJNSF_6detail15normal_iteratorINSF_10device_ptrIdEEEENSF_17counting_iteratorIiNSF_11use_defaultESN_SN_EEEEEEEPS9_jSB_S9_S9_NS7_10__identityEEEvT0_T1_T2_T3_T4_T6_E12temp_storage+84];
	bfe.u32 	%r401, %r400, 24, 8;
	cvt.u16.u32 	%rs386, %r401;
	bfe.u32 	%r402, %r400, 16, 8;
	cvt.u16.u32 	%rs385, %r402;
	bfe.u32 	%r403, %r400, 8, 8;
	cvt.u16.u32 	%rs384, %r403;
	bfe.u32 	%r404, %r400, 0, 8;
	cvt.u16.u32 	%rs383, %r404;
	mov.f64 	%fd171, %fd129;
	mov.u32 	%r869, %r183;
$L__BB23_176:
	ld.shared.f64 	%fd131, [_ZZN3cub18CUB_300001_SM_10006detail6reduce28DeviceReduceSingleTileKernelINS2_10policy_hubIN4cuda3std3__45tupleIJdiEEEj12larger_tupleIdEE10Policy1000EN6thrust24THRUST_300001_SM_1000_NS12zip_iteratorINS8_IJNSF_6detail15normal_iteratorINSF_10device_ptrIdEEEENSF_17counting_iteratorIiNSF_11use_defaultESN_SN_EEEEEEEPS9_jSB_S9_S9_NS7_10__identityEEEvT0_T1_T2_T3_T4_T6_E12temp_storage+88];
	ld.shared.u32 	%r185, [_ZZN3cub18CUB_300001_SM_10006detail6reduce28DeviceReduceSingleTileKernelINS2_10policy_hubIN4cuda3std3__45tupleIJdiEEEj12larger_tupleIdEE10Policy1000EN6thrust24THRUST_300001_SM_1000_NS12zip_iteratorINS8_IJNSF_6detail15normal_iteratorINSF_10device_ptrIdEEEENSF_17counting_iteratorIiNSF_11use_defaultESN_SN_EEEEEEEPS9_jSB_S9_S9_NS7_10__identityEEEvT0_T1_T2_T3_T4_T6_E12temp_storage+96];
	setp.lt.f64 	%p108, %fd131, %fd171;
	@%p108 bra 	$L__BB23_179;
	setp.geu.f64 	%p109, %fd171, %fd131;
	setp.lt.s32 	%p110, %r185, %r869;
	and.pred  	%p111, %p109, %p110;
	@%p111 bra 	$L__BB23_179;
	ld.shared.u32 	%r405, [_ZZN3cub18CUB_300001_SM_10006detail6reduce28DeviceReduceSingleTileKernelINS2_10policy_hubIN4cuda3std3__45tupleIJdiEEEj12larger_tupleIdEE10Policy1000EN6thrust24THRUST_300001_SM_1000_NS12zip_iteratorINS8_IJNSF_6detail15normal_iteratorINSF_10device_ptrIdEEEENSF_17counting_iteratorIiNSF_11use_defaultESN_SN_EEEEEEEPS9_jSB_S9_S9_NS7_10__identityEEEvT0_T1_T2_T3_T4_T6_E12temp_storage+100];
	bfe.u32 	%r406, %r405, 24, 8;
	cvt.u16.u32 	%rs386, %r406;
	bfe.u32 	%r407, %r405, 16, 8;
	cvt.u16.u32 	%rs385, %r407;
	bfe.u32 	%r408, %r405, 8, 8;
	cvt.u16.u32 	%rs384, %r408;
	bfe.u32 	%r409, %r405, 0, 8;
	cvt.u16.u32 	%rs383, %r409;
	mov.f64 	%fd171, %fd131;
	mov.u32 	%r869, %r185;
$L__BB23_179:
	ld.shared.f64 	%fd133, [_ZZN3cub18CUB_300001_SM_10006detail6reduce28DeviceReduceSingleTileKernelINS2_10policy_hubIN4cuda3std3__45tupleIJdiEEEj12larger_tupleIdEE10Policy1000EN6thrust24THRUST_300001_SM_1000_NS12zip_iteratorINS8_IJNSF_6detail15normal_iteratorINSF_10device_ptrIdEEEENSF_17counting_iteratorIiNSF_11use_defaultESN_SN_EEEEEEEPS9_jSB_S9_S9_NS7_10__identityEEEvT0_T1_T2_T3_T4_T6_E12temp_storage+104];
	ld.shared.u32 	%r187, [_ZZN3cub18CUB_300001_SM_10006detail6reduce28DeviceReduceSingleTileKernelINS2_10policy_hubIN4cuda3std3__45tupleIJdiEEEj12larger_tupleIdEE10Policy1000EN6thrust24THRUST_300001_SM_1000_NS12zip_iteratorINS8_IJNSF_6detail15normal_iteratorINSF_10device_ptrIdEEEENSF_17counting_iteratorIiNSF_11use_defaultESN_SN_EEEEEEEPS9_jSB_S9_S9_NS7_10__identityEEEvT0_T1_T2_T3_T4_T6_E12temp_storage+112];
	setp.lt.f64 	%p112, %fd133, %fd171;
	@%p112 bra 	$L__BB23_182;
	setp.geu.f64 	%p113, %fd171, %fd133;
	setp.lt.s32 	%p114, %r187, %r869;
	and.pred  	%p115, %p113, %p114;
	@%p115 bra 	$L__BB23_182;
	ld.shared.u32 	%r410, [_ZZN3cub18CUB_300001_SM_10006detail6reduce28DeviceReduceSingleTileKernelINS2_10policy_hubIN4cuda3std3__45tupleIJdiEEEj12larger_tupleIdEE10Policy1000EN6thrust24THRUST_300001_SM_1000_NS12zip_iteratorINS8_IJNSF_6detail15normal_iteratorINSF_10device_ptrIdEEEENSF_17counting_iteratorIiNSF_11use_defaultESN_SN_EEEEEEEPS9_jSB_S9_S9_NS7_10__identityEEEvT0_T1_T2_T3_T4_T6_E12temp_storage+116];
	bfe.u32 	%r411, %r410, 24, 8;
	cvt.u16.u32 	%rs386, %r411;
	bfe.u32 	%r412, %r410, 16, 8;
	cvt.u16.u32 	%rs385, %r412;
	bfe.u32 	%r413, %r410, 8, 8;
	cvt.u16.u32 	%rs384, %r413;
	bfe.u32 	%r414, %r410, 0, 8;
	cvt.u16.u32 	%rs383, %r414;
	mov.f64 	%fd171, %fd133;
	mov.u32 	%r869, %r187;
$L__BB23_182:
	ld.shared.f64 	%fd135, [_ZZN3cub18CUB_300001_SM_10006detail6reduce28DeviceReduceSingleTileKernelINS2_10policy_hubIN4cuda3std3__45tupleIJdiEEEj12larger_tupleIdEE10Policy1000EN6thrust24THRUST_300001_SM_1000_NS12zip_iteratorINS8_IJNSF_6detail15normal_iteratorINSF_10device_ptrIdEEEENSF_17counting_iteratorIiNSF_11use_defaultESN_SN_EEEEEEEPS9_jSB_S9_S9_NS7_10__identityEEEvT0_T1_T2_T3_T4_T6_E12temp_storage+120];
	ld.shared.u32 	%r189, [_ZZN3cub18CUB_300001_SM_10006detail6reduce28DeviceReduceSingleTileKernelINS2_10policy_hubIN4cuda3std3__45tupleIJdiEEEj12larger_tupleIdEE10Policy1000EN6thrust24THRUST_300001_SM_1000_NS12zip_iteratorINS8_IJNSF_6detail15normal_iteratorINSF_10device_ptrIdEEEENSF_17counting_iteratorIiNSF_11use_defaultESN_SN_EEEEEEEPS9_jSB_S9_S9_NS7_10__identityEEEvT0_T1_T2_T3_T4_T6_E12temp_storage+128];
	setp.lt.f64 	%p116, %fd135, %fd171;
	@%p116 bra 	$L__BB23_185;
	setp.geu.f64 	%p117, %fd171, %fd135;
	setp.lt.s32 	%p118, %r189, %r869;
	and.pred  	%p119, %p117, %p118;
	@%p119 bra 	$L__BB23_185;
	ld.shared.u32 	%r415, [_ZZN3cub18CUB_300001_SM_10006detail6reduce28DeviceReduceSingleTileKernelINS2_10policy_hubIN4cuda3std3__45tupleIJdiEEEj12larger_tupleIdEE10Policy1000EN6thrust24THRUST_300001_SM_1000_NS12zip_iteratorINS8_IJNSF_6detail15normal_iteratorINSF_10device_ptrIdEEEENSF_17counting_iteratorIiNSF_11use_defaultESN_SN_EEEEEEEPS9_jSB_S9_S9_NS7_10__identityEEEvT0_T1_T2_T3_T4_T6_E12temp_storage+132];
	bfe.u32 	%r416, %r415, 24, 8;
	cvt.u16.u32 	%rs386, %r416;
	bfe.u32 	%r417, %r415, 16, 8;
	cvt.u16.u32 	%rs385, %r417;
	bfe.u32 	%r418, %r415, 8, 8;
	cvt.u16.u32 	%rs384, %r418;
	bfe.u32 	%r419, %r415, 0, 8;
	cvt.u16.u32 	%rs383, %r419;
	mov.u32 	%r869, %r189;
	mov.f64 	%fd171, %fd135;
$L__BB23_185:
	mov.u32 	%r818, %tid.x;
	setp.ne.s32 	%p275, %r818, 0;
	@%p275 bra 	$L__BB23_190;
	setp.lt.f64 	%p276, %fd171, %fd207;
	@%p276 bra 	$L__BB23_189;
	setp.geu.f64 	%p277, %fd207, %fd171;
	setp.lt.s32 	%p278, %r869, %r915;
	and.pred  	%p279, %p277, %p278;
	@%p279 bra 	$L__BB23_189;
	mov.f64 	%fd207, %fd171;
	mov.u32 	%r915, %r869;
	mov.u16 	%rs451, %rs383;
	mov.u16 	%rs452, %rs384;
	mov.u16 	%rs453, %rs385;
	mov.u16 	%rs454, %rs386;
$L__BB23_189:
	st.global.f64 	[%rd1], %fd207;
	st.global.u32 	[%rd1+8], %r915;
	cvt.u32.u16 	%r819, %rs454;
	cvt.u32.u16 	%r820, %rs453;
	prmt.b32 	%r821, %r820, %r819, 0x3340U;
	cvt.u32.u16 	%r822, %rs452;
	cvt.u32.u16 	%r823, %rs451;
	prmt.b32 	%r824, %r823, %r822, 0x3340U;
	prmt.b32 	%r825, %r824, %r821, 0x5410U;
	st.global.u32 	[%rd1+12], %r825;
$L__BB23_190:
	ret;

}
	// .globl	_ZN3cub18CUB_300001_SM_10006detail6reduce18DeviceReduceKernelINS2_10policy_hubIN4cuda3std3__45tupleIJdiEEEj12larger_tupleIdEE10Policy1000EN6thrust24THRUST_300001_SM_1000_NS12zip_iteratorINS8_IJNSF_6detail15normal_iteratorINSF_10device_ptrIdEEEENSF_17counting_iteratorIiNSF_11use_defaultESN_SN_EEEEEEEjSB_S9_NS7_10__identityEEEvT0_PT3_T1_NS0_13GridEvenShareISV_EET2_T4_
.visible .entry _ZN3cub18CUB_300001_SM_10006detail6reduce18DeviceReduceKernelINS2_10policy_hubIN4cuda3std3__45tupleIJdiEEEj12larger_tupleIdEE10Policy1000EN6thrust24THRUST_300001_SM_1000_NS12zip_iteratorINS8_IJNSF_6detail15normal_iteratorINSF_10device_ptrIdEEEENSF_17counting_iteratorIiNSF_11use_defaultESN_SN_EEEEEEEjSB_S9_NS7_10__identityEEEvT0_PT3_T1_NS0_13GridEvenShareISV_EET2_T4_(
	.param .align 8 .b8 _ZN3cub18CUB_300001_SM_10006detail6reduce18DeviceReduceKernelINS2_10policy_hubIN4cuda3std3__45tupleIJdiEEEj12larger_tupleIdEE10Policy1000EN6thrust24THRUST_300001_SM_1000_NS12zip_iteratorINS8_IJNSF_6detail15normal_iteratorINSF_10device_ptrIdEEEENSF_17counting_iteratorIiNSF_11use_defaultESN_SN_EEEEEEEjSB_S9_NS7_10__identityEEEvT0_PT3_T1_NS0_13GridEvenShareISV_EET2_T4__param_0[16],
	.param .u64 .ptr .align 1 _ZN3cub18CUB_300001_SM_10006detail6reduce18DeviceReduceKernelINS2_10policy_hubIN4cuda3std3__45tupleIJdiEEEj12larger_tupleIdEE10Policy1000EN6thrust24THRUST_300001_SM_1000_NS12zip_iteratorINS8_IJNSF_6detail15normal_iteratorINSF_10device_ptrIdEEEENSF_17counting_iteratorIiNSF_11use_defaultESN_SN_EEEEEEEjSB_S9_NS7_10__identityEEEvT0_PT3_T1_NS0_13GridEvenShareISV_EET2_T4__param_1,
	.param .u32 _ZN3cub18CUB_300001_SM_10006detail6reduce18DeviceReduceKernelINS2_10policy_hubIN4cuda3std3__45tupleIJdiEEEj12larger_tupleIdEE10Policy1000EN6thrust24THRUST_300001_SM_1000_NS12zip_iteratorINS8_IJNSF_6detail15normal_iteratorINSF_10device_ptrIdEEEENSF_17counting_iteratorIiNSF_11use_defaultESN_SN_EEEEEEEjSB_S9_NS7_10__identityEEEvT0_PT3_T1_NS0_13GridEvenShareISV_EET2_T4__param_2,
	.param .align 4 .b8 _ZN3cub18CUB_300001_SM_10006detail6reduce18DeviceReduceKernelINS2_10policy_hubIN4cuda3std3__45tupleIJdiEEEj12larger_tupleIdEE10Policy1000EN6thrust24THRUST_300001_SM_1000_NS12zip_iteratorINS8_IJNSF_6detail15normal_iteratorINSF_10device_ptrIdEEEENSF_17counting_iteratorIiNSF_11use_defaultESN_SN_EEEEEEEjSB_S9_NS7_10__identityEEEvT0_PT3_T1_NS0_13GridEvenShareISV_EET2_T4__param_3[40],
	.param .align 1 .b8 _ZN3cub18CUB_300001_SM_10006detail6reduce18DeviceReduceKernelINS2_10policy_hubIN4cuda3std3__45tupleIJdiEEEj12larger_tupleIdEE10Policy1000EN6thrust24THRUST_300001_SM_1000_NS12zip_iteratorINS8_IJNSF_6detail15normal_iteratorINSF_10device_ptrIdEEEENSF_17counting_iteratorIiNSF_11use_defaultESN_SN_EEEEEEEjSB_S9_NS7_10__identityEEEvT0_PT3_T1_NS0_13GridEvenShareISV_EET2_T4__param_4[1],
	.param .align 1 .b8 _ZN3cub18CUB_300001_SM_10006detail6reduce18DeviceReduceKernelINS2_10policy_hubIN4cuda3std3__45tupleIJdiEEEj12larger_tupleIdEE10Policy1000EN6thrust24THRUST_300001_SM_1000_NS12zip_iteratorINS8_IJNSF_6detail15normal_iteratorINSF_10device_ptrIdEEEENSF_17counting_iteratorIiNSF_11use_defaultESN_SN_EEEEEEEjSB_S9_NS7_10__identityEEEvT0_PT3_T1_NS0_13GridEvenShareISV_EET2_T4__param_5[1]
)
.maxntid 256
{
	.reg .pred 	%p<276>;
	.reg .b16 	%rs<163>;
	.reg .b32 	%r<832>;
	.reg .b64 	%rd<63>;
	.reg .b64 	%fd<227>;
	// demoted variable
	.shared .align 8 .b8 _ZZN3cub18CUB_300001_SM_10006detail6reduce18DeviceReduceKernelINS2_10policy_hubIN4cuda3std3__45tupleIJdiEEEj12larger_tupleIdEE10Policy1000EN6thrust24THRUST_300001_SM_1000_NS12zip_iteratorINS8_IJNSF_6detail15normal_iteratorINSF_10device_ptrIdEEEENSF_17counting_iteratorIiNSF_11use_defaultESN_SN_EEEEEEEjSB_S9_NS7_10__identityEEEvT0_PT3_T1_NS0_13GridEvenShareISV_EET2_T4_E12temp_storage[152];
	ld.param.u32 	%r2, [_ZN3cub18CUB_300001_SM_10006detail6reduce18DeviceReduceKernelINS2_10policy_hubIN4cuda3std3__45tupleIJdiEEEj12larger_tupleIdEE10Policy1000EN6thrust24THRUST_300001_SM_1000_NS12zip_iteratorINS8_IJNSF_6detail15normal_iteratorINSF_10device_ptrIdEEEENSF_17counting_iteratorIiNSF_11use_defaultESN_SN_EEEEEEEjSB_S9_NS7_10__identityEEEvT0_PT3_T1_NS0_13GridEvenShareISV_EET2_T4__param_0+8];
	ld.param.u32 	%r1, [_ZN3cub18CUB_300001_SM_10006detail6reduce18DeviceReduceKernelINS2_10policy_hubIN4cuda3std3__45tupleIJdiEEEj12larger_tupleIdEE10Policy1000EN6thrust24THRUST_300001_SM_1000_NS12zip_iteratorINS8_IJNSF_6detail15normal_iteratorINSF_10device_ptrIdEEEENSF_17counting_iteratorIiNSF_11use_defaultESN_SN_EEEEEEEjSB_S9_NS7_10__identityEEEvT0_PT3_T1_NS0_13GridEvenShareISV_EET2_T4__param_3+20];
	ld.param.u32 	%r203, [_ZN3cub18CUB_300001_SM_10006detail6reduce18DeviceReduceKernelINS2_10policy_hubIN4cuda3std3__45tupleIJdiEEEj12larger_tupleIdEE10Policy1000EN6thrust24THRUST_300001_SM_1000_NS12zip_iteratorINS8_IJNSF_6detail15normal_iteratorINSF_10device_ptrIdEEEENSF_17counting_iteratorIiNSF_11use_defaultESN_SN_EEEEEEEjSB_S9_NS7_10__identityEEEvT0_PT3_T1_NS0_13GridEvenShareISV_EET2_T4__param_3+24];
	ld.param.u64 	%rd3, [_ZN3cub18CUB_300001_SM_10006detail6reduce18DeviceReduceKernelINS2_10policy_hubIN4cuda3std3__45tupleIJdiEEEj12larger_tupleIdEE10Policy1000EN6thrust24THRUST_300001_SM_1000_NS12zip_iteratorINS8_IJNSF_6detail15normal_iteratorINSF_10device_ptrIdEEEENSF_17counting_iteratorIiNSF_11use_defaultESN_SN_EEEEEEEjSB_S9_NS7_10__identityEEEvT0_PT3_T1_NS0_13GridEvenShareISV_EET2_T4__param_0];
	ld.param.u64 	%rd2, [_ZN3cub18CUB_300001_SM_10006detail6reduce18DeviceReduceKernelINS2_10policy_hubIN4cuda3std3__45tupleIJdiEEEj12larger_tupleIdEE10Policy1000EN6thrust24THRUST_300001_SM_1000_NS12zip_iteratorINS8_IJNSF_6detail15normal_iteratorINSF_10device_ptrIdEEEENSF_17counting_iteratorIiNSF_11use_defaultESN_SN_EEEEEEEjSB_S9_NS7_10__identityEEEvT0_PT3_T1_NS0_13GridEvenShareISV_EET2_T4__param_1];
	cvta.to.global.u64 	%rd1, %rd3;
	mov.u32 	%r3, %ctaid.x;
	shl.b32 	%r4, %r203, 10;
	shl.b32 	%r5, %r3, 10;
	sub.s32 	%r6, %r1, %r5;
	setp.gt.u32 	%p1, %r6, 1023;
	@%p1 bra 	$L__BB24_91;
	mov.u32 	%r7, %tid.x;
	setp.ge.u32 	%p120, %r7, %r6;
	mov.f64 	%fd192, 0d0000000000000000;
	mov.b32 	%r788, 0;
	mov.u32 	%r763, %r7;
	@%p120 bra 	$L__BB24_3;
	add.s32 	%r395, %r5, %r7;
	mul.wide.u32 	%rd28, %r395, 8;
	add.s64 	%rd29, %rd1, %rd28;
	add.s32 	%r788, %r2, %r395;
	ld.global.f64 	%fd192, [%rd29];
	add.s32 	%r763, %r7, 256;
$L__BB24_3:
	setp.ge.u32 	%p121, %r763, %r6;
	@%p121 bra 	$L__BB24_21;
	not.b32 	%r397, %r763;
	add.s32 	%r398, %r1, %r397;
	sub.s32 	%r399, %r398, %r5;
	shr.u32 	%r400, %r399, 8;
	add.s32 	%r12, %r400, 1;
	and.b32  	%r13, %r12, 3;
	setp.lt.u32 	%p122, %r399, 768;
	@%p122 bra 	$L__BB24_16;
	add.s32 	%r756, %r763, 512;
	add.s32 	%r755, %r763, %r5;
	add.s32 	%r754, %r755, %r2;
	and.b32  	%r401, %r12, 33554428;
	neg.s32 	%r753, %r401;
$L__BB24_6:
	mul.wide.u32 	%rd30, %r755, 8;
	add.s64 	%rd31, %rd1, %rd30;
	ld.global.f64 	%fd4, [%rd31];
	setp.lt.f64 	%p123, %fd4, %fd192;
	@%p123 bra 	$L__BB24_8;
	setp.geu.f64 	%p124, %fd192, %fd4;
	setp.lt.s32 	%p125, %r754, %r788;
	and.pred  	%p126, %p124, %p125;
	selp.b32 	%r788, %r788, %r754, %p126;
	selp.f64 	%fd192, %fd192, %fd4, %p126;
$L__BB24_8:
	add.s32 	%r402, %r755, 256;
	mul.wide.u32 	%rd32, %r402, 8;
	add.s64 	%rd33, %rd1, %rd32;
	ld.global.f64 	%fd7, [%rd33];
	setp.lt.f64 	%p127, %fd7, %fd192;
	@%p127 bra 	$L__BB24_10;
	add.s32 	%r403, %r754, 256;
	setp.geu.f64 	%p128, %fd192, %fd7;
	setp.lt.s32 	%p129, %r403, %r788;
	and.pred  	%p130, %p128, %p129;
	selp.b32 	%r788, %r788, %r403, %p130;
	selp.f64 	%fd192, %fd192, %fd7, %p130;
$L__BB24_10:
	add.s32 	%r404, %r755, 512;
	mul.wide.u32 	%rd34, %r404, 8;
	add.s64 	%rd35, %rd1, %rd34;
	ld.global.f64 	%fd10, [%rd35];
	setp.lt.f64 	%p131, %fd10, %fd192;
	@%p131 bra 	$L__BB24_12;
	add.s32 	%r405, %r754, 512;
	setp.geu.f64 	%p132, %fd192, %fd10;
	setp.lt.s32 	%p133, %r405, %r788;
	and.pred  	%p134, %p132, %p133;
	selp.b32 	%r788, %r788, %r405, %p134;
	selp.f64 	%fd192, %fd192, %fd10, %p134;
$L__BB24_12:
	add.s32 	%r406, %r755, 768;
	mul.wide.u32 	%rd36, %r406, 8;
	add.s64 	%rd37, %rd1, %rd36;
	ld.global.f64 	%fd13, [%rd37];
	setp.lt.f64 	%p135, %fd13, %fd192;
	@%p135 bra 	$L__BB24_14;
	add.s32 	%r407, %r754, 768;
	setp.geu.f64 	%p136, %fd192, %fd13;
	setp.lt.s32 	%p137, %r407, %r788;
	and.pred  	%p138, %p136, %p137;
	selp.b32 	%r788, %r788, %r407, %p138;
	selp.f64 	%fd192, %fd192, %fd13, %p138;
$L__BB24_14:
	add.s32 	%r756, %r756, 1024;
	add.s32 	%r755, %r755, 1024;
	add.s32 	%r754, %r754, 1024;
	add.s32 	%r753, %r753, 4;
	setp.ne.s32 	%p139, %r753, 0;
	@%p139 bra 	$L__BB24_6;
	add.s32 	%r763, %r756, -512;
$L__BB24_16:
	setp.eq.s32 	%p140, %r13, 0;
	@%p140 bra 	$L__BB24_21;
	add.s32 	%r766, %r763, %r5;
	add.s32 	%r767, %r766, %r2;
	neg.s32 	%r765, %r13;
$L__BB24_18:
	.pragma "nounroll";
	mul.wide.u32 	%rd38, %r766, 8;
	add.s64 	%rd39, %rd1, %rd38;
	ld.global.f64 	%fd19, [%rd39];
	setp.lt.f64 	%p141, %fd19, %fd192;
	@%p141 bra 	$L__BB24_20;
	setp.geu.f64 	%p142, %fd192, %fd19;
	setp.lt.s32 	%p143, %r767, %r788;
	and.pred  	%p144, %p142, %p143;
	selp.b32 	%r788, %r788, %r767, %p144;
	selp.f64 	%fd192, %fd192, %fd19, %p144;
$L__BB24_20:
	add.s32 	%r767, %r767, 256;
	add.s32 	%r766, %r766, 256;
	add.s32 	%r765, %r765, 1;
	setp.ne.s32 	%p145, %r765, 0;
	@%p145 bra 	$L__BB24_18;
$L__BB24_21:
	setp.lt.s32 	%p146, %r6, 256;
	@%p146 bra 	$L__BB24_53;
	// begin inline asm
	mov.u32 %r583, %laneid;
	// end inline asm
	mov.b64 	%rd50, %fd192;
	mov.b64 	{%r585, %r590}, %rd50;
	mov.b32 	%r601, 1;
	mov.b32 	%r602, 31;
	mov.b32 	%r603, -1;
	// begin inline asm
	shfl.sync.down.b32 %r584, %r585, %r601, %r602, %r603;
	// end inline asm
	// begin inline asm
	shfl.sync.down.b32 %r589, %r590, %r601, %r602, %r603;
	// end inline asm
	mov.b64 	%rd51, {%r584, %r589};
	mov.b64 	%fd23, %rd51;
	// begin inline asm
	shfl.sync.down.b32 %r594, %r788, %r601, %r602, %r603;
	// end inline asm
	mov.b32 	%r600, 0;
	// begin inline asm
	shfl.sync.down.b32 %r599, %r600, %r601, %r602, %r603;
	// end inline asm
	setp.gt.s32 	%p215, %r583, 30;
	setp.gt.f64 	%p216, %fd192, %fd23;
	or.pred  	%p217, %p215, %p216;
	mov.b16 	%rs119, 0;
	mov.u16 	%rs120, %rs119;
	mov.u16 	%rs121, %rs119;
	mov.u16 	%rs122, %rs119;
	@%p217 bra 	$L__BB24_25;
	setp.geu.f64 	%p218, %fd192, %fd23;
	setp.lt.s32 	%p219, %r594, %r788;
	and.pred  	%p220, %p218, %p219;
	@%p220 bra 	$L__BB24_25;
	shr.u32 	%r604, %r599, 24;
	cvt.u16.u32 	%rs119, %r604;
	{ .reg .b16 tmp; mov.b32 {tmp, %rs120}, %r599; }
	shr.u32 	%r605, %r599, 8;
	cvt.u16.u32 	%rs121, %r605;
	cvt.u16.u32 	%rs122, %r599;
	mov.u32 	%r788, %r594;
	mov.f64 	%fd192, %fd23;
$L__BB24_25:
	cvt.u32.u16 	%r626, %rs122;
	and.b32  	%r627, %r626, 255;
	and.b16  	%rs111, %rs121, 255;
	mul.wide.u16 	%r628, %rs111, 256;
	or.b32  	%r629, %r628, %r627;
	cvt.u32.u16 	%r630, %rs120;
	shl.b32 	%r631, %r630, 16;
	and.b32  	%r632, %r631, 16711680;
	or.b32  	%r633, %r629, %r632;
	cvt.u32.u16 	%r634, %rs119;
	shl.b32 	%r635, %r634, 24;
	or.b32  	%r622, %r633, %r635;
	mov.b64 	%rd52, %fd192;
	mov.b64 	{%r607, %r612}, %rd52;
	mov.b32 	%r623, 2;
	mov.b32 	%r624, 31;
	mov.b32 	%r625, -1;
	// begin inline asm
	shfl.sync.down.b32 %r606, %r607, %r623, %r624, %r625;
	// end inline asm
	// begin inline asm
	shfl.sync.down.b32 %r611, %r612, %r623, %r624, %r625;
	// end inline asm
	mov.b64 	%rd53, {%r606, %r611};
	mov.b64 	%fd25, %rd53;
	// begin inline asm
	shfl.sync.down.b32 %r616, %r788, %r623, %r624, %r625;
	// end inline asm
	// begin inline asm
	shfl.sync.down.b32 %r621, %r622, %r623, %r624, %r625;
	// end inline asm
	setp.gt.s32 	%p221, %r583, 29;
	setp.gt.f64 	%p222, %fd192, %fd25;
	or.pred  	%p223, %p221, %p222;
	@%p223 bra 	$L__BB24_28;
	setp.geu.f64 	%p224, %fd192, %fd25;
	setp.lt.s32 	%p225, %r616, %r788;
	and.pred  	%p226, %p224, %p225;
	@%p226 bra 	$L__BB24_28;
	shr.u32 	%r636, %r621, 24;
	cvt.u16.u32 	%rs119, %r636;
	{ .reg .b16 tmp; mov.b32 {tmp, %rs120}, %r621; }
	shr.u32 	%r637, %r621, 8;
	cvt.u16.u32 	%rs121, %r637;
	cvt.u16.u32 	%rs122, %r621;
	mov.u32 	%r788, %r616;
	mov.f64 	%fd192, %fd25;
$L__BB24_28:
	cvt.u32.u16 	%r658, %rs122;
	and.b32  	%r659, %r658, 255;
	and.b16  	%rs112, %rs121, 255;
	mul.wide.u16 	%r660, %rs112, 256;
	or.b32  	%r661, %r660, %r659;
	cvt.u32.u16 	%r662, %rs120;
	shl.b32 	%r663, %r662, 16;
	and.b32  	%r664, %r663, 16711680;
	or.b32  	%r665, %r661, %r664;
	cvt.u32.u16 	%r666, %rs119;
	shl.b32 	%r667, %r666, 24;
	or.b32  	%r654, %r665, %r667;
	mov.b64 	%rd54, %fd192;
	mov.b64 	{%r639, %r644}, %rd54;
	mov.b32 	%r655, 4;
	mov.b32 	%r656, 31;
	mov.b32 	%r657, -1;
	// begin inline asm
	shfl.sync.down.b32 %r638, %r639, %r655, %r656, %r657;
	// end inline asm
	// begin inline asm
	shfl.sync.down.b32 %r643, %r644, %r655, %r656, %r657;
	// end inline asm
	mov.b64 	%rd55, {%r638, %r643};
	mov.b64 	%fd27, %rd55;
	// begin inline asm
	shfl.sync.down.b32 %r648, %r788, %r655, %r656, %r657;
	// end inline asm
	// begin inline asm
	shfl.sync.down.b32 %r653, %r654, %r655, %r656, %r657;
	// end inline asm
	setp.gt.s32 	%p227, %r583, 27;
	setp.gt.f64 	%p228, %fd192, %fd27;
	or.pred  	%p229, %p227, %p228;
	@%p229 bra 	$L__BB24_31;
	setp.geu.f64 	%p230, %fd192, %fd27;
	setp.lt.s32 	%p231, %r648, %r788;
	and.pred  	%p232, %p230, %p231;
	@%p232 bra 	$L__BB24_31;
	shr.u32 	%r668, %r653, 24;
	cvt.u16.u32 	%rs119, %r668;
	{ .reg .b16 tmp; mov.b32 {tmp, %rs120}, %r653; }
	shr.u32 	%r669, %r653, 8;
	cvt.u16.u32 	%rs121, %r669;
	cvt.u16.u32 	%rs122, %r653;
	mov.u32 	%r788, %r648;
	mov.f64 	%fd192, %fd27;
$L__BB24_31:
	cvt.u32.u16 	%r690, %rs122;
	and.b32  	%r691, %r690, 255;
	and.b16  	%rs113, %rs121, 255;
	mul.wide.u16 	%r692, %rs113, 256;
	or.b32  	%r693, %r692, %r691;
	cvt.u32.u16 	%r694, %rs120;
	shl.b32 	%r695, %r694, 16;
	and.b32  	%r696, %r695, 16711680;
	or.b32  	%r697, %r693, %r696;
	cvt.u32.u16 	%r698, %rs119;
	shl.b32 	%r699, %r698, 24;
	or.b32  	%r686, %r697, %r699;
	mov.b64 	%rd56, %fd192;
	mov.b64 	{%r671, %r676}, %rd56;
	mov.b32 	%r687, 8;
	mov.b32 	%r688, 31;
	mov.b32 	%r689, -1;
	// begin inline asm
	shfl.sync.down.b32 %r670, %r671, %r687, %r688, %r689;
	// end inline asm
	// begin inline asm
	shfl.sync.down.b32 %r675, %r676, %r687, %r688, %r689;
	// end inline asm
	mov.b64 	%rd57, {%r670, %r675};
	mov.b64 	%fd29, %rd57;
	// begin inline asm
	shfl.sync.down.b32 %r680, %r788, %r687, %r688, %r689;
	// end inline asm
	// begin inline asm
	shfl.sync.down.b32 %r685, %r686, %r687, %r688, %r689;
	// end inline asm
	setp.gt.s32 	%p233, %r583, 23;
	setp.gt.f64 	%p234, %fd192, %fd29;
	or.pred  	%p235, %p233, %p234;
	@%p235 bra 	$L__BB24_34;
	setp.geu.f64 	%p236, %fd192, %fd29;
	setp.lt.s32 	%p237, %r680, %r788;
	and.pred  	%p238, %p236, %p237;
	@%p238 bra 	$L__BB24_34;
	shr.u32 	%r700, %r685, 24;
	cvt.u16.u32 	%rs119, %r700;
	{ .reg .b16 tmp; mov.b32 {tmp, %rs120}, %r685; }
	shr.u32 	%r701, %r685, 8;
	cvt.u16.u32 	%rs121, %r701;
	cvt.u16.u32 	%rs122, %r685;
	mov.u32 	%r788, %r680;
	mov.f64 	%fd192, %fd29;
$L__BB24_34:
	cvt.u32.u16 	%r722, %rs122;
	and.b32  	%r723, %r722, 255;
	and.b16  	%rs114, %rs121, 255;
	mul.wide.u16 	%r724, %rs114, 256;
	or.b32  	%r725, %r724, %r723;
	cvt.u32.u16 	%r726, %rs120;
	shl.b32 	%r727, %r726, 16;
	and.b32  	%r728, %r727, 16711680;
	or.b32  	%r729, %r725, %r728;
	cvt.u32.u16 	%r730, %rs119;
	shl.b32 	%r731, %r730, 24;
	or.b32  	%r718, %r729, %r731;
	mov.b64 	%rd58, %fd192;
	mov.b64 	{%r703, %r708}, %rd58;
	mov.b32 	%r719, 16;
	mov.b32 	%r720, 31;
	mov.b32 	%r721, -1;
	// begin inline asm
	shfl.sync.down.b32 %r702, %r703, %r719, %r720, %r721;
	// end inline asm
	// begin inline asm
	shfl.sync.down.b32 %r707, %r708, %r719, %r720, %r721;
	// end inline asm
	mov.b64 	%rd59, {%r702, %r707};
	mov.b64 	%fd31, %rd59;
	// begin inline asm
	shfl.sync.down.b32 %r712, %r788, %r719, %r720, %r721;
	// end inline asm
	// begin inline asm
	shfl.sync.down.b32 %r717, %r718, %r719, %r720, %r721;
	// end inline asm
	setp.gt.s32 	%p239, %r583, 15;
	setp.gt.f64 	%p240, %fd192, %fd31;
	or.pred  	%p241, %p239, %p240;
	@%p241 bra 	$L__BB24_36;
	setp.geu.f64 	%p242, %fd192, %fd31;
	setp.lt.s32 	%p243, %r712, %r788;
	and.pred  	%p244, %p242, %p243;
	selp.b32 	%r788, %r788, %r712, %p244;
	selp.f64 	%fd192, %fd192, %fd31, %p244;
$L__BB24_36:
	setp.ne.s32 	%p245, %r583, 0;
	@%p245 bra 	$L__BB24_38;
	shr.u32 	%r732, %r7, 1;
	and.b32  	%r733, %r732, 496;
	mov.u32 	%r734, _ZZN3cub18CUB_300001_SM_10006detail6reduce18DeviceReduceKernelINS2_10policy_hubIN4cuda3std3__45tupleIJdiEEEj12larger_tupleIdEE10Policy1000EN6thrust24THRUST_300001_SM_1000_NS12zip_iteratorINS8_IJNSF_6detail15normal_iteratorINSF_10device_ptrIdEEEENSF_17counting_iteratorIiNSF_11use_defaultESN_SN_EEEEEEEjSB_S9_NS7_10__identityEEEvT0_PT3_T1_NS0_13GridEvenShareISV_EET2_T4_E12temp_storage;
	add.s32 	%r735, %r734, %r733;
	st.shared.f64 	[%r735+8], %fd192;
	st.shared.u32 	[%r735+16], %r788;
$L__BB24_38:
	bar.sync 	0;
	setp.ne.s32 	%p246, %r7, 0;
	@%p246 bra 	$L__BB24_158;
	ld.shared.f64 	%fd34, [_ZZN3cub18CUB_300001_SM_10006detail6reduce18DeviceReduceKernelINS2_10policy_hubIN4cuda3std3__45tupleIJdiEEEj12larger_tupleIdEE10Policy1000EN6thrust24THRUST_300001_SM_1000_NS12zip_iteratorINS8_IJNSF_6detail15normal_iteratorINSF_10device_ptrIdEEEENSF_17counting_iteratorIiNSF_11use_defaultESN_SN_EEEEEEEjSB_S9_NS7_10__identityEEEvT0_PT3_T1_NS0_13GridEvenShareISV_EET2_T4_E12temp_storage+24];
	setp.lt.f64 	%p247, %fd34, %fd192;
	@%p247 bra 	$L__BB24_41;
	ld.shared.u32 	%r736, [_ZZN3cub18CUB_300001_SM_10006detail6reduce18DeviceReduceKernelINS2_10policy_hubIN4cuda3std3__45tupleIJdiEEEj12larger_tupleIdEE10Policy1000EN6thrust24THRUST_300001_SM_1000_NS12zip_iteratorINS8_IJNSF_6detail15normal_iteratorINSF_10device_ptrIdEEEENSF_17counting_iteratorIiNSF_11use_defaultESN_SN_EEEEEEEjSB_S9_NS7_10__identityEEEvT0_PT3_T1_NS0_13GridEvenShareISV_EET2_T4_E12temp_storage+32];
	setp.geu.f64 	%p248, %fd192, %fd34;
	setp.lt.s32 	%p249, %r736, %r788;
	and.pred  	%p250, %p248, %p249;
	selp.b32 	%r788, %r788, %r736, %p250;
	selp.f64 	%fd192, %fd192, %fd34, %p250;
$L__BB24_41:
	ld.shared.f64 	%fd37, [_ZZN3cub18CUB_300001_SM_10006detail6reduce18DeviceReduceKernelINS2_10policy_hubIN4cuda3std3__45tupleIJdiEEEj12larger_tupleIdEE10Policy1000EN6thrust24THRUST_300001_SM_1000_NS12zip_iteratorINS8_IJNSF_6detail15normal_iteratorINSF_10device_ptrIdEEEENSF_17counting_iteratorIiNSF_11use_defaultESN_SN_EEEEEEEjSB_S9_NS7_10__identityEEEvT0_PT3_T1_NS0_13GridEvenShareISV_EET2_T4_E12temp_storage+40];
	setp.lt.f64 	%p251, %fd37, %fd192;
	@%p251 bra 	$L__BB24_43;
	ld.shared.u32 	%r738, [_ZZN3cub18CUB_300001_SM_10006detail6reduce18DeviceReduceKernelINS2_10policy_hubIN4cuda3std3__45tupleIJdiEEEj12larger_tupleIdEE10Policy1000EN6thrust24THRUST_300001_SM_1000_NS12zip_iteratorINS8_IJNSF_6detail15normal_iteratorINSF_10device_ptrIdEEEENSF_17counting_iteratorIiNSF_11use_defaultESN_SN_EEEEEEEjSB_S9_NS7_10__identityEEEvT0_PT3_T1_NS0_13GridEvenShareISV_EET2_T4_E12temp_storage+48];
	setp.geu.f64 	%p252, %fd192, %fd37;
	setp.lt.s32 	%p253, %r738, %r788;
	and.pred  	%p254, %p252, %p253;
	selp.b32 	%r788, %r788, %r738, %p254;
	selp.f64 	%fd192, %fd192, %fd37, %p254;
$L__BB24_43:
	ld.shared.f64 	%fd40, [_ZZN3cub18CUB_300001_SM_10006detail6reduce18DeviceReduceKernelINS2_10policy_hubIN4cuda3std3__45tupleIJdiEEEj12larger_tupleIdEE10Policy1000EN6thrust24THRUST_300001_SM_1000_NS12zip_iteratorINS8_IJNSF_6detail15normal_iteratorINSF_10device_ptrIdEEEENSF_17counting_iteratorIiNSF_11use_defaultESN_SN_EEEEEEEjSB_S9_NS7_10__identityEEEvT0_PT3_T1_NS0_13GridEvenShareISV_EET2_T4_E12temp_storage+56];
	setp.lt.f64 	%p255, %fd40, %fd192;
	@%p255 bra 	$L__BB24_45;
	ld.shared.u32 	%r740, [_ZZN3cub18CUB_300001_SM_10006detail6reduce18DeviceReduceKernelINS2_10policy_hubIN4cuda3std3__45tupleIJdiEEEj12larger_tupleIdEE10Policy1000EN6thrust24THRUST_300001_SM_1000_NS12zip_iteratorINS8_IJNSF_6detail15normal_iteratorINSF_10device_ptrIdEEEENSF_17counting_iteratorIiNSF_11use_defaultESN_SN_EEEEEEEjSB_S9_NS7_10__identityEEEvT0_PT3_T1_NS0_13GridEvenShareISV_EET2_T4_E12temp_storage+64];
	setp.geu.f64 	%p256, %fd192, %fd40;
	setp.lt.s32 	%p257, %r740, %r788;
	and.pred  	%p258, %p256, %p257;
	selp.b32 	%r788, %r788, %r740, %p258;
	selp.f64 	%fd192, %fd192, %fd40, %p258;
$L__BB24_45:
	ld.shared.f64 	%fd43, [_ZZN3cub18CUB_300001_SM_10006detail6reduce18DeviceReduceKernelINS2_10policy_hubIN4cuda3std3__45tupleIJdiEEEj12larger_tupleIdEE10Policy1000EN6thrust24THRUST_300001_SM_1000_NS12zip_iteratorINS8_IJNSF_6detail15normal_iteratorINSF_10device_ptrIdEEEENSF_17counting_iteratorIiNSF_11use_defaultESN_SN_EEEEEEEjSB_S9_NS7_10__identityEEEvT0_PT3_T1_NS0_13GridEvenShareISV_EET2_T4_E12temp_storage+72];
	setp.lt.f64 	%p259, %fd43, %fd192;
	@%p259 bra 	$L__BB24_47;
	ld.shared.u32 	%r742, [_ZZN3cub18CUB_300001_SM_10006detail6reduce18DeviceReduceKernelINS2_10policy_hubIN4cuda3std3__45tupleIJdiEEEj12larger_tupleIdEE10Policy1000EN6thrust24THRUST_300001_SM_1000_NS12zip_iteratorINS8_IJNSF_6detail15normal_iteratorINSF_10device_ptrIdEEEENSF_17counting_iteratorIiNSF_11use_defaultESN_SN_EEEEEEEjSB_S9_NS7_10__identityEEEvT0_PT3_T1_NS0_13GridEvenShareISV_EET2_T4_E12temp_storage+80];
	setp.geu.f64 	%p260, %fd192, %fd43;
	setp.lt.s32 	%p261, %r742, %r788;
	and.pred  	%p262, %p260, %p261;
	selp.b32 	%r788, %r788, %r742, %p262;
	selp.f64 	%fd192, %fd192, %fd43, %p262;
$L__BB24_47:
	ld.shared.f64 	%fd46, [_ZZN3cub18CUB_300001_SM_10006detail6reduce18DeviceReduceKernelINS2_10policy_hubIN4cuda3std3__45tupleIJdiEEEj12larger_tupleIdEE10Policy1000EN6thrust24THRUST_300001_SM_1000_NS12zip_iteratorINS8_IJNSF_6detail15normal_iteratorINSF_10device_ptrIdEEEENSF_17counting_iteratorIiNSF_11use_defaultESN_SN_EEEEEEEjSB_S9_NS7_10__identityEEEvT0_PT3_T1_NS0_13GridEvenShareISV_EET2_T4_E12temp_storage+88];
	setp.lt.f64 	%p263, %fd46, %fd192;
	@%p263 bra 	$L__BB24_49;
	ld.shared.u32 	%r744, [_ZZN3cub18CUB_300001_SM_10006detail6reduce18DeviceReduceKernelINS2_10policy_hubIN4cuda3std3__45tupleIJdiEEEj12larger_tupleIdEE10Policy1000EN6thrust24THRUST_300001_SM_1000_NS12zip_iteratorINS8_IJNSF_6detail15normal_iteratorINSF_10device_ptrIdEEEENSF_17counting_iteratorIiNSF_11use_defaultESN_SN_EEEEEEEjSB_S9_NS7_10__identityEEEvT0_PT3_T1_NS0_13GridEvenShareISV_EET2_T4_E12temp_storage+96];
	setp.geu.f64 	%p264, %fd192, %fd46;
	setp.lt.s32 	%p265, %r744, %r788;
	and.pred  	%p266, %p264, %p265;
	selp.b32 	%r788, %r788, %r744, %p266;
	selp.f64 	%fd192, %fd192, %fd46, %p266;
$L__BB24_49:
	ld.shared.f64 	%fd49, [_ZZN3cub18CUB_300001_SM_10006detail6reduce18DeviceReduceKernelINS2_10policy_hubIN4cuda3std3__45tupleIJdiEEEj12larger_tupleIdEE10Policy1000EN6thrust24THRUST_300001_SM_1000_NS12zip_iteratorINS8_IJNSF_6detail15normal_iteratorINSF_10device_ptrIdEEEENSF_17counting_iteratorIiNSF_11use_defaultESN_SN_EEEEEEEjSB_S9_NS7_10__identityEEEvT0_PT3_T1_NS0_13GridEvenShareISV_EET2_T4_E12temp_storage+104];
	setp.lt.f64 	%p267, %fd49, %fd192;
	@%p267 bra 	$L__BB24_51;
	ld.shared.u32 	%r746, [_ZZN3cub18CUB_300001_SM_10006detail6reduce18DeviceReduceKernelINS2_10policy_hubIN4cuda3std3__45tupleIJdiEEEj12larger_tupleIdEE10Policy1000EN6thrust24THRUST_300001_SM_1000_NS12zip_iteratorINS8_IJNSF_6detail15normal_iteratorINSF_10device_ptrIdEEEENSF_17counting_iteratorIiNSF_11use_defaultESN_SN_EEEEEEEjSB_S9_NS7_10__identityEEEvT0_PT3_T1_NS0_13GridEvenShareISV_EET2_T4_E12temp_storage+112];
	setp.geu.f64 	%p268, %fd192, %fd49;
	setp.lt.s32 	%p269, %r746, %r788;
	and.pred  	%p270, %p268, %p269;
	selp.b32 	%r788, %r788, %r746, %p270;
	selp.f64 	%fd192, %fd192, %fd49, %p270;
$L__BB24_51:
	ld.shared.f64 	%fd52, [_ZZN3cub18CUB_300001_SM_10006detail6reduce18DeviceReduceKernelINS2_10policy_hubIN4cuda3std3__45tupleIJdiEEEj12larger_tupleIdEE10Policy1000EN6thrust24THRUST_300001_SM_1000_NS12zip_iteratorINS8_IJNSF_6detail15normal_iteratorINSF_10device_ptrIdEEEENSF_17counting_iteratorIiNSF_11use_defaultESN_SN_EEEEEEEjSB_S9_NS7_10__identityEEEvT0_PT3_T1_NS0_13GridEvenShareISV_EET2_T4_E12temp_storage+120];
	setp.lt.f64 	%p271, %fd52, %fd192;
	@%p271 bra 	$L__BB24_158;
	ld.shared.u32 	%r748, [_ZZN3cub18CUB_300001_SM_10006detail6reduce18DeviceReduceKernelINS2_10policy_hubIN4cuda3std3__45tupleIJdiEEEj12larger_tupleIdEE10Policy1000EN6thrust24THRUST_300001_SM_1000_NS12zip_iteratorINS8_IJNSF_6detail15normal_iteratorINSF_10device_ptrIdEEEENSF_17counting_iteratorIiNSF_11use_defaultESN_SN_EEEEEEEjSB_S9_NS7_10__identityEEEvT0_PT3_T1_NS0_13GridEvenShareISV_EET2_T4_E12temp_storage+128];
	setp.geu.f64 	%p272, %fd192, %fd52;
	setp.lt.s32 	%p273, %r748, %r788;
	and.pred  	%p274, %p272, %p273;
	selp.b32 	%r788, %r788, %r748, %p274;
	selp.f64 	%fd192, %fd192, %fd52, %p274;
	bra.uni 	$L__BB24_158;
$L__BB24_53:
	// begin inline asm
	mov.u32 %r408, %laneid;
	// end inline asm
	and.b32  	%r429, %r7, 992;
	add.s32 	%r430, %r429, 32;
	setp.gt.s32 	%p147, %r430, %r6;
	not.b32 	%r431, %r429;
	add.s32 	%r432, %r6, %r431;
	selp.b32 	%r427, %r432, 31, %p147;
	mov.b64 	%rd40, %fd192;
	mov.b64 	{%r410, %r415}, %rd40;
	mov.b32 	%r426, 1;
	mov.b32 	%r428, -1;
	// begin inline asm
	shfl.sync.down.b32 %r409, %r410, %r426, %r427, %r428;
	// end inline asm
	// begin inline asm
	shfl.sync.down.b32 %r414, %r415, %r426, %r427, %r428;
	// end inline asm
	mov.b64 	%rd41, {%r409, %r414};
	mov.b64 	%fd54, %rd41;
	// begin inline asm
	shfl.sync.down.b32 %r419, %r788, %r426, %r427, %r428;
	// end inline asm
	mov.b32 	%r425, 0;
	// begin inline asm
	shfl.sync.down.b32 %r424, %r425, %r426, %r427, %r428;
	// end inline asm
	setp.ge.s32 	%p148, %r408, %r427;
	setp.gt.f64 	%p149, %fd192, %fd54;
	or.pred  	%p150, %p148, %p149;
	mov.b16 	%rs135, 0;
	mov.u16 	%rs136, %rs135;
	mov.u16 	%rs137, %rs135;
	mov.u16 	%rs138, %rs135;
	@%p150 bra 	$L__BB24_56;
	setp.geu.f64 	%p151, %fd192, %fd54;
	setp.lt.s32 	%p152, %r419, %r788;
	and.pred  	%p153, %p151, %p152;
	@%p153 bra 	$L__BB24_56;
	shr.u32 	%r433, %r424, 24;
	cvt.u16.u32 	%rs135, %r433;
	{ .reg .b16 tmp; mov.b32 {tmp, %rs136}, %r424; }
	shr.u32 	%r434, %r424, 8;
	cvt.u16.u32 	%rs137, %r434;
	cvt.u16.u32 	%rs138, %r424;
	mov.u32 	%r788, %r419;
	mov.f64 	%fd192, %fd54;
$L__BB24_56:
	cvt.u32.u16 	%r455, %rs138;
	and.b32  	%r456, %r455, 255;
	and.b16  	%rs105, %rs137, 255;
	mul.wide.u16 	%r457, %rs105, 256;
	or.b32  	%r458, %r457, %r456;
	cvt.u32.u16 	%r459, %rs136;
	shl.b32 	%r460, %r459, 16;
	and.b32  	%r461, %r460, 16711680;
	or.b32  	%r462, %r458, %r461;
	cvt.u32.u16 	%r463, %rs135;
	shl.b32 	%r464, %r463, 24;
	or.b32  	%r451, %r462, %r464;
	mov.b64 	%rd42, %fd192;
	mov.b64 	{%r436, %r441}, %rd42;
	mov.b32 	%r452, 2;
	mov.b32 	%r454, -1;
	// begin inline asm
	shfl.sync.down.b32 %r435, %r436, %r452, %r427, %r454;
	// end inline asm
	// begin inline asm
	shfl.sync.down.b32 %r440, %r441, %r452, %r427, %r454;
	// end inline asm
	mov.b64 	%rd43, {%r435, %r440};
	mov.b64 	%fd56, %rd43;
	// begin inline asm
	shfl.sync.down.b32 %r445, %r788, %r452, %r427, %r454;
	// end inline asm
	// begin inline asm
	shfl.sync.down.b32 %r450, %r451, %r452, %r427, %r454;
	// end inline asm
	add.s32 	%r465, %r408, 2;
	setp.gt.s32 	%p154, %r465, %r427;
	setp.gt.f64 	%p155, %fd192, %fd56;
	or.pred  	%p156, %p154, %p155;
	@%p156 bra 	$L__BB24_59;
	setp.geu.f64 	%p157, %fd192, %fd56;
	setp.lt.s32 	%p158, %r445, %r788;
	and.pred  	%p159, %p157, %p158;
	@%p159 bra 	$L__BB24_59;
	shr.u32 	%r466, %r450, 24;
	cvt.u16.u32 	%rs135, %r466;
	{ .reg .b16 tmp; mov.b32 {tmp, %rs136}, %r450; }
	shr.u32 	%r467, %r450, 8;
	cvt.u16.u32 	%rs137, %r467;
	cvt.u16.u32 	%rs138, %r450;
	mov.u32 	%r788, %r445;
	mov.f64 	%fd192, %fd56;
$L__BB24_59:
	cvt.u32.u16 	%r488, %rs138;
	and.b32  	%r489, %r488, 255;
	and.b16  	%rs106, %rs137, 255;
	mul.wide.u16 	%r490, %rs106, 256;
	or.b32  	%r491, %r490, %r489;
	cvt.u32.u16 	%r492, %rs136;
	shl.b32 	%r493, %r492, 16;
	and.b32  	%r494, %r493, 16711680;
	or.b32  	%r495, %r491, %r494;
	cvt.u32.u16 	%r496, %rs135;
	shl.b32 	%r497, %r496, 24;
	or.b32  	%r484, %r495, %r497;
	mov.b64 	%rd44, %fd192;
	mov.b64 	{%r469, %r474}, %rd44;
	mov.b32 	%r485, 4;
	mov.b32 	%r487, -1;
	// begin inline asm
	shfl.sync.down.b32 %r468, %r469, %r485, %r427, %r487;
	// end inline asm
	// begin inline asm
	shfl.sync.down.b32 %r473, %r474, %r485, %r427, %r487;
	// end inline asm
	mov.b64 	%rd45, {%r468, %r473};
	mov.b64 	%fd58, %rd45;
	// begin inline asm
	shfl.sync.down.b32 %r478, %r788, %r485, %r427, %r487;
	// end inline asm
	// begin inline asm
	shfl.sync.down.b32 %r483, %r484, %r485, %r427, %r487;
	// end inline asm
	add.s32 	%r498, %r408, 4;
	setp.gt.s32 	%p160, %r498, %r427;
	setp.gt.f64 	%p161, %fd192, %fd58;
	or.pred  	%p162, %p160, %p161;
	@%p162 bra 	$L__BB24_62;
	setp.geu.f64 	%p163, %fd192, %fd58;
	setp.lt.s32 	%p164, %r478, %r788;
	and.pred  	%p165, %p163, %p164;
	@%p165 bra 	$L__BB24_62;
	shr.u32 	%r499, %r483, 24;
	cvt.u16.u32 	%rs135, %r499;
	{ .reg .b16 tmp; mov.b32 {tmp, %rs136}, %r483; }
	shr.u32 	%r500, %r483, 8;
	cvt.u16.u32 	%rs137, %r500;
	cvt.u16.u32 	%rs138, %r483;
	mov.u32 	%r788, %r478;
	mov.f64 	%fd192, %fd58;
$L__BB24_62:
	cvt.u32.u16 	%r521, %rs138;
	and.b32  	%r522, %r521, 255;
	and.b16  	%rs107, %rs137, 255;
	mul.wide.u16 	%r523, %rs107, 256;
	or.b32  	%r524, %r523, %r522;
	cvt.u32.u16 	%r525, %rs136;
	shl.b32 	%r526, %r525, 16;
	and.b32  	%r527, %r526, 16711680;
	or.b32  	%r528, %r524, %r527;
	cvt.u32.u16 	%r529, %rs135;
	shl.b32 	%r530, %r529, 24;
	or.b32  	%r517, %r528, %r530;
	mov.b64 	%rd46, %fd192;
	mov.b64 	{%r502, %r507}, %rd46;
	mov.b32 	%r518, 8;
	mov.b32 	%r520, -1;
	// begin inline asm
	shfl.sync.down.b32 %r501, %r502, %r518, %r427, %r520;
	// end inline asm
	// begin inline asm
	shfl.sync.down.b32 %r506, %r507, %r518, %r427, %r520;
	// end inline asm
	mov.b64 	%rd47, {%r501, %r506};
	mov.b64 	%fd60, %rd47;
	// begin inline asm
	shfl.sync.down.b32 %r511, %r788, %r518, %r427, %r520;
	// end inline asm
	// begin inline asm
	shfl.sync.down.b32 %r516, %r517, %r518, %r427, %r520;
	// end inline asm
	add.s32 	%r531, %r408, 8;
	setp.gt.s32 	%p166, %r531, %r427;
	setp.gt.f64 	%p167, %fd192, %fd60;
	or.pred  	%p168, %p166, %p167;
	@%p168 bra 	$L__BB24_65;
	setp.geu.f64 	%p169, %fd192, %fd60;
	setp.lt.s32 	%p170, %r511, %r788;
	and.pred  	%p171, %p169, %p170;
	@%p171 bra 	$L__BB24_65;
	shr.u32 	%r532, %r516, 24;
	cvt.u16.u32 	%rs135, %r532;
	{ .reg .b16 tmp; mov.b32 {tmp, %rs136}, %r516; }
	shr.u32 	%r533, %r516, 8;
	cvt.u16.u32 	%rs137, %r533;
	cvt.u16.u32 	%rs138, %r516;
	mov.u32 	%r788, %r511;
	mov.f64 	%fd192, %fd60;
$L__BB24_65:
	cvt.u32.u16 	%r554, %rs138;
	and.b32  	%r555, %r554, 255;
	and.b16  	%rs108, %rs137, 255;
	mul.wide.u16 	%r556, %rs108, 256;
	or.b32  	%r557, %r556, %r555;
	cvt.u32.u16 	%r558, %rs136;
	shl.b32 	%r559, %r558, 16;
	and.b32  	%r560, %r559, 16711680;
	or.b32  	%r561, %r557, %r560;
	cvt.u32.u16 	%r562, %rs135;
	shl.b32 	%r563, %r562, 24;
	or.b32  	%r550, %r561, %r563;
	mov.b64 	%rd48, %fd192;
	mov.b64 	{%r535, %r540}, %rd48;
	mov.b32 	%r551, 16;
	mov.b32 	%r553, -1;
	// begin inline asm
	shfl.sync.down.b32 %r534, %r535, %r551, %r427, %r553;
	// end inline asm
	// begin inline asm
	shfl.sync.down.b32 %r539, %r540, %r551, %r427, %r553;
	// end inline asm
	mov.b64 	%rd49, {%r534, %r539};
	mov.b64 	%fd62, %rd49;
	// begin inline asm
	shfl.sync.down.b32 %r544, %r788, %r551, %r427, %r553;
	// end inline asm
	// begin inline asm
	shfl.sync.down.b32 %r549, %r550, %r551, %r427, %r553;
	// end inline asm
	add.s32 	%r564, %r408, 16;
	setp.gt.s32 	%p172, %r564, %r427;
	setp.gt.f64 	%p173, %fd192, %fd62;
	or.pred  	%p174, %p172, %p173;
	@%p174 bra 	$L__BB24_67;
	setp.geu.f64 	%p175, %fd192, %fd62;
	setp.lt.s32 	%p176, %r544, %r788;
	and.pred  	%p177, %p175, %p176;
	selp.b32 	%r788, %r788, %r544, %p177;
	selp.f64 	%fd192, %fd192, %fd62, %p177;
$L__BB24_67:
	setp.ne.s32 	%p178, %r408, 0;
	@%p178 bra 	$L__BB24_69;
	shr.u32 	%r565, %r7, 1;
	and.b32  	%r566, %r565, 496;
	mov.u32 	%r567, _ZZN3cub18CUB_300001_SM_10006detail6reduce18DeviceReduceKernelINS2_10policy_hubIN4cuda3std3__45tupleIJdiEEEj12larger_tupleIdEE10Policy1000EN6thrust24THRUST_300001_SM_1000_NS12zip_iteratorINS8_IJNSF_6detail15normal_iteratorINSF_10device_ptrIdEEEENSF_17counting_iteratorIiNSF_11use_defaultESN_SN_EEEEEEEjSB_S9_NS7_10__identityEEEvT0_PT3_T1_NS0_13GridEvenShareISV_EET2_T4_E12temp_storage;
	add.s32 	%r568, %r567, %r566;
	st.shared.f64 	[%r568+8], %fd192;
	st.shared.u32 	[%r568+16], %r788;
$L__BB24_69:
	bar.sync 	0;
	setp.ne.s32 	%p179, %r7, 0;
	@%p179 bra 	$L__BB24_158;
	setp.lt.s32 	%p180, %r6, 33;
	@%p180 bra 	$L__BB24_73;
	ld.shared.f64 	%fd65, [_ZZN3cub18CUB_300001_SM_10006detail6reduce18DeviceReduceKernelINS2_10policy_hubIN4cuda3std3__45tupleIJdiEEEj12larger_tupleIdEE10Policy1000EN6thrust24THRUST_300001_SM_1000_NS12zip_iteratorINS8_IJNSF_6detail15normal_iteratorINSF_10device_ptrIdEEEENSF_17counting_iteratorIiNSF_11use_defaultESN_SN_EEEEEEEjSB_S9_NS7_10__identityEEEvT0_PT3_T1_NS0_13GridEvenShareISV_EET2_T4_E12temp_storage+24];
	setp.lt.f64 	%p181, %fd65, %fd192;
	@%p181 bra 	$L__BB24_73;
	ld.shared.u32 	%r569, [_ZZN3cub18CUB_300001_SM_10006detail6reduce18DeviceReduceKernelINS2_10policy_hubIN4cuda3std3__45tupleIJdiEEEj12larger_tupleIdEE10Policy1000EN6thrust24THRUST_300001_SM_1000_NS12zip_iteratorINS8_IJNSF_6detail15normal_iteratorINSF_10device_ptrIdEEEENSF_17counting_iteratorIiNSF_11use_defaultESN_SN_EEEEEEEjSB_S9_NS7_10__identityEEEvT0_PT3_T1_NS0_13GridEvenShareISV_EET2_T4_E12temp_storage+32];
	setp.geu.f64 	%p182, %fd192, %fd65;
	setp.lt.s32 	%p183, %r569, %r788;
	and.pred  	%p184, %p182, %p183;
	selp.f64 	%fd192, %fd192, %fd65, %p184;
	selp.b32 	%r788, %r788, %r569, %p184;
$L__BB24_73:
	setp.lt.s32 	%p185, %r6, 65;
	@%p185 bra 	$L__BB24_76;
	ld.shared.f64 	%fd68, [_ZZN3cub18CUB_300001_SM_10006detail6reduce18DeviceReduceKernelINS2_10policy_hubIN4cuda3std3__45tupleIJdiEEEj12larger_tupleIdEE10Policy1000EN6thrust24THRUST_300001_SM_1000_NS12zip_iteratorINS8_IJNSF_6detail15normal_iteratorINSF_10device_ptrIdEEEENSF_17counting_iteratorIiNSF_11use_defaultESN_SN_EEEEEEEjSB_S9_NS7_10__identityEEEvT0_PT3_T1_NS0_13GridEvenShareISV_EET2_T4_E12temp_storage+40];
	setp.lt.f64 	%p186, %fd68, %fd192;
	@%p186 bra 	$L__BB24_76;
	ld.shared.u32 	%r571, [_ZZN3cub18CUB_300001_SM_10006detail6reduce18DeviceReduceKernelINS2_10policy_hubIN4cuda3std3__45tupleIJdiEEEj12larger_tupleIdEE10Policy1000EN6thrust24THRUST_300001_SM_1000_NS12zip_iteratorINS8_IJNSF_6detail15normal_iteratorINSF_10device_ptrIdEEEENSF_17counting_iteratorIiNSF_11use_defaultESN_SN_EEEEEEEjSB_S9_NS7_10__identityEEEvT0_PT3_T1_NS0_13GridEvenShareISV_EET2_T4_E12temp_storage+48];
	setp.geu.f64 	%p187, %fd192, %fd68;
	setp.lt.s32 	%p188, %r571, %r788;
	and.pred  	%p189, %p187, %p188;
	selp.f64 	%fd192, %fd192, %fd68, %p189;
	selp.b32 	%r788, %r788, %r571, %p189;
$L__BB24_76:
	setp.lt.s32 	%p190, %r6, 97;
	@%p190 bra 	$L__BB24_79;
	ld.shared.f64 	%fd71, [_ZZN3cub18CUB_300001_SM_10006detail6reduce18DeviceReduceKernelINS2_10policy_hubIN4cuda3std3__45tupleIJdiEEEj12larger_tupleIdEE10Policy1000EN6thrust24THRUST_300001_SM_1000_NS12zip_iteratorINS8_IJNSF_6detail15normal_iteratorINSF_10device_ptrIdEEEENSF_17counting_iteratorIiNSF_11use_defaultESN_SN_EEEEEEEjSB_S9_NS7_10__identityEEEvT0_PT3_T1_NS0_13GridEvenShareISV_EET2_T4_E12temp_storage+56];
	setp.lt.f64 	%p191, %fd71, %fd192;
	@%p191 bra 	$L__BB24_79;
	ld.shared.u32 	%r573, [_ZZN3cub18CUB_300001_SM_10006detail6reduce18DeviceReduceKernelINS2_10policy_hubIN4cuda3std3__45tupleIJdiEEEj12larger_tupleIdEE10Policy1000EN6thrust24THRUST_300001_SM_1000_NS12zip_iteratorINS8_IJNSF_6detail15normal_iteratorINSF_10device_ptrIdEEEENSF_17counting_iteratorIiNSF_11use_defaultESN_SN_EEEEEEEjSB_S9_NS7_10__identityEEEvT0_PT3_T1_NS0_13GridEvenShareISV_EET2_T4_E12temp_storage+64];
	setp.geu.f64 	%p192, %fd192, %fd71;
	setp.lt.s32 	%p193, %r573, %r788;
	and.pred  	%p194, %p192, %p193;
	selp.f64 	%fd192, %fd192, %fd71, %p194;
	selp.b32 	%r788, %r788, %r573, %p194;
$L__BB24_79:
	setp.lt.s32 	%p195, %r6, 129;
	@%p195 bra 	$L__BB24_82;
	ld.shared.f64 	%fd74, [_ZZN3cub18CUB_300001_SM_10006detail6reduce18DeviceReduceKernelINS2_10policy_hubIN4cuda3std3__45tupleIJdiEEEj12larger_tupleIdEE10Policy1000EN6thrust24THRUST_300001_SM_1000_NS12zip_iteratorINS8_IJNSF_6detail15normal_iteratorINSF_10device_ptrIdEEEENSF_17counting_iteratorIiNSF_11use_defaultESN_SN_EEEEEEEjSB_S9_NS7_10__identityEEEvT0_PT3_T1_NS0_13GridEvenShareISV_EET2_T4_E12temp_storage+72];
	setp.lt.f64 	%p196, %fd74, %fd192;
	@%p196 bra 	$L__BB24_82;
	ld.shared.u32 	%r575, [_ZZN3cub18CUB_300001_SM_10006detail6reduce18DeviceReduceKernelINS2_10policy_hubIN4cuda3std3__45tupleIJdiEEEj12larger_tupleIdEE10Policy1000EN6thrust24THRUST_300001_SM_1000_NS12zip_iteratorINS8_IJNSF_6detail15normal_iteratorINSF_10device_ptrIdEEEENSF_17counting_iteratorIiNSF_11use_defaultESN_SN_EEEEEEEjSB_S9_NS7_10__identityEEEvT0_PT3_T1_NS0_13GridEvenShareISV_EET2_T4_E12temp_storage+80];
	setp.geu.f64 	%p197, %fd192, %fd74;
	setp.lt.s32 	%p198, %r575, %r788;
	and.pred  	%p199, %p197, %p198;
	selp.f64 	%fd192, %fd192, %fd74, %p199;
	selp.b32 	%r788, %r788, %r575, %p199;
$L__BB24_82:
	setp.lt.s32 	%p200, %r6, 161;
	@%p200 bra 	$L__BB24_85;
	ld.shared.f64 	%fd77, [_ZZN3cub18CUB_300001_SM_10006detail6reduce18DeviceReduceKernelINS2_10policy_hubIN4cuda3std3__45tupleIJdiEEEj12larger_tupleIdEE10Policy1000EN6thrust24THRUST_300001_SM_1000_NS12zip_iteratorINS8_IJNSF_6detail15normal_iteratorINSF_10device_ptrIdEEEENSF_17counting_iteratorIiNSF_11use_defaultESN_SN_EEEEEEEjSB_S9_NS7_10__identityEEEvT0_PT3_T1_NS0_13GridEvenShareISV_EET2_T4_E12temp_storage+88];
	setp.lt.f64 	%p201, %fd77, %fd192;
	@%p201 bra 	$L__BB24_85;
	ld.shared.u32 	%r577, [_ZZN3cub18CUB_300001_SM_10006detail6reduce18DeviceReduceKernelINS2_10policy_hubIN4cuda3std3__45tupleIJdiEEEj12larger_tupleIdEE10Policy1000EN6thrust24THRUST_300001_SM_1000_NS12zip_iteratorINS8_IJNSF_6detail15normal_iteratorINSF_10device_ptrIdEEEENSF_17counting_iteratorIiNSF_11use_defaultESN_SN_EEEEEEEjSB_S9_NS7_10__identityEEEvT0_PT3_T1_NS0_13GridEvenShareISV_EET2_T4_E12temp_storage+96];
	setp.geu.f64 	%p202, %fd192, %fd77;
	setp.lt.s32 	%p203, %r577, %r788;
	and.pred  	%p204, %p202, %p203;
	selp.f64 	%fd192, %fd192, %fd77, %p204;
	selp.b32 	%r788, %r788, %r577, %p204;
$L__BB24_85:
	setp.lt.s32 	%p205, %r6, 193;
	@%p205 bra 	$L__BB24_88;
	ld.shared.f64 	%fd80, [_ZZN3cub18CUB_300001_SM_10006detail6reduce18DeviceReduceKernelINS2_10policy_hubIN4cuda3std3__45tupleIJdiEEEj12larger_tupleIdEE10Policy1000EN6thrust24THRUST_300001_SM_1000_NS12zip_iteratorINS8_IJNSF_6detail15normal_iteratorINSF_10device_ptrIdEEEENSF_17counting_iteratorIiNSF_11use_defaultESN_SN_EEEEEEEjSB_S9_NS7_10__identityEEEvT0_PT3_T1_NS0_13GridEvenShareISV_EET2_T4_E12temp_storage+104];
	setp.lt.f64 	%p206, %fd80, %fd192;
	@%p206 bra 	$L__BB24_88;
	ld.shared.u32 	%r579, [_ZZN3cub18CUB_300001_SM_10006detail6reduce18DeviceReduceKernelINS2_10policy_hubIN4cuda3std3__45tupleIJdiEEEj12larger_tupleIdEE10Policy1000EN6thrust24THRUST_300001_SM_1000_NS12zip_iteratorINS8_IJNSF_6detail15normal_iteratorINSF_10device_ptrIdEEEENSF_17counting_iteratorIiNSF_11use_defaultESN_SN_EEEEEEEjSB_S9_NS7_10__identityEEEvT0_PT3_T1_NS0_13GridEvenShareISV_EET2_T4_E12temp_storage+112];
	setp.geu.f64 	%p207, %fd192, %fd80;
	setp.lt.s32 	%p208, %r579, %r788;
	and.pred  	%p209, %p207, %p208;
	selp.f64 	%fd192, %fd192, %fd80, %p209;
	selp.b32 	%r788, %r788, %r579, %p209;
$L__BB24_88:
	setp.lt.s32 	%p210, %r6, 225;
	@%p210 bra 	$L__BB24_158;
	ld.shared.f64 	%fd83, [_ZZN3cub18CUB_300001_SM_10006detail6reduce18DeviceReduceKernelINS2_10policy_hubIN4cuda3std3__45tupleIJdiEEEj12larger_tupleIdEE10Policy1000EN6thrust24THRUST_300001_SM_1000_NS12zip_iteratorINS8_IJNSF_6detail15normal_iteratorINSF_10device_ptrIdEEEENSF_17counting_iteratorIiNSF_11use_defaultESN_SN_EEEEEEEjSB_S9_NS7_10__identityEEEvT0_PT3_T1_NS0_13GridEvenShareISV_EET2_T4_E12temp_storage+120];
	setp.lt.f64 	%p211, %fd83, %fd192;
	@%p211 bra 	$L__BB24_158;
	ld.shared.u32 	%r581, [_ZZN3cub18CUB_300001_SM_10006detail6reduce18DeviceReduceKernelINS2_10policy_hubIN4cuda3std3__45tupleIJdiEEEj12larger_tupleIdEE10Policy1000EN6thrust24THRUST_300001_SM_1000_NS12zip_iteratorINS8_IJNSF_6detail15normal_iteratorINSF_10device_ptrIdEEEENSF_17counting_iteratorIiNSF_11use_defaultESN_SN_EEEEEEEjSB_S9_NS7_10__identityEEEvT0_PT3_T1_NS0_13GridEvenShareISV_EET2_T4_E12temp_storage+128];
	setp.geu.f64 	%p212, %fd192, %fd83;
	setp.lt.s32 	%p213, %r581, %r788;
	and.pred  	%p214, %p212, %p213;
	selp.b32 	%r788, %r788, %r581, %p214;
	selp.f64 	%fd192, %fd192, %fd83, %p214;
	bra.uni 	$L__BB24_158;
$L__BB24_91:
	mov.u32 	%r111, %tid.x;
	add.s32 	%r204, %r5, %r111;
	mul.wide.u32 	%rd4, %r204, 8;
	add.s64 	%rd5, %rd1, %rd4;
	add.s32 	%r112, %r204, %r2;
	ld.global.f64 	%fd192, [%rd5];
	ld.global.f64 	%fd86, [%rd5+2048];
	ld.global.f64 	%fd87, [%rd5+4096];
	ld.global.f64 	%fd88, [%rd5+6144];
	setp.lt.f64 	%p2, %fd86, %fd192;
	mov.u32 	%r788, %r112;
	@%p2 bra 	$L__BB24_93;
	add.s32 	%r205, %r112, 256;
	setp.geu.f64 	%p3, %fd192, %fd86;
	setp.gt.s32 	%p4, %r112, 2147483391;
	and.pred  	%p5, %p3, %p4;
	selp.f64 	%fd192, %fd192, %fd86, %p5;
	selp.b32 	%r788, %r112, %r205, %p5;
$L__BB24_93:
	setp.lt.f64 	%p6, %fd87, %fd192;
	@%p6 bra 	$L__BB24_95;
	add.s32 	%r206, %r112, 512;
	setp.geu.f64 	%p7, %fd192, %fd87;
	setp.lt.s32 	%p8, %r206, %r788;
	and.pred  	%p9, %p7, %p8;
	selp.f64 	%fd192, %fd192, %fd87, %p9;
	selp.b32 	%r788, %r788, %r206, %p9;
$L__BB24_95:
	setp.lt.f64 	%p10, %fd88, %fd192;
	@%p10 bra 	$L__BB24_97;
	add.s32 	%r207, %r112, 768;
	setp.geu.f64 	%p11, %fd192, %fd88;
	setp.lt.s32 	%p12, %r207, %r788;
	and.pred  	%p13, %p11, %p12;
	selp.f64 	%fd192, %fd192, %fd88, %p13;
	selp.b32 	%r788, %r788, %r207, %p13;
$L__BB24_97:
	setp.lt.u32 	%p14, %r6, %r4;
	@%p14 bra 	$L__BB24_127;
	add.s32 	%r796, %r5, %r4;
	add.s32 	%r120, %r1, -1024;
	setp.gt.u32 	%p15, %r796, %r120;
	@%p15 bra 	$L__BB24_99;
	bra.uni 	$L__BB24_118;
$L__BB24_99:
	setp.le.u32 	%p34, %r1, %r796;
	@%p34 bra 	$L__BB24_127;
	sub.s32 	%r135, %r1, %r796;
	setp.ge.s32 	%p35, %r111, %r135;
	@%p35 bra 	$L__BB24_127;
	not.b32 	%r214, %r111;
	add.s32 	%r215, %r1, %r214;
	sub.s32 	%r136, %r215, %r796;
	and.b32  	%r216, %r136, 768;
	setp.eq.s32 	%p36, %r216, 768;
	mov.u32 	%r808, %r111;
	@%p36 bra 	$L__BB24_106;
	add.s32 	%r803, %r111, %r796;
	add.s32 	%r804, %r803, %r2;
	shr.u32 	%r217, %r136, 8;
	add.s32 	%r218, %r217, 1;
	and.b32  	%r219, %r218, 3;
	neg.s32 	%r802, %r219;
	mov.u32 	%r808, %r111;
$L__BB24_103:
	.pragma "nounroll";
	mul.wide.u32 	%rd8, %r803, 8;
	add.s64 	%rd9, %rd1, %rd8;
	ld.global.f64 	%fd110, [%rd9];
	setp.lt.f64 	%p37, %fd110, %fd192;
	@%p37 bra 	$L__BB24_105;
	setp.geu.f64 	%p38, %fd192, %fd110;
	setp.lt.s32 	%p39, %r804, %r788;
	and.pred  	%p40, %p38, %p39;
	selp.f64 	%fd192, %fd192, %fd110, %p40;
	selp.b32 	%r788, %r788, %r804, %p40;
$L__BB24_105:
	add.s32 	%r808, %r808, 256;
	add.s32 	%r804, %r804, 256;
	add.s32 	%r803, %r803, 256;
	add.s32 	%r802, %r802, 1;
	setp.ne.s32 	%p41, %r802, 0;
	@%p41 bra 	$L__BB24_103;
$L__BB24_106:
	setp.lt.u32 	%p42, %r136, 768;
	@%p42 bra 	$L__BB24_127;
	add.s32 	%r813, %r808, 512;
	add.s32 	%r812, %r808, %r796;
	add.s32 	%r811, %r812, %r2;
$L__BB24_108:
	mul.wide.u32 	%rd10, %r812, 8;
	add.s64 	%rd11, %rd1, %rd10;
	ld.global.f64 	%fd116, [%rd11];
	setp.lt.f64 	%p43, %fd116, %fd192;
	@%p43 bra 	$L__BB24_110;
	setp.geu.f64 	%p44, %fd192, %fd116;
	setp.lt.s32 	%p45, %r811, %r788;
	and.pred  	%p46, %p44, %p45;
	selp.f64 	%fd192, %fd192, %fd116, %p46;
	selp.b32 	%r788, %r788, %r811, %p46;
$L__BB24_110:
	add.s32 	%r220, %r812, 256;
	mul.wide.u32 	%rd12, %r220, 8;
	add.s64 	%rd13, %rd1, %rd12;
	ld.global.f64 	%fd119, [%rd13];
	setp.lt.f64 	%p47, %fd119, %fd192;
	@%p47 bra 	$L__BB24_112;
	add.s32 	%r221, %r811, 256;
	setp.geu.f64 	%p48, %fd192, %fd119;
	setp.lt.s32 	%p49, %r221, %r788;
	and.pred  	%p50, %p48, %p49;
	selp.f64 	%fd192, %fd192, %fd119, %p50;
	selp.b32 	%r788, %r788, %r221, %p50;
$L__BB24_112:
	add.s32 	%r222, %r812, 512;
	mul.wide.u32 	%rd14, %r222, 8;
	add.s64 	%rd15, %rd1, %rd14;
	ld.global.f64 	%fd122, [%rd15];
	setp.lt.f64 	%p51, %fd122, %fd192;
	@%p51 bra 	$L__BB24_114;
	add.s32 	%r223, %r811, 512;
	setp.geu.f64 	%p52, %fd192, %fd122;
	setp.lt.s32 	%p53, %r223, %r788;
	and.pred  	%p54, %p52, %p53;
	selp.f64 	%fd192, %fd192, %fd122, %p54;
	selp.b32 	%r788, %r788, %r223, %p54;
$L__BB24_114:
	add.s32 	%r224, %r812, 768;
	mul.wide.u32 	%rd16, %r224, 8;
	add.s64 	%rd17, %rd1, %rd16;
	ld.global.f64 	%fd125, [%rd17];
	setp.lt.f64 	%p55, %fd125, %fd192;
	@%p55 bra 	$L__BB24_116;
	add.s32 	%r225, %r811, 768;
	setp.geu.f64 	%p56, %fd192, %fd125;
	setp.lt.s32 	%p57, %r225, %r788;
	and.pred  	%p58, %p56, %p57;
	selp.f64 	%fd192, %fd192, %fd125, %p58;
	selp.b32 	%r788, %r788, %r225, %p58;
$L__BB24_116:
	add.s32 	%r169, %r813, 1024;
	add.s32 	%r226, %r813, 512;
	add.s32 	%r812, %r812, 1024;
	add.s32 	%r811, %r811, 1024;
	setp.lt.s32 	%p59, %r226, %r135;
	mov.u32 	%r813, %r169;
	@%p59 bra 	$L__BB24_108;
	bra.uni 	$L__BB24_127;
$L__BB24_117:
	add.s32 	%r796, %r796, %r4;
	setp.gt.u32 	%p33, %r796, %r120;
	@%p33 bra 	$L__BB24_99;
$L__BB24_118:
	add.s32 	%r208, %r111, %r796;
	mul.wide.u32 	%rd6, %r208, 8;
	add.s64 	%rd7, %rd1, %rd6;
	add.s32 	%r124, %r208, %r2;
	ld.global.f64 	%fd96, [%rd7];
	ld.global.f64 	%fd97, [%rd7+2048];
	ld.global.f64 	%fd98, [%rd7+4096];
	ld.global.f64 	%fd99, [%rd7+6144];
	setp.lt.f64 	%p16, %fd96, %fd192;
	@%p16 bra 	$L__BB24_120;
	setp.geu.f64 	%p17, %fd192, %fd96;
	setp.lt.s32 	%p18, %r124, %r788;
	and.pred  	%p19, %p17, %p18;
	selp.f64 	%fd192, %fd192, %fd96, %p19;
	selp.b32 	%r788, %r788, %r124, %p19;
$L__BB24_120:
	setp.lt.f64 	%p20, %fd97, %fd192;
	@%p20 bra 	$L__BB24_122;
	add.s32 	%r209, %r124, 256;
	setp.geu.f64 	%p21, %fd192, %fd97;
	setp.lt.s32 	%p22, %r209, %r788;
	and.pred  	%p23, %p21, %p22;
	selp.f64 	%fd192, %fd192, %fd97, %p23;
	selp.b32 	%r788, %r788, %r209, %p23;
$L__BB24_122:
	setp.lt.f64 	%p24, %fd98, %fd192;
	@%p24 bra 	$L__BB24_124;
	add.s32 	%r210, %r124, 512;
	setp.geu.f64 	%p25, %fd192, %fd98;
	setp.lt.s32 	%p26, %r210, %r788;
	and.pred  	%p27, %p25, %p26;
	selp.f64 	%fd192, %fd192, %fd98, %p27;
	selp.b32 	%r788, %r788, %r210, %p27;
$L__BB24_124:
	setp.lt.f64 	%p28, %fd99, %fd192;
	@%p28 bra 	$L__BB24_126;
	add.s32 	%r211, %r124, 768;
	setp.geu.f64 	%p29, %fd192, %fd99;
	setp.lt.s32 	%p30, %r211, %r788;
	and.pred  	%p31, %p29, %p30;
	selp.f64 	%fd192, %fd192, %fd99, %p31;
	selp.b32 	%r788, %r788, %r211, %p31;
$L__BB24_126:
	sub.s32 	%r212, %r1, %r796;
	setp.lt.u32 	%p32, %r212, %r4;
	@%p32 bra 	$L__BB24_127;
	bra.uni 	$L__BB24_117;
$L__BB24_127:
	// begin inline asm
	mov.u32 %r227, %laneid;
	// end inline asm
	mov.b64 	%rd18, %fd192;
	mov.b64 	{%r229, %r234}, %rd18;
	mov.b32 	%r245, 1;
	mov.b32 	%r246, 31;
	mov.b32 	%r247, -1;
	// begin inline asm
	shfl.sync.down.b32 %r228, %r229, %r245, %r246, %r247;
	// end inline asm
	// begin inline asm
	shfl.sync.down.b32 %r233, %r234, %r245, %r246, %r247;
	// end inline asm
	mov.b64 	%rd19, {%r228, %r233};
	mov.b64 	%fd129, %rd19;
	// begin inline asm
	shfl.sync.down.b32 %r238, %r788, %r245, %r246, %r247;
	// end inline asm
	mov.b32 	%r244, 0;
	// begin inline asm
	shfl.sync.down.b32 %r243, %r244, %r245, %r246, %r247;
	// end inline asm
	setp.gt.s32 	%p60, %r227, 30;
	setp.gt.f64 	%p61, %fd192, %fd129;
	or.pred  	%p62, %p60, %p61;
	mov.b16 	%rs151, 0;
	mov.u16 	%rs152, %rs151;
	mov.u16 	%rs153, %rs151;
	mov.u16 	%rs154, %rs151;
	@%p62 bra 	$L__BB24_130;
	setp.geu.f64 	%p63, %fd192, %fd129;
	setp.lt.s32 	%p64, %r238, %r788;
	and.pred  	%p65, %p63, %p64;
	@%p65 bra 	$L__BB24_130;
	shr.u32 	%r248, %r243, 24;
	cvt.u16.u32 	%rs154, %r248;
	{ .reg .b16 tmp; mov.b32 {tmp, %rs153}, %r243; }
	shr.u32 	%r249, %r243, 8;
	cvt.u16.u32 	%rs152, %r249;
	cvt.u16.u32 	%rs151, %r243;
	mov.f64 	%fd192, %fd129;
	mov.u32 	%r788, %r238;
$L__BB24_130:
	cvt.u32.u16 	%r270, %rs151;
	and.b32  	%r271, %r270, 255;
	and.b16  	%rs99, %rs152, 255;
	mul.wide.u16 	%r272, %rs99, 256;
	or.b32  	%r273, %r272, %r271;
	cvt.u32.u16 	%r274, %rs153;
	shl.b32 	%r275, %r274, 16;
	and.b32  	%r276, %r275, 16711680;
	or.b32  	%r277, %r273, %r276;
	cvt.u32.u16 	%r278, %rs154;
	shl.b32 	%r279, %r278, 24;
	or.b32  	%r266, %r277, %r279;
	mov.b64 	%rd20, %fd192;
	mov.b64 	{%r251, %r256}, %rd20;
	mov.b32 	%r267, 2;
	mov.b32 	%r268, 31;
	mov.b32 	%r269, -1;
	// begin inline asm
	shfl.sync.down.b32 %r250, %r251, %r267, %r268, %r269;
	// end inline asm
	// begin inline asm
	shfl.sync.down.b32 %r255, %r256, %r267, %r268, %r269;
	// end inline asm
	mov.b64 	%rd21, {%r250, %r255};
	mov.b64 	%fd131, %rd21;
	// begin inline asm
	shfl.sync.down.b32 %r260, %r788, %r267, %r268, %r269;
	// end inline asm
	// begin inline asm
	shfl.sync.down.b32 %r265, %r266, %r267, %r268, %r269;
	// end inline asm
	setp.gt.s32 	%p66, %r227, 29;
	setp.gt.f64 	%p67, %fd192, %fd131;
	or.pred  	%p68, %p66, %p67;
	@%p68 bra 	$L__BB24_133;
	setp.geu.f64 	%p69, %fd192, %fd131;
	setp.lt.s32 	%p70, %r260, %r788;
	and.pred  	%p71, %p69, %p70;
	@%p71 bra 	$L__BB24_133;
	shr.u32 	%r280, %r265, 24;
	cvt.u16.u32 	%rs154, %r280;
	{ .reg .b16 tmp; mov.b32 {tmp, %rs153}, %r265; }
	shr.u32 	%r281, %r265, 8;
	cvt.u16.u32 	%rs152, %r281;
	cvt.u16.u32 	%rs151, %r265;
	mov.f64 	%fd192, %fd131;
	mov.u32 	%r788, %r260;
$L__BB24_133:
	cvt.u32.u16 	%r302, %rs151;
	and.b32  	%r303, %r302, 255;
	and.b16  	%rs100, %rs152, 255;
	mul.wide.u16 	%r304, %rs100, 256;
	or.b32  	%r305, %r304, %r303;
	cvt.u32.u16 	%r306, %rs153;
	shl.b32 	%r307, %r306, 16;
	and.b32  	%r308, %r307, 16711680;
	or.b32  	%r309, %r305, %r308;
	cvt.u32.u16 	%r310, %rs154;
	shl.b32 	%r311, %r310, 24;
	or.b32  	%r298, %r309, %r311;
	mov.b64 	%rd22, %fd192;
	mov.b64 	{%r283, %r288}, %rd22;
	mov.b32 	%r299, 4;
	mov.b32 	%r300, 31;
	mov.b32 	%r301, -1;
	// begin inline asm
	shfl.sync.down.b32 %r282, %r283, %r299, %r300, %r301;
	// end inline asm
	// begin inline asm
	shfl.sync.down.b32 %r287, %r288, %r299, %r300, %r301;
	// end inline asm
	mov.b64 	%rd23, {%r282, %r287};
	mov.b64 	%fd133, %rd23;
	// begin inline asm
	shfl.sync.down.b32 %r292, %r788, %r299, %r300, %r301;
	// end inline asm
	// begin inline asm
	shfl.sync.down.b32 %r297, %r298, %r299, %r300, %r301;
	// end inline asm
	setp.gt.s32 	%p72, %r227, 27;
	setp.gt.f64 	%p73, %fd192, %fd133;
	or.pred  	%p74, %p72, %p73;
	@%p74 bra 	$L__BB24_136;
	setp.geu.f64 	%p75, %fd192, %fd133;
	setp.lt.s32 	%p76, %r292, %r788;
	and.pred  	%p77, %p75, %p76;
	@%p77 bra 	$L__BB24_136;
	shr.u32 	%r312, %r297, 24;
	cvt.u16.u32 	%rs154, %r312;
	{ .reg .b16 tmp; mov.b32 {tmp, %rs153}, %r297; }
	shr.u32 	%r313, %r297, 8;
	cvt.u16.u32 	%rs152, %r313;
	cvt.u16.u32 	%rs151, %r297;
	mov.f64 	%fd192, %fd133;
	mov.u32 	%r788, %r292;
$L__BB24_136:
	cvt.u32.u16 	%r334, %rs151;
	and.b32  	%r335, %r334, 255;
	and.b16  	%rs101, %rs152, 255;
	mul.wide.u16 	%r336, %rs101, 256;
	or.b32  	%r337, %r336, %r335;
	cvt.u32.u16 	%r338, %rs153;
	shl.b32 	%r339, %r338, 16;
	and.b32  	%r340, %r339, 16711680;
	or.b32  	%r341, %r337, %r340;
	cvt.u32.u16 	%r342, %rs154;
	shl.b32 	%r343, %r342, 24;
	or.b32  	%r330, %r341, %r343;
	mov.b64 	%rd24, %fd192;
	mov.b64 	{%r315, %r320}, %rd24;
	mov.b32 	%r331, 8;
	mov.b32 	%r332, 31;
	mov.b32 	%r333, -1;
	// begin inline asm
	shfl.sync.down.b32 %r314, %r315, %r331, %r332, %r333;
	// end inline asm
	// begin inline asm
	shfl.sync.down.b32 %r319, %r320, %r331, %r332, %r333;
	// end inline asm
	mov.b64 	%rd25, {%r314, %r319};
	mov.b64 	%fd135, %rd25;
	// begin inline asm
	shfl.sync.down.b32 %r324, %r788, %r331, %r332, %r333;
	// end inline asm
	// begin inline asm
	shfl.sync.down.b32 %r329, %r330, %r331, %r332, %r333;
	// end inline asm
	setp.gt.s32 	%p78, %r227, 23;
	setp.gt.f64 	%p79, %fd192, %fd135;
	or.pred  	%p80, %p78, %p79;
	@%p80 bra 	$L__BB24_139;
	setp.geu.f64 	%p81, %fd192, %fd135;
	setp.lt.s32 	%p82, %r324, %r788;
	and.pred  	%p83, %p81, %p82;
	@%p83 bra 	$L__BB24_139;
	shr.u32 	%r344, %r329, 24;
	cvt.u16.u32 	%rs154, %r344;
	{ .reg .b16 tmp; mov.b32 {tmp, %rs153}, %r329; }
	shr.u32 	%r345, %r329, 8;
	cvt.u16.u32 	%rs152, %r345;
	cvt.u16.u32 	%rs151, %r329;
	mov.f64 	%fd192, %fd135;
	mov.u32 	%r788, %r324;
$L__BB24_139:
	cvt.u32.u16 	%r366, %rs151;
	and.b32  	%r367, %r366, 255;
	and.b16  	%rs102, %rs152, 255;
	mul.wide.u16 	%r368, %rs102, 256;
	or.b32  	%r369, %r368, %r367;
	cvt.u32.u16 	%r370, %rs153;
	shl.b32 	%r371, %r370, 16;
	and.b32  	%r372, %r371, 16711680;
	or.b32  	%r373, %r369, %r372;
	cvt.u32.u16 	%r374, %rs154;
	shl.b32 	%r375, %r374, 24;
	or.b32  	%r362, %r373, %r375;
	mov.b64 	%rd26, %fd192;
	mov.b64 	{%r347, %r352}, %rd26;
	mov.b32 	%r363, 16;
	mov.b32 	%r364, 31;
	mov.b32 	%r365, -1;
	// begin inline asm
	shfl.sync.down.b32 %r346, %r347, %r363, %r364, %r365;
	// end inline asm
	// begin inline asm
	shfl.sync.down.b32 %r351, %r352, %r363, %r364, %r365;
	// end inline asm
	mov.b64 	%rd27, {%r346, %r351};
	mov.b64 	%fd137, %rd27;
	// begin inline asm
	shfl.sync.down.b32 %r356, %r788, %r363, %r364, %r365;
	// end inline asm
	// begin inline asm
	shfl.sync.down.b32 %r361, %r362, %r363, %r364, %r365;
	// end inline asm
	setp.gt.s32 	%p84, %r227, 15;
	setp.gt.f64 	%p85, %fd192, %fd137;
	or.pred  	%p86, %p84, %p85;
	@%p86 bra 	$L__BB24_141;
	setp.geu.f64 	%p87, %fd192, %fd137;
	setp.lt.s32 	%p88, %r356, %r788;
	and.pred  	%p89, %p87, %p88;
	selp.f64 	%fd192, %fd192, %fd137, %p89;
	selp.b32 	%r788, %r788, %r356, %p89;
$L__BB24_141:
	setp.ne.s32 	%p90, %r227, 0;
	@%p90 bra 	$L__BB24_143;
	shr.u32 	%r376, %r111, 1;
	and.b32  	%r377, %r376, 496;
	mov.u32 	%r378, _ZZN3cub18CUB_300001_SM_10006detail6reduce18DeviceReduceKernelINS2_10policy_hubIN4cuda3std3__45tupleIJdiEEEj12larger_tupleIdEE10Policy1000EN6thrust24THRUST_300001_SM_1000_NS12zip_iteratorINS8_IJNSF_6detail15normal_iteratorINSF_10device_ptrIdEEEENSF_17counting_iteratorIiNSF_11use_defaultESN_SN_EEEEEEEjSB_S9_NS7_10__identityEEEvT0_PT3_T1_NS0_13GridEvenShareISV_EET2_T4_E12temp_storage;
	add.s32 	%r379, %r378, %r377;
	st.shared.f64 	[%r379+8], %fd192;
	st.shared.u32 	[%r379+16], %r788;
$L__BB24_143:
	bar.sync 	0;
	setp.ne.s32 	%p91, %r111, 0;
	@%p91 bra 	$L__BB24_158;
	ld.shared.f64 	%fd140, [_ZZN3cub18CUB_300001_SM_10006detail6reduce18DeviceReduceKernelINS2_10policy_hubIN4cuda3std3__45tupleIJdiEEEj12larger_tupleIdEE10Policy1000EN6thrust24THRUST_300001_SM_1000_NS12zip_iteratorINS8_IJNSF_6detail15normal_iteratorINSF_10device_ptrIdEEEENSF_17counting_iteratorIiNSF_11use_defaultESN_SN_EEEEEEEjSB_S9_NS7_10__identityEEEvT0_PT3_T1_NS0_13GridEvenShareISV_EET2_T4_E12temp_storage+24];
	setp.lt.f64 	%p92, %fd140, %fd192;
	@%p92 bra 	$L__BB24_146;
	ld.shared.u32 	%r380, [_ZZN3cub18CUB_300001_SM_10006detail6reduce18DeviceReduceKernelINS2_10policy_hubIN4cuda3std3__45tupleIJdiEEEj12larger_tupleIdEE10Policy1000EN6thrust24THRUST_300001_SM_1000_NS12zip_iteratorINS8_IJNSF_6detail15normal_iteratorINSF_10device_ptrIdEEEENSF_17counting_iteratorIiNSF_11use_defaultESN_SN_EEEEEEEjSB_S9_NS7_10__identityEEEvT0_PT3_T1_NS0_13GridEvenShareISV_EET2_T4_E12temp_storage+32];
	setp.geu.f64 	%p93, %fd192, %fd140;
	setp.lt.s32 	%p94, %r380, %r788;
	and.pred  	%p95, %p93, %p94;
	selp.f64 	%fd192, %fd192, %fd140, %p95;
	selp.b32 	%r788, %r788, %r380, %p95;
$L__BB24_146:
	ld.shared.f64 	%fd143, [_ZZN3cub18CUB_300001_SM_10006detail6reduce18DeviceReduceKernelINS2_10policy_hubIN4cuda3std3__45tupleIJdiEEEj12larger_tupleIdEE10Policy1000EN6thrust24THRUST_300001_SM_1000_NS12zip_iteratorINS8_IJNSF_6detail15normal_iteratorINSF_10device_ptrIdEEEENSF_17counting_iteratorIiNSF_11use_defaultESN_SN_EEEEEEEjSB_S9_NS7_10__identityEEEvT0_PT3_T1_NS0_13GridEvenShareISV_EET2_T4_E12temp_storage+40];
	setp.lt.f64 	%p96, %fd143, %fd192;
	@%p96 bra 	$L__BB24_148;
	ld.shared.u32 	%r382, [_ZZN3cub18CUB_300001_SM_10006detail6reduce18DeviceReduceKernelINS2_10policy_hubIN4cuda3std3__45tupleIJdiEEEj12larger_tupleIdEE10Policy1000EN6thrust24THRUST_300001_SM_1000_NS12zip_iteratorINS8_IJNSF_6detail15normal_iteratorINSF_10device_ptrIdEEEENSF_17counting_iteratorIiNSF_11use_defaultESN_SN_EEEEEEEjSB_S9_NS7_10__identityEEEvT0_PT3_T1_NS0_13GridEvenShareISV_EET2_T4_E12temp_storage+48];
	setp.geu.f64 	%p97, %fd192, %fd143;
	setp.lt.s32 	%p98, %r382, %r788;
	and.pred  	%p99, %p97, %p98;
	selp.f64 	%fd192, %fd192, %fd143, %p99;
	selp.b32 	%r788, %r788, %r382, %p99;
$L__BB24_148:
	ld.shared.f64 	%fd146, [_ZZN3cub18CUB_300001_SM_10006detail6reduce18DeviceReduceKernelINS2_10policy_hubIN4cuda3std3__45tupleIJdiEEEj12larger_tupleIdEE10Policy1000EN6thrust24THRUST_300001_SM_1000_NS12zip_iteratorINS8_IJNSF_6detail15normal_iteratorINSF_10device_ptrIdEEEENSF_17counting_iteratorIiNSF_11use_defaultESN_SN_EEEEEEEjSB_S9_NS7_10__identityEEEvT0_PT3_T1_NS0_13GridEvenShareISV_EET2_T4_E12temp_storage+56];
	setp.lt.f64 	%p100, %fd146, %fd192;
	@%p100 bra 	$L__BB24_150;
	ld.shared.u32 	%r384, [_ZZN3cub18CUB_300001_SM_10006detail6reduce18DeviceReduceKernelINS2_10policy_hubIN4cuda3std3__45tupleIJdiEEEj12larger_tupleIdEE10Policy1000EN6thrust24THRUST_300001_SM_1000_NS12zip_iteratorINS8_IJNSF_6detail15normal_iteratorINSF_10device_ptrIdEEEENSF_17counting_iteratorIiNSF_11use_defaultESN_SN_EEEEEEEjSB_S9_NS7_10__identityEEEvT0_PT3_T1_NS0_13GridEvenShareISV_EET2_T4_E12temp_storage+64];
	setp.geu.f64 	%p101, %fd192, %fd146;
	setp.lt.s32 	%p102, %r384, %r788;
	and.pred  	%p103, %p101, %p102;
	selp.f64 	%fd192, %fd192, %fd146, %p103;
	selp.b32 	%r788, %r788, %r384, %p103;
$L__BB24_150:
	ld.shared.f64 	%fd149, [_ZZN3cub18CUB_300001_SM_10006detail6reduce18DeviceReduceKernelINS2_10policy_hubIN4cuda3std3__45tupleIJdiEEEj12larger_tupleIdEE10Policy1000EN6thrust24THRUST_300001_SM_1000_NS12zip_iteratorINS8_IJNSF_6detail15normal_iteratorINSF_10device_ptrIdEEEENSF_17counting_iteratorIiNSF_11use_defaultESN_SN_EEEEEEEjSB_S9_NS7_10__identityEEEvT0_PT3_T1_NS0_13GridEvenShareISV_EET2_T4_E12temp_storage+72];
	setp.lt.f64 	%p104, %fd149, %fd192;
	@%p104 bra 	$L__BB24_152;
	ld.shared.u32 	%r386, [_ZZN3cub18CUB_300001_SM_10006detail6reduce18DeviceReduceKernelINS2_10policy_hubIN4cuda3std3__45tupleIJdiEEEj12larger_tupleIdEE10Policy1000EN6thrust24THRUST_300001_SM_1000_NS12zip_iteratorINS8_IJNSF_6detail15normal_iteratorINSF_10device_ptrIdEEEENSF_17counting_iteratorIiNSF_11use_defaultESN_SN_EEEEEEEjSB_S9_NS7_10__identityEEEvT0_PT3_T1_NS0_13GridEvenShareISV_EET2_T4_E12temp_storage+80];
	setp.geu.f64 	%p105, %fd192, %fd149;
	setp.lt.s32 	%p106, %r386, %r788;
	and.pred  	%p107, %p105, %p106;
	selp.f64 	%fd192, %fd192, %fd149, %p107;
	selp.b32 	%r788, %r788, %r386, %p107;
$L__BB24_152:
	ld.shared.f64 	%fd152, [_ZZN3cub18CUB_300001_SM_10006detail6reduce18DeviceReduceKernelINS2_10policy_hubIN4cuda3std3__45tupleIJdiEEEj12larger_tupleIdEE10Policy1000EN6thrust24THRUST_300001_SM_1000_NS12zip_iteratorINS8_IJNSF_6detail15normal_iteratorINSF_10device_ptrIdEEEENSF_17counting_iteratorIiNSF_11use_defaultESN_SN_EEEEEEEjSB_S9_NS7_10__identityEEEvT0_PT3_T1_NS0_13GridEvenShareISV_EET2_T4_E12temp_storage+88];
	setp.lt.f64 	%p108, %fd152, %fd192;
	@%p108 bra 	$L__BB24_154;
	ld.shared.u32 	%r388, [_ZZN3cub18CUB_300001_SM_10006detail6reduce18DeviceReduceKernelINS2_10policy_hubIN4cuda3std3__45tupleIJdiEEEj12larger_tupleIdEE10Policy1000EN6thrust24THRUST_300001_SM_1000_NS12zip_iteratorINS8_IJNSF_6detail15normal_iteratorINSF_10device_ptrIdEEEENSF_17counting_iteratorIiNSF_11use_defaultESN_SN_EEEEEEEjSB_S9_NS7_10__identityEEEvT0_PT3_T1_NS0_13GridEvenShareISV_EET2_T4_E12temp_storage+96];
	setp.geu.f64 	%p109, %fd192, %fd152;
	setp.lt.s32 	%p110, %r388, %r788;
	and.pred  	%p111, %p109, %p110;
	selp.f64 	%fd192, %fd192, %fd152, %p111;
	selp.b32 	%r788, %r788, %r388, %p111;
$L__BB24_154:
	ld.shared.f64 	%fd155, [_ZZN3cub18CUB_300001_SM_10006detail6reduce18DeviceReduceKernelINS2_10policy_hubIN4cuda3std3__45tupleIJdiEEEj12larger_tupleIdEE10Policy1000EN6thrust24THRUST_300001_SM_1000_NS12zip_iteratorINS8_IJNSF_6detail15normal_iteratorINSF_10device_ptrIdEEEENSF_17counting_iteratorIiNSF_11use_defaultESN_SN_EEEEEEEjSB_S9_NS7_10__identityEEEvT0_PT3_T1_NS0_13GridEvenShareISV_EET2_T4_E12temp_storage+104];
	setp.lt.f64 	%p112, %fd155, %fd192;
	@%p112 bra 	$L__BB24_156;
	ld.shared.u32 	%r390, [_ZZN3cub18CUB_300001_SM_10006detail6reduce18DeviceReduceKernelINS2_10policy_hubIN4cuda3std3__45tupleIJdiEEEj12larger_tupleIdEE10Policy1000EN6thrust24THRUST_300001_SM_1000_NS12zip_iteratorINS8_IJNSF_6detail15normal_iteratorINSF_10device_ptrIdEEEENSF_17counting_iteratorIiNSF_11use_defaultESN_SN_EEEEEEEjSB_S9_NS7_10__identityEEEvT0_PT3_T1_NS0_13GridEvenShareISV_EET2_T4_E12temp_storage+112];
	setp.geu.f64 	%p113, %fd192, %fd155;
	setp.lt.s32 	%p114, %r390, %r788;
	and.pred  	%p115, %p113, %p114;
	selp.f64 	%fd192, %fd192, %fd155, %p115;
	selp.b32 	%r788, %r788, %r390, %p115;
$L__BB24_156:
	ld.shared.f64 	%fd158, [_ZZN3cub18CUB_300001_SM_10006detail6reduce18DeviceReduceKernelINS2_10policy_hubIN4cuda3std3__45tupleIJdiEEEj12larger_tupleIdEE10Policy1000EN6thrust24THRUST_300001_SM_1000_NS12zip_iteratorINS8_IJNSF_6detail15normal_iteratorINSF_10device_ptrIdEEEENSF_17counting_iteratorIiNSF_11use_defaultESN_SN_EEEEEEEjSB_S9_NS7_10__identityEEEvT0_PT3_T1_NS0_13GridEvenShareISV_EET2_T4_E12temp_storage+120];
	setp.lt.f64 	%p116, %fd158, %fd192;
	@%p116 bra 	$L__BB24_158;
	ld.shared.u32 	%r392, [_ZZN3cub18CUB_300001_SM_10006detail6reduce18DeviceReduceKernelINS2_10policy_hubIN4cuda3std3__45tupleIJdiEEEj12larger_tupleIdEE10Policy1000EN6thrust24THRUST_300001_SM_1000_NS12zip_iteratorINS8_IJNSF_6detail15normal_iteratorINSF_10device_ptrIdEEEENSF_17counting_iteratorIiNSF_11use_defaultESN_SN_EEEEEEEjSB_S9_NS7_10__identityEEEvT0_PT3_T1_NS0_13GridEvenShareISV_EET2_T4_E12temp_storage+128];
	setp.geu.f64 	%p117, %fd192, %fd158;
	setp.lt.s32 	%p118, %r392, %r788;
	and.pred  	%p119, %p117, %p118;
	selp.b32 	%r788, %r788, %r392, %p119;
	selp.f64 	%fd192, %fd192, %fd158, %p119;
$L__BB24_158:
	mov.u32 	%r750, %tid.x;
	setp.ne.s32 	%p275, %r750, 0;
	@%p275 bra 	$L__BB24_160;
	cvta.to.global.u64 	%rd60, %rd2;
	mul.wide.u32 	%rd61, %r3, 16;
	add.s64 	%rd62, %rd60, %rd61;
	st.global.f64 	[%rd62], %fd192;
	st.global.u32 	[%rd62+8], %r788;
$L__BB24_160:
	ret;

}
	// .globl	_ZN3cub18CUB_300001_SM_10006detail6reduce28DeviceReduceSingleTileKernelINS2_10policy_hubIN4cuda3std3__45tupleIJdiEEEj12larger_tupleIdEE10Policy1000EPS9_SE_iSB_S9_S9_NS7_10__identityEEEvT0_T1_T2_T3_T4_T6_
.visible .entry _ZN3cub18CUB_300001_SM_10006detail6reduce28DeviceReduceSingleTileKernelINS2_10policy_hubIN4cuda3std3__45tupleIJdiEEEj12larger_tupleIdEE10Policy1000EPS9_SE_iSB_S9_S9_NS7_10__identityEEEvT0_T1_T2_T3_T4_T6_(
	.param .u64 .ptr .align 1 _ZN3cub18CUB_300001_SM_10006detail6reduce28DeviceReduceSingleTileKernelINS2_10policy_hubIN4cuda3std3__45tupleIJdiEEEj12larger_tupleIdEE10Policy1000EPS9_SE_iSB_S9_S9_NS7_10__identityEEEvT0_T1_T2_T3_T4_T6__param_0,
	.param .u64 .ptr .align 1 _ZN3cub18CUB_300001_SM_10006detail6reduce28DeviceReduceSingleTileKernelINS2_10policy_hubIN4cuda3std3__45tupleIJdiEEEj12larger_tupleIdEE10Policy1000EPS9_SE_iSB_S9_S9_NS7_10__identityEEEvT0_T1_T2_T3_T4_T6__param_1,
	.param .u32 _ZN3cub18CUB_300001_SM_10006detail6reduce28DeviceReduceSingleTileKernelINS2_10policy_hubIN4cuda3std3__45tupleIJdiEEEj12larger_tupleIdEE10Policy1000EPS9_SE_iSB_S9_S9_NS7_10__identityEEEvT0_T1_T2_T3_T4_T6__param_2,
	.param .align 1 .b8 _ZN3cub18CUB_300001_SM_10006detail6reduce28DeviceReduceSingleTileKernelINS2_10policy_hubIN4cuda3std3__45tupleIJdiEEEj12larger_tupleIdEE10Policy1000EPS9_SE_iSB_S9_S9_NS7_10__identityEEEvT0_T1_T2_T3_T4_T6__param_3[1],
	.param .align 8 .b8 _ZN3cub18CUB_300001_SM_10006detail6reduce28DeviceReduceSingleTileKernelINS2_10policy_hubIN4cuda3std3__45tupleIJdiEEEj12larger_tupleIdEE10Policy1000EPS9_SE_iSB_S9_S9_NS7_10__identityEEEvT0_T1_T2_T3_T4_T6__param_4[16],
	.param .align 1 .b8 _ZN3cub18CUB_300001_SM_10006detail6reduce28DeviceReduceSingleTileKernelINS2_10policy_hubIN4cuda3std3__45tupleIJdiEEEj12larger_tupleIdEE10Policy1000EPS9_SE_iSB_S9_S9_NS7_10__identityEEEvT0_T1_T2_T3_T4_T6__param_5[1]
)
.maxntid 256
.minnctapersm 1
{
	.reg .pred 	%p<281>;
	.reg .b16 	%rs<725>;
	.reg .b32 	%r<903>;
	.reg .b64 	%rd<223>;
	.reg .b64 	%fd<194>;
	// demoted variable
	.shared .align 8 .b8 _ZZN3cub18CUB_300001_SM_10006detail6reduce28DeviceReduceSingleTileKernelINS2_10policy_hubIN4cuda3std3__45tupleIJdiEEEj12larger_tupleIdEE10Policy1000EPS9_SE_iSB_S9_S9_NS7_10__identityEEEvT0_T1_T2_T3_T4_T6_E12temp_storage[152];
	ld.param.u32 	%r176, [_ZN3cub18CUB_300001_SM_10006detail6reduce28DeviceReduceSingleTileKernelINS2_10policy_hubIN4cuda3std3__45tupleIJdiEEEj12larger_tupleIdEE10Policy1000EPS9_SE_iSB_S9_S9_NS7_10__identityEEEvT0_T1_T2_T3_T4_T6__param_4+12];
	bfe.u32 	%r177, %r176, 24, 8;
	cvt.u16.u32 	%rs724, %r177;
	bfe.u32 	%r178, %r176, 16, 8;
	cvt.u16.u32 	%rs723, %r178;
	bfe.u32 	%r179, %r176, 8, 8;
	cvt.u16.u32 	%rs722, %r179;
	bfe.u32 	%r180, %r176, 0, 8;
	cvt.u16.u32 	%rs721, %r180;
	ld.param.u32 	%r902, [_ZN3cub18CUB_300001_SM_10006detail6reduce28DeviceReduceSingleTileKernelINS2_10policy_hubIN4cuda3std3__45tupleIJdiEEEj12larger_tupleIdEE10Policy1000EPS9_SE_iSB_S9_S9_NS7_10__identityEEEvT0_T1_T2_T3_T4_T6__param_4+8];
	ld.param.f64 	%fd193, [_ZN3cub18CUB_300001_SM_10006detail6reduce28DeviceReduceSingleTileKernelINS2_10policy_hubIN4cuda3std3__45tupleIJdiEEEj12larger_tupleIdEE10Policy1000EPS9_SE_iSB_S9_S9_NS7_10__identityEEEvT0_T1_T2_T3_T4_T6__param_4];
	ld.param.u64 	%rd34, [_ZN3cub18CUB_300001_SM_10006detail6reduce28DeviceReduceSingleTileKernelINS2_10policy_hubIN4cuda3std3__45tupleIJdiEEEj12larger_tupleIdEE10Policy1000EPS9_SE_iSB_S9_S9_NS7_10__identityEEEvT0_T1_T2_T3_T4_T6__param_0];
	ld.param.u64 	%rd35, [_ZN3cub18CUB_300001_SM_10006detail6reduce28DeviceReduceSingleTileKernelINS2_10policy_hubIN4cuda3std3__45tupleIJdiEEEj12larger_tupleIdEE10Policy1000EPS9_SE_iSB_S9_S9_NS7_10__identityEEEvT0_T1_T2_T3_T4_T6__param_1];
	ld.param.u32 	%r174, [_ZN3cub18CUB_300001_SM_10006detail6reduce28DeviceReduceSingleTileKernelINS2_10policy_hubIN4cuda3std3__45tupleIJdiEEEj12larger_tupleIdEE10Policy1000EPS9_SE_iSB_S9_S9_NS7_10__identityEEEvT0_T1_T2_T3_T4_T6__param_2];
	cvta.to.global.u64 	%rd1, %rd35;
	setp.ne.s32 	%p1, %r174, 0;
	@%p1 bra 	$L__BB25_3;
	mov.u32 	%r817, %tid.x;
	setp.ne.s32 	%p280, %r817, 0;
	@%p280 bra 	$L__BB25_202;
	st.global.f64 	[%rd1], %fd193;
	st.global.u32 	[%rd1+8], %r902;
	cvt.u32.u16 	%r818, %rs721;
	cvt.u32.u16 	%r819, %rs722;
	prmt.b32 	%r820, %r818, %r819, 0x3340U;
	cvt.u32.u16 	%r821, %rs723;
	cvt.u32.u16 	%r822, %rs724;
	prmt.b32 	%r823, %r821, %r822, 0x3340U;
	prmt.b32 	%r824, %r820, %r823, 0x5410U;
	st.global.u32 	[%rd1+12], %r824;
	bra.uni 	$L__BB25_202;
$L__BB25_3:
	setp.gt.s32 	%p2, %r174, 1023;
	@%p2 bra 	$L__BB25_113;
	mov.u32 	%r1, %tid.x;
	setp.ge.s32 	%p120, %r1, %r174;
	mov.f64 	%fd157, 0d0000000000000000;
	mov.b32 	%r858, 0;
	mov.b16 	%rs596, 0;
	mov.u16 	%rs595, %rs596;
	mov.u16 	%rs594, %rs596;
	mov.u16 	%rs593, %rs596;
	mov.u32 	%r831, %r1;
	@%p120 bra 	$L__BB25_6;
	mul.wide.u32 	%rd151, %r1, 16;
	add.s64 	%rd148, %rd34, %rd151;
	// begin inline asm
	ld.global.nc.u64 %rd147, [%rd148];
	// end inline asm
	add.s64 	%rd150, %rd148, 8;
	// begin inline asm
	ld.global.nc.u64 %rd149, [%rd150];
	// end inline asm
	cvt.u32.u64 	%r858, %rd149;
	shr.u64 	%rd152, %rd149, 32;
	cvt.u16.u64 	%rs593, %rd152;
	shr.u64 	%rd153, %rd149, 40;
	cvt.u16.u64 	%rs594, %rd153;
	shr.u64 	%rd154, %rd149, 48;
	cvt.u16.u64 	%rs595, %rd154;
	shr.u64 	%rd155, %rd149, 56;
	cvt.u16.u64 	%rs596, %rd155;
	mov.b64 	%fd157, %rd147;
	add.s32 	%r831, %r1, 256;
$L__BB25_6:
	setp.ge.s32 	%p121, %r831, %r174;
	@%p121 bra 	$L__BB25_27;
	not.b32 	%r396, %r831;
	add.s32 	%r6, %r174, %r396;
	and.b32  	%r397, %r6, 768;
	setp.eq.s32 	%p122, %r397, 768;
	@%p122 bra 	$L__BB25_13;
	mul.wide.u32 	%rd156, %r831, 16;
	add.s64 	%rd218, %rd34, %rd156;
	shr.u32 	%r398, %r6, 8;
	add.s32 	%r399, %r398, 1;
	and.b32  	%r400, %r399, 3;
	neg.s32 	%r827, %r400;
$L__BB25_9:
	.pragma "nounroll";
	// begin inline asm
	ld.global.nc.u64 %rd157, [%rd218];
	// end inline asm
	add.s64 	%rd160, %rd218, 8;
	// begin inline asm
	ld.global.nc.u64 %rd159, [%rd160];
	// end inline asm
	cvt.u32.u64 	%r11, %rd159;
	mov.b64 	%fd4, %rd157;
	setp.gt.f64 	%p123, %fd157, %fd4;
	@%p123 bra 	$L__BB25_12;
	setp.geu.f64 	%p124, %fd157, %fd4;
	setp.lt.s32 	%p125, %r11, %r858;
	and.pred  	%p126, %p124, %p125;
	@%p126 bra 	$L__BB25_12;
	shr.u64 	%rd161, %rd159, 56;
	cvt.u16.u64 	%rs596, %rd161;
	shr.u64 	%rd162, %rd159, 48;
	cvt.u16.u64 	%rs595, %rd162;
	shr.u64 	%rd163, %rd159, 40;
	cvt.u16.u64 	%rs594, %rd163;
	shr.u64 	%rd164, %rd159, 32;
	cvt.u16.u64 	%rs593, %rd164;
	mov.u32 	%r858, %r11;
	mov.f64 	%fd157, %fd4;
$L__BB25_12:
	add.s32 	%r831, %r831, 256;
	add.s64 	%rd218, %rd218, 4096;
	add.s32 	%r827, %r827, 1;
	setp.ne.s32 	%p127, %r827, 0;
	@%p127 bra 	$L__BB25_9;
$L__BB25_13:
	setp.lt.u32 	%p128, %r6, 768;
	@%p128 bra 	$L__BB25_27;
$L__BB25_14:
	mul.wide.s32 	%rd169, %r831, 16;
	add.s64 	%rd166, %rd34, %rd169;
	// begin inline asm
	ld.global.nc.u64 %rd165, [%rd166];
	// end inline asm
	add.s64 	%rd168, %rd166, 8;
	// begin inline asm
	ld.global.nc.u64 %rd167, [%rd168];
	// end inline asm
	cvt.u32.u64 	%r20, %rd167;
	mov.b64 	%fd9, %rd165;
	setp.gt.f64 	%p129, %fd157, %fd9;
	@%p129 bra 	$L__BB25_17;
	setp.geu.f64 	%p130, %fd157, %fd9;
	setp.lt.s32 	%p131, %r20, %r858;
	and.pred  	%p132, %p130, %p131;
	@%p132 bra 	$L__BB25_17;
	shr.u64 	%rd170, %rd167, 56;
	cvt.u16.u64 	%rs596, %rd170;
	shr.u64 	%rd171, %rd167, 48;
	cvt.u16.u64 	%rs595, %rd171;
	shr.u64 	%rd172, %rd167, 40;
	cvt.u16.u64 	%rs594, %rd172;
	shr.u64 	%rd173, %rd167, 32;
	cvt.u16.u64 	%rs593, %rd173;
	mov.u32 	%r858, %r20;
	mov.f64 	%fd157, %fd9;
$L__BB25_17:
	add.s64 	%rd175, %rd166, 4096;
	// begin inline asm
	ld.global.nc.u64 %rd174, [%rd175];
	// end inline asm
	add.s64 	%rd177, %rd166, 4104;
	// begin inline asm
	ld.global.nc.u64 %rd176, [%rd177];
	// end inline asm
	cvt.u32.u64 	%r22, %rd176;
	mov.b64 	%fd11, %rd174;
	setp.gt.f64 	%p133, %fd157, %fd11;
	@%p133 bra 	$L__BB25_20;
	setp.geu.f64 	%p134, %fd157, %fd11;
	setp.lt.s32 	%p135, %r22, %r858;
	and.pred  	%p136, %p134, %p135;
	@%p136 bra 	$L__BB25_20;
	shr.u64 	%rd178, %rd176, 56;
	cvt.u16.u64 	%rs596, %rd178;
	shr.u64 	%rd179, %rd176, 48;
	cvt.u16.u64 	%rs595, %rd179;
	shr.u64 	%rd180, %rd176, 40;
	cvt.u16.u64 	%rs594, %rd180;
	shr.u64 	%rd181, %rd176, 32;
	cvt.u16.u64 	%rs593, %rd181;
	mov.u32 	%r858, %r22;
	mov.f64 	%fd157, %fd11;
$L__BB25_20:
	add.s64 	%rd183, %rd166, 8192;
	// begin inline asm
	ld.global.nc.u64 %rd182, [%rd183];
	// end inline asm
	add.s64 	%rd185, %rd166, 8200;
	// begin inline asm
	ld.global.nc.u64 %rd184, [%rd185];
	// end inline asm
	cvt.u32.u64 	%r24, %rd184;
	mov.b64 	%fd13, %rd182;
	setp.gt.f64 	%p137, %fd157, %fd13;
	@%p137 bra 	$L__BB25_23;
	setp.geu.f64 	%p138, %fd157, %fd13;
	setp.lt.s32 	%p139, %r24, %r858;
	and.pred  	%p140, %p138, %p139;
	@%p140 bra 	$L__BB25_23;
	shr.u64 	%rd186, %rd184, 56;
	cvt.u16.u64 	%rs596, %rd186;
	shr.u64 	%rd187, %rd184, 48;
	cvt.u16.u64 	%rs595, %rd187;
	shr.u64 	%rd188, %rd184, 40;
	cvt.u16.u64 	%rs594, %rd188;
	shr.u64 	%rd189, %rd184, 32;
	cvt.u16.u64 	%rs593, %rd189;
	mov.u32 	%r858, %r24;
	mov.f64 	%fd157, %fd13;
$L__BB25_23:
	add.s64 	%rd191, %rd166, 12288;
	// begin inline asm
	ld.global.nc.u64 %rd190, [%rd191];
	// end inline asm
	add.s64 	%rd193, %rd166, 12296;
	// begin inline asm
	ld.global.nc.u64 %rd192, [%rd193];
	// end inline asm
	cvt.u32.u64 	%r26, %rd192;
	mov.b64 	%fd15, %rd190;
	setp.gt.f64 	%p141, %fd157, %fd15;
	@%p141 bra 	$L__BB25_26;
	setp.geu.f64 	%p142, %fd157, %fd15;
	setp.lt.s32 	%p143, %r26, %r858;
	and.pred  	%p144, %p142, %p143;
	@%p144 bra 	$L__BB25_26;
	shr.u64 	%rd194, %rd192, 56;
	cvt.u16.u64 	%rs596, %rd194;
	shr.u64 	%rd195, %rd192, 48;
	cvt.u16.u64 	%rs595, %rd195;
	shr.u64 	%rd196, %rd192, 40;
	cvt.u16.u64 	%rs594, %rd196;
	shr.u64 	%rd197, %rd192, 32;
	cvt.u16.u64 	%rs593, %rd197;
	mov.u32 	%r858, %r26;
	mov.f64 	%fd157, %fd15;
$L__BB25_26:
	add.s32 	%r831, %r831, 1024;
	setp.lt.s32 	%p145, %r831, %r174;
	@%p145 bra 	$L__BB25_14;
$L__BB25_27:
	setp.lt.s32 	%p146, %r174, 256;
	@%p146 bra 	$L__BB25_67;
	// begin inline asm
	mov.u32 %r609, %laneid;
	// end inline asm
	cvt.u32.u16 	%r630, %rs593;
	and.b32  	%r631, %r630, 255;
	and.b16  	%rs476, %rs594, 255;
	mul.wide.u16 	%r632, %rs476, 256;
	or.b32  	%r633, %r632, %r631;
	cvt.u32.u16 	%r634, %rs595;
	shl.b32 	%r635, %r634, 16;
	and.b32  	%r636, %r635, 16711680;
	or.b32  	%r637, %r633, %r636;
	cvt.u32.u16 	%r638, %rs596;
	shl.b32 	%r639, %r638, 24;
	or.b32  	%r626, %r637, %r639;
	mov.b64 	%rd208, %fd157;
	mov.b64 	{%r611, %r616}, %rd208;
	mov.b32 	%r627, 1;
	mov.b32 	%r628, 31;
	mov.b32 	%r629, -1;
	// begin inline asm
	shfl.sync.down.b32 %r610, %r611, %r627, %r628, %r629;
	// end inline asm
	// begin inline asm
	shfl.sync.down.b32 %r615, %r616, %r627, %r628, %r629;
	// end inline asm
	mov.b64 	%rd209, {%r610, %r615};
	mov.b64 	%fd18, %rd209;
	// begin inline asm
	shfl.sync.down.b32 %r620, %r858, %r627, %r628, %r629;
	// end inline asm
	// begin inline asm
	shfl.sync.down.b32 %r625, %r626, %r627, %r628, %r629;
	// end inline asm
	setp.gt.s32 	%p215, %r609, 30;
	setp.gt.f64 	%p216, %fd157, %fd18;
	or.pred  	%p217, %p215, %p216;
	@%p217 bra 	$L__BB25_31;
	setp.geu.f64 	%p218, %fd157, %fd18;
	setp.lt.s32 	%p219, %r620, %r858;
	and.pred  	%p220, %p218, %p219;
	@%p220 bra 	$L__BB25_31;
	shr.u32 	%r640, %r625, 24;
	cvt.u16.u32 	%rs596, %r640;
	{ .reg .b16 tmp; mov.b32 {tmp, %rs595}, %r625; }
	shr.u32 	%r641, %r625, 8;
	cvt.u16.u32 	%rs594, %r641;
	cvt.u16.u32 	%rs593, %r625;
	mov.u32 	%r858, %r620;
	mov.f64 	%fd157, %fd18;
$L__BB25_31:
	cvt.u32.u16 	%r662, %rs593;
	and.b32  	%r663, %r662, 255;
	and.b16  	%rs477, %rs594, 255;
	mul.wide.u16 	%r664, %rs477, 256;
	or.b32  	%r665, %r664, %r663;
	cvt.u32.u16 	%r666, %rs595;
	shl.b32 	%r667, %r666, 16;
	and.b32  	%r668, %r667, 16711680;
	or.b32  	%r669, %r665, %r668;
	cvt.u32.u16 	%r670, %rs596;
	shl.b32 	%r671, %r670, 24;
	or.b32  	%r658, %r669, %r671;
	mov.b64 	%rd210, %fd157;
	mov.b64 	{%r643, %r648}, %rd210;
	mov.b32 	%r659, 2;
	mov.b32 	%r660, 31;
	mov.b32 	%r661, -1;
	// begin inline asm
	shfl.sync.down.b32 %r642, %r643, %r659, %r660, %r661;
	// end inline asm
	// begin inline asm
	shfl.sync.down.b32 %r647, %r648, %r659, %r660, %r661;
	// end inline asm
	mov.b64 	%rd211, {%r642, %r647};
	mov.b64 	%fd20, %rd211;
	// begin inline asm
	shfl.sync.down.b32 %r652, %r858, %r659, %r660, %r661;
	// end inline asm
	// begin inline asm
	shfl.sync.down.b32 %r657, %r658, %r659, %r660, %r661;
	// end inline asm
	setp.gt.s32 	%p221, %r609, 29;
	setp.gt.f64 	%p222, %fd157, %fd20;
	or.pred  	%p223, %p221, %p222;
	@%p223 bra 	$L__BB25_34;
	setp.geu.f64 	%p224, %fd157, %fd20;
	setp.lt.s32 	%p225, %r652, %r858;
	and.pred  	%p226, %p224, %p225;
	@%p226 bra 	$L__BB25_34;
	shr.u32 	%r672, %r657, 24;
	cvt.u16.u32 	%rs596, %r672;
	{ .reg .b16 tmp; mov.b32 {tmp, %rs595}, %r657; }
	shr.u32 	%r673, %r657, 8;
	cvt.u16.u32 	%rs594, %r673;
	cvt.u16.u32 	%rs593, %r657;
	mov.u32 	%r858, %r652;
	mov.f64 	%fd157, %fd20;
$L__BB25_34:
	cvt.u32.u16 	%r694, %rs593;
	and.b32  	%r695, %r694, 255;
	and.b16  	%rs478, %rs594, 255;
	mul.wide.u16 	%r696, %rs478, 256;
	or.b32  	%r697, %r696, %r695;
	cvt.u32.u16 	%r698, %rs595;
	shl.b32 	%r699, %r698, 16;
	and.b32  	%r700, %r699, 16711680;
	or.b32  	%r701, %r697, %r700;
	cvt.u32.u16 	%r702, %rs596;
	shl.b32 	%r703, %r702, 24;
	or.b32  	%r690, %r701, %r703;
	mov.b64 	%rd212, %fd157;
	mov.b64 	{%r675, %r680}, %rd212;
	mov.b32 	%r691, 4;
	mov.b32 	%r692, 31;
	mov.b32 	%r693, -1;
	// begin inline asm
	shfl.sync.down.b32 %r674, %r675, %r691, %r692, %r693;
	// end inline asm
	// begin inline asm
	shfl.sync.down.b32 %r679, %r680, %r691, %r692, %r693;
	// end inline asm
	mov.b64 	%rd213, {%r674, %r679};
	mov.b64 	%fd22, %rd213;
	// begin inline asm
	shfl.sync.down.b32 %r684, %r858, %r691, %r692, %r693;
	// end inline asm
	// begin inline asm
	shfl.sync.down.b32 %r689, %r690, %r691, %r692, %r693;
	// end inline asm
	setp.gt.s32 	%p227, %r609, 27;
	setp.gt.f64 	%p228, %fd157, %fd22;
	or.pred  	%p229, %p227, %p228;
	@%p229 bra 	$L__BB25_37;
	setp.geu.f64 	%p230, %fd157, %fd22;
	setp.lt.s32 	%p231, %r684, %r858;
	and.pred  	%p232, %p230, %p231;
	@%p232 bra 	$L__BB25_37;
	shr.u32 	%r704, %r689, 24;
	cvt.u16.u32 	%rs596, %r704;
	{ .reg .b16 tmp; mov.b32 {tmp, %rs595}, %r689; }
	shr.u32 	%r705, %r689, 8;
	cvt.u16.u32 	%rs594, %r705;
	cvt.u16.u32 	%rs593, %r689;
	mov.u32 	%r858, %r684;
	mov.f64 	%fd157, %fd22;
$L__BB25_37:
	cvt.u32.u16 	%r726, %rs593;
	and.b32  	%r727, %r726, 255;
	and.b16  	%rs479, %rs594, 255;
	mul.wide.u16 	%r728, %rs479, 256;
	or.b32  	%r729, %r728, %r727;
	cvt.u32.u16 	%r730, %rs595;
	shl.b32 	%r731, %r730, 16;
	and.b32  	%r732, %r731, 16711680;
	or.b32  	%r733, %r729, %r732;
	cvt.u32.u16 	%r734, %rs596;
	shl.b32 	%r735, %r734, 24;
	or.b32  	%r722, %r733, %r735;
	mov.b64 	%rd214, %fd157;
	mov.b64 	{%r707, %r712}, %rd214;
	mov.b32 	%r723, 8;
	mov.b32 	%r724, 31;
	mov.b32 	%r725, -1;
	// begin inline asm
	shfl.sync.down.b32 %r706, %r707, %r723, %r724, %r725;
	// end inline asm
	// begin inline asm
	shfl.sync.down.b32 %r711, %r712, %r723, %r724, %r725;
	// end inline asm
	mov.b64 	%rd215, {%r706, %r711};
	mov.b64 	%fd24, %rd215;
	// begin inline asm
	shfl.sync.down.b32 %r716, %r858, %r723, %r724, %r725;
	// end inline asm
	// begin inline asm
	shfl.sync.down.b32 %r721, %r722, %r723, %r724, %r725;
	// end inline asm
	setp.gt.s32 	%p233, %r609, 23;
	setp.gt.f64 	%p234, %fd157, %fd24;
	or.pred  	%p235, %p233, %p234;
	@%p235 bra 	$L__BB25_40;
	setp.geu.f64 	%p236, %fd157, %fd24;
	setp.lt.s32 	%p237, %r716, %r858;
	and.pred  	%p238, %p236, %p237;
	@%p238 bra 	$L__BB25_40;
	shr.u32 	%r736, %r721, 24;
	cvt.u16.u32 	%rs596, %r736;
	{ .reg .b16 tmp; mov.b32 {tmp, %rs595}, %r721; }
	shr.u32 	%r737, %r721, 8;
	cvt.u16.u32 	%rs594, %r737;
	cvt.u16.u32 	%rs593, %r721;
	mov.u32 	%r858, %r716;
	mov.f64 	%fd157, %fd24;
$L__BB25_40:
	cvt.u32.u16 	%r758, %rs593;
	and.b32  	%r759, %r758, 255;
	and.b16  	%rs480, %rs594, 255;
	mul.wide.u16 	%r760, %rs480, 256;
	or.b32  	%r761, %r760, %r759;
	cvt.u32.u16 	%r762, %rs595;
	shl.b32 	%r763, %r762, 16;
	and.b32  	%r764, %r763, 16711680;
	or.b32  	%r765, %r761, %r764;
	cvt.u32.u16 	%r766, %rs596;
	shl.b32 	%r767, %r766, 24;
	or.b32  	%r754, %r765, %r767;
	mov.b64 	%rd216, %fd157;
	mov.b64 	{%r739, %r744}, %rd216;
	mov.b32 	%r755, 16;
	mov.b32 	%r756, 31;
	mov.b32 	%r757, -1;
	// begin inline asm
	shfl.sync.down.b32 %r738, %r739, %r755, %r756, %r757;
	// end inline asm
	// begin inline asm
	shfl.sync.down.b32 %r743, %r744, %r755, %r756, %r757;
	// end inline asm
	mov.b64 	%rd217, {%r738, %r743};
	mov.b64 	%fd26, %rd217;
	// begin inline asm
	shfl.sync.down.b32 %r748, %r858, %r755, %r756, %r757;
	// end inline asm
	// begin inline asm
	shfl.sync.down.b32 %r753, %r754, %r755, %r756, %r757;
	// end inline asm
	setp.gt.s32 	%p239, %r609, 15;
	setp.gt.f64 	%p240, %fd157, %fd26;
	or.pred  	%p241, %p239, %p240;
	@%p241 bra 	$L__BB25_43;
	setp.geu.f64 	%p242, %fd157, %fd26;
	setp.lt.s32 	%p243, %r748, %r858;
	and.pred  	%p244, %p242, %p243;
	@%p244 bra 	$L__BB25_43;
	shr.u32 	%r768, %r753, 24;
	cvt.u16.u32 	%rs596, %r768;
	{ .reg .b16 tmp; mov.b32 {tmp, %rs595}, %r753; }
	shr.u32 	%r769, %r753, 8;
	cvt.u16.u32 	%rs594, %r769;
	cvt.u16.u32 	%rs593, %r753;
	mov.u32 	%r858, %r748;
	mov.f64 	%fd157, %fd26;
$L__BB25_43:
	setp.ne.s32 	%p245, %r609, 0;
	@%p245 bra 	$L__BB25_45;
	shr.u32 	%r770, %r1, 1;
	and.b32  	%r771, %r770, 496;
	mov.u32 	%r772, _ZZN3cub18CUB_300001_SM_10006detail6reduce28DeviceReduceSingleTileKernelINS2_10policy_hubIN4cuda3std3__45tupleIJdiEEEj12larger_tupleIdEE10Policy1000EPS9_SE_iSB_S9_S9_NS7_10__identityEEEvT0_T1_T2_T3_T4_T6_E12temp_storage;
	add.s32 	%r773, %r772, %r771;
	st.shared.f64 	[%r773+8], %fd157;
	st.shared.u32 	[%r773+16], %r858;
$L__BB25_45:
	bar.sync 	0;
	setp.ne.s32 	%p246, %r1, 0;
	@%p246 bra 	$L__BB25_197;
	ld.shared.f64 	%fd28, [_ZZN3cub18CUB_300001_SM_10006detail6reduce28DeviceReduceSingleTileKernelINS2_10policy_hubIN4cuda3std3__45tupleIJdiEEEj12larger_tupleIdEE10Policy1000EPS9_SE_iSB_S9_S9_NS7_10__identityEEEvT0_T1_T2_T3_T4_T6_E12temp_storage+24];
	ld.shared.u32 	%r46, [_ZZN3cub18CUB_300001_SM_10006detail6reduce28DeviceReduceSingleTileKernelINS2_10policy_hubIN4cuda3std3__45tupleIJdiEEEj12larger_tupleIdEE10Policy1000EPS9_SE_iSB_S9_S9_NS7_10__identityEEEvT0_T1_T2_T3_T4_T6_E12temp_storage+32];
	setp.lt.f64 	%p247, %fd28, %fd157;
	@%p247 bra 	$L__BB25_49;
	setp.geu.f64 	%p248, %fd157, %fd28;
	setp.lt.s32 	%p249, %r46, %r858;
	and.pred  	%p250, %p248, %p249;
	@%p250 bra 	$L__BB25_49;
	ld.shared.u32 	%r774, [_ZZN3cub18CUB_300001_SM_10006detail6reduce28DeviceReduceSingleTileKernelINS2_10policy_hubIN4cuda3std3__45tupleIJdiEEEj12larger_tupleIdEE10Policy1000EPS9_SE_iSB_S9_S9_NS7_10__identityEEEvT0_T1_T2_T3_T4_T6_E12temp_storage+36];
	bfe.u32 	%r775, %r774, 24, 8;
	cvt.u16.u32 	%rs596, %r775;
	bfe.u32 	%r776, %r774, 16, 8;
	cvt.u16.u32 	%rs595, %r776;
	bfe.u32 	%r777, %r774, 8, 8;
	cvt.u16.u32 	%rs594, %r777;
	bfe.u32 	%r778, %r774, 0, 8;
	cvt.u16.u32 	%rs593, %r778;
	mov.u32 	%r858, %r46;
	mov.f64 	%fd157, %fd28;
$L__BB25_49:
	ld.shared.f64 	%fd30, [_ZZN3cub18CUB_300001_SM_10006detail6reduce28DeviceReduceSingleTileKernelINS2_10policy_hubIN4cuda3std3__45tupleIJdiEEEj12larger_tupleIdEE10Policy1000EPS9_SE_iSB_S9_S9_NS7_10__identityEEEvT0_T1_T2_T3_T4_T6_E12temp_storage+40];
	ld.shared.u32 	%r48, [_ZZN3cub18CUB_300001_SM_10006detail6reduce28DeviceReduceSingleTileKernelINS2_10policy_hubIN4cuda3std3__45tupleIJdiEEEj12larger_tupleIdEE10Policy1000EPS9_SE_iSB_S9_S9_NS7_10__identityEEEvT0_T1_T2_T3_T4_T6_E12temp_storage+48];
	setp.lt.f64 	%p251, %fd30, %fd157;
	@%p251 bra 	$L__BB25_52;
	setp.geu.f64 	%p252, %fd157, %fd30;
	setp.lt.s32 	%p253, %r48, %r858;
	and.pred  	%p254, %p252, %p253;
	@%p254 bra 	$L__BB25_52;
	ld.shared.u32 	%r779, [_ZZN3cub18CUB_300001_SM_10006detail6reduce28DeviceReduceSingleTileKernelINS2_10policy_hubIN4cuda3std3__45tupleIJdiEEEj12larger_tupleIdEE10Policy1000EPS9_SE_iSB_S9_S9_NS7_10__identityEEEvT0_T1_T2_T3_T4_T6_E12temp_storage+52];
	bfe.u32 	%r780, %r779, 24, 8;
	cvt.u16.u32 	%rs596, %r780;
	bfe.u32 	%r781, %r779, 16, 8;
	cvt.u16.u32 	%rs595, %r781;
	bfe.u32 	%r782, %r779, 8, 8;
	cvt.u16.u32 	%rs594, %r782;
	bfe.u32 	%r783, %r779, 0, 8;
	cvt.u16.u32 	%rs593, %r783;
	mov.u32 	%r858, %r48;
	mov.f64 	%fd157, %fd30;
$L__BB25_52:
	ld.shared.f64 	%fd32, [_ZZN3cub18CUB_300001_SM_10006detail6reduce28DeviceReduceSingleTileKernelINS2_10policy_hubIN4cuda3std3__45tupleIJdiEEEj12larger_tupleIdEE10Policy1000EPS9_SE_iSB_S9_S9_NS7_10__identityEEEvT0_T1_T2_T3_T4_T6_E12temp_storage+56];
	ld.shared.u32 	%r50, [_ZZN3cub18CUB_300001_SM_10006detail6reduce28DeviceReduceSingleTileKernelINS2_10policy_hubIN4cuda3std3__45tupleIJdiEEEj12larger_tupleIdEE10Policy1000EPS9_SE_iSB_S9_S9_NS7_10__identityEEEvT0_T1_T2_T3_T4_T6_E12temp_storage+64];
	setp.lt.f64 	%p255, %fd32, %fd157;
	@%p255 bra 	$L__BB25_55;
	setp.geu.f64 	%p256, %fd157, %fd32;
	setp.lt.s32 	%p257, %r50, %r858;
	and.pred  	%p258, %p256, %p257;
	@%p258 bra 	$L__BB25_55;
	ld.shared.u32 	%r784, [_ZZN3cub18CUB_300001_SM_10006detail6reduce28DeviceReduceSingleTileKernelINS2_10policy_hubIN4cuda3std3__45tupleIJdiEEEj12larger_tupleIdEE10Policy1000EPS9_SE_iSB_S9_S9_NS7_10__identityEEEvT0_T1_T2_T3_T4_T6_E12temp_storage+68];
	bfe.u32 	%r785, %r784, 24, 8;
	cvt.u16.u32 	%rs596, %r785;
	bfe.u32 	%r786, %r784, 16, 8;
	cvt.u16.u32 	%rs595, %r786;
	bfe.u32 	%r787, %r784, 8, 8;
	cvt.u16.u32 	%rs594, %r787;
	bfe.u32 	%r788, %r784, 0, 8;
	cvt.u16.u32 	%rs593, %r788;
	mov.u32 	%r858, %r50;
	mov.f64 	%fd157, %fd32;
$L__BB25_55:
	ld.shared.f64 	%fd34, [_ZZN3cub18CUB_300001_SM_10006detail6reduce28DeviceReduceSingleTileKernelINS2_10policy_hubIN4cuda3std3__45tupleIJdiEEEj12larger_tupleIdEE10Policy1000EPS9_SE_iSB_S9_S9_NS7_10__identityEEEvT0_T1_T2_T3_T4_T6_E12temp_storage+72];
	ld.shared.u32 	%r52, [_ZZN3cub18CUB_300001_SM_10006detail6reduce28DeviceReduceSingleTileKernelINS2_10policy_hubIN4cuda3std3__45tupleIJdiEEEj12larger_tupleIdEE10Policy1000EPS9_SE_iSB_S9_S9_NS7_10__identityEEEvT0_T1_T2_T3_T4_T6_E12temp_storage+80];
	setp.lt.f64 	%p259, %fd34, %fd157;
	@%p259 bra 	$L__BB25_58;
	setp.geu.f64 	%p260, %fd157, %fd34;
	setp.lt.s32 	%p261, %r52, %r858;
	and.pred  	%p262, %p260, %p261;
	@%p262 bra 	$L__BB25_58;
	ld.shared.u32 	%r789, [_ZZN3cub18CUB_300001_SM_10006detail6reduce28DeviceReduceSingleTileKernelINS2_10policy_hubIN4cuda3std3__45tupleIJdiEEEj12larger_tupleIdEE10Policy1000EPS9_SE_iSB_S9_S9_NS7_10__identityEEEvT0_T1_T2_T3_T4_T6_E12temp_storage+84];
	bfe.u32 	%r790, %r789, 24, 8;
	cvt.u16.u32 	%rs596, %r790;
	bfe.u32 	%r791, %r789, 16, 8;
	cvt.u16.u32 	%rs595, %r791;
	bfe.u32 	%r792, %r789, 8, 8;
	cvt.u16.u32 	%rs594, %r792;
	bfe.u32 	%r793, %r789, 0, 8;
	cvt.u16.u32 	%rs593, %r793;
	mov.u32 	%r858, %r52;
	mov.f64 	%fd157, %fd34;
$L__BB25_58:
	ld.shared.f64 	%fd36, [_ZZN3cub18CUB_300001_SM_10006detail6reduce28DeviceReduceSingleTileKernelINS2_10policy_hubIN4cuda3std3__45tupleIJdiEEEj12larger_tupleIdEE10Policy1000EPS9_SE_iSB_S9_S9_NS7_10__identityEEEvT0_T1_T2_T3_T4_T6_E12temp_storage+88];
	ld.shared.u32 	%r54, [_ZZN3cub18CUB_300001_SM_10006detail6reduce28DeviceReduceSingleTileKernelINS2_10policy_hubIN4cuda3std3__45tupleIJdiEEEj12larger_tupleIdEE10Policy1000EPS9_SE_iSB_S9_S9_NS7_10__identityEEEvT0_T1_T2_T3_T4_T6_E12temp_storage+96];
	setp.lt.f64 	%p263, %fd36, %fd157;
	@%p263 bra 	$L__BB25_61;
	setp.geu.f64 	%p264, %fd157, %fd36;
	setp.lt.s32 	%p265, %r54, %r858;
	and.pred  	%p266, %p264, %p265;
	@%p266 bra 	$L__BB25_61;
	ld.shared.u32 	%r794, [_ZZN3cub18CUB_300001_SM_10006detail6reduce28DeviceReduceSingleTileKernelINS2_10policy_hubIN4cuda3std3__45tupleIJdiEEEj12larger_tupleIdEE10Policy1000EPS9_SE_iSB_S9_S9_NS7_10__identityEEEvT0_T1_T2_T3_T4_T6_E12temp_storage+100];
	bfe.u32 	%r795, %r794, 24, 8;
	cvt.u16.u32 	%rs596, %r795;
	bfe.u32 	%r796, %r794, 16, 8;
	cvt.u16.u32 	%rs595, %r796;
	bfe.u32 	%r797, %r794, 8, 8;
	cvt.u16.u32 	%rs594, %r797;
	bfe.u32 	%r798, %r794, 0, 8;
	cvt.u16.u32 	%rs593, %r798;
	mov.u32 	%r858, %r54;
	mov.f64 	%fd157, %fd36;
$L__BB25_61:
	ld.shared.f64 	%fd38, [_ZZN3cub18CUB_300001_SM_10006detail6reduce28DeviceReduceSingleTileKernelINS2_10policy_hubIN4cuda3std3__45tupleIJdiEEEj12larger_tupleIdEE10Policy1000EPS9_SE_iSB_S9_S9_NS7_10__identityEEEvT0_T1_T2_T3_T4_T6_E12temp_storage+104];
	ld.shared.u32 	%r56, [_ZZN3cub18CUB_300001_SM_10006detail6reduce28DeviceReduceSingleTileKernelINS2_10policy_hubIN4cuda3std3__45tupleIJdiEEEj12larger_tupleIdEE10Policy1000EPS9_SE_iSB_S9_S9_NS7_10__identityEEEvT0_T1_T2_T3_T4_T6_E12temp_storage+112];
	setp.lt.f64 	%p267, %fd38, %fd157;
	@%p267 bra 	$L__BB25_64;
	setp.geu.f64 	%p268, %fd157, %fd38;
	setp.lt.s32 	%p269, %r56, %r858;
	and.pred  	%p270, %p268, %p269;
	@%p270 bra 	$L__BB25_64;
	ld.shared.u32 	%r799, [_ZZN3cub18CUB_300001_SM_10006detail6reduce28DeviceReduceSingleTileKernelINS2_10policy_hubIN4cuda3std3__45tupleIJdiEEEj12larger_tupleIdEE10Policy1000EPS9_SE_iSB_S9_S9_NS7_10__identityEEEvT0_T1_T2_T3_T4_T6_E12temp_storage+116];
	bfe.u32 	%r800, %r799, 24, 8;
	cvt.u16.u32 	%rs596, %r800;
	bfe.u32 	%r801, %r799, 16, 8;
	cvt.u16.u32 	%rs595, %r801;
	bfe.u32 	%r802, %r799, 8, 8;
	cvt.u16.u32 	%rs594, %r802;
	bfe.u32 	%r803, %r799, 0, 8;
	cvt.u16.u32 	%rs593, %r803;
	mov.u32 	%r858, %r56;
	mov.f64 	%fd157, %fd38;
$L__BB25_64:
	ld.shared.f64 	%fd40, [_ZZN3cub18CUB_300001_SM_10006detail6reduce28DeviceReduceSingleTileKernelINS2_10policy_hubIN4cuda3std3__45tupleIJdiEEEj12larger_tupleIdEE10Policy1000EPS9_SE_iSB_S9_S9_NS7_10__identityEEEvT0_T1_T2_T3_T4_T6_E12temp_storage+120];
	ld.shared.u32 	%r58, [_ZZN3cub18CUB_300001_SM_10006detail6reduce28DeviceReduceSingleTileKernelINS2_10policy_hubIN4cuda3std3__45tupleIJdiEEEj12larger_tupleIdEE10Policy1000EPS9_SE_iSB_S9_S9_NS7_10__identityEEEvT0_T1_T2_T3_T4_T6_E12temp_storage+128];
	setp.lt.f64 	%p271, %fd40, %fd157;
	@%p271 bra 	$L__BB25_197;
	setp.geu.f64 	%p272, %fd157, %fd40;
	setp.lt.s32 	%p273, %r58, %r858;
	and.pred  	%p274, %p272, %p273;
	@%p274 bra 	$L__BB25_197;
	ld.shared.u32 	%r804, [_ZZN3cub18CUB_300001_SM_10006detail6reduce28DeviceReduceSingleTileKernelINS2_10policy_hubIN4cuda3std3__45tupleIJdiEEEj12larger_tupleIdEE10Policy1000EPS9_SE_iSB_S9_S9_NS7_10__identityEEEvT0_T1_T2_T3_T4_T6_E12temp_storage+132];
	bfe.u32 	%r805, %r804, 24, 8;
	cvt.u16.u32 	%rs596, %r805;
	bfe.u32 	%r806, %r804, 16, 8;
	cvt.u16.u32 	%rs595, %r806;
	bfe.u32 	%r807, %r804, 8, 8;
	cvt.u16.u32 	%rs594, %r807;
	bfe.u32 	%r808, %r804, 0, 8;
	cvt.u16.u32 	%rs593, %r808;
	mov.u32 	%r858, %r58;
	mov.f64 	%fd157, %fd40;
	bra.uni 	$L__BB25_197;
$L__BB25_67:
	// begin inline asm
	mov.u32 %r401, %laneid;
	// end inline asm
	and.b32  	%r422, %r1, 992;
	add.s32 	%r423, %r422, 32;
	setp.gt.s32 	%p147, %r423, %r174;
	not.b32 	%r424, %r422;
	add.s32 	%r425, %r174, %r424;
	selp.b32 	%r420, %r425, 31, %p147;
	cvt.u32.u16 	%r426, %rs593;
	and.b32  	%r427, %r426, 255;
	and.b16  	%rs471, %rs594, 255;
	mul.wide.u16 	%r428, %rs471, 256;
	or.b32  	%r429, %r428, %r427;
	cvt.u32.u16 	%r430, %rs595;
	shl.b32 	%r431, %r430, 16;
	and.b32  	%r432, %r431, 16711680;
	or.b32  	%r433, %r429, %r432;
	cvt.u32.u16 	%r434, %rs596;
	shl.b32 	%r435, %r434, 24;
	or.b32  	%r418, %r433, %r435;
	mov.b64 	%rd198, %fd157;
	mov.b64 	{%r403, %r408}, %rd198;
	mov.b32 	%r419, 1;
	mov.b32 	%r421, -1;
	// begin inline asm
	shfl.sync.down.b32 %r402, %r403, %r419, %r420, %r421;
	// end inline asm
	// begin inline asm
	shfl.sync.down.b32 %r407, %r408, %r419, %r420, %r421;
	// end inline asm
	mov.b64 	%rd199, {%r402, %r407};
	mov.b64 	%fd41, %rd199;
	// begin inline asm
	shfl.sync.down.b32 %r412, %r858, %r419, %r420, %r421;
	// end inline asm
	// begin inline asm
	shfl.sync.down.b32 %r417, %r418, %r419, %r420, %r421;
	// end inline asm
	setp.ge.s32 	%p148, %r401, %r420;
	setp.gt.f64 	%p149, %fd157, %fd41;
	or.pred  	%p150, %p148, %p149;
	@%p150 bra 	$L__BB25_70;
	setp.geu.f64 	%p151, %fd157, %fd41;
	setp.lt.s32 	%p152, %r412, %r858;
	and.pred  	%p153, %p151, %p152;
	@%p153 bra 	$L__BB25_70;
	shr.u32 	%r436, %r417, 24;
	cvt.u16.u32 	%rs596, %r436;
	{ .reg .b16 tmp; mov.b32 {tmp, %rs595}, %r417; }
	shr.u32 	%r437, %r417, 8;
	cvt.u16.u32 	%rs594, %r437;
	cvt.u16.u32 	%rs593, %r417;
	mov.u32 	%r858, %r412;
	mov.f64 	%fd157, %fd41;
$L__BB25_70:
	cvt.u32.u16 	%r458, %rs593;
	and.b32  	%r459, %r458, 255;
	and.b16  	%rs472, %rs594, 255;
	mul.wide.u16 	%r460, %rs472, 256;
	or.b32  	%r461, %r460, %r459;
	cvt.u32.u16 	%r462, %rs595;
	shl.b32 	%r463, %r462, 16;
	and.b32  	%r464, %r463, 16711680;
	or.b32  	%r465, %r461, %r464;
	cvt.u32.u16 	%r466, %rs596;
	shl.b32 	%r467, %r466, 24;
	or.b32  	%r454, %r465, %r467;
	mov.b64 	%rd200, %fd157;
	mov.b64 	{%r439, %r444}, %rd200;
	mov.b32 	%r455, 2;
	mov.b32 	%r457, -1;
	// begin inline asm
	shfl.sync.down.b32 %r438, %r439, %r455, %r420, %r457;
	// end inline asm
	// begin inline asm
	shfl.sync.down.b32 %r443, %r444, %r455, %r420, %r457;
	// end inline asm
	mov.b64 	%rd201, {%r438, %r443};
	mov.b64 	%fd43, %rd201;
	// begin inline asm
	shfl.sync.down.b32 %r448, %r858, %r455, %r420, %r457;
	// end inline asm
	// begin inline asm
	shfl.sync.down.b32 %r453, %r454, %r455, %r420, %r457;
	// end inline asm
	add.s32 	%r468, %r401, 2;
	setp.gt.s32 	%p154, %r468, %r420;
	setp.gt.f64 	%p155, %fd157, %fd43;
	or.pred  	%p156, %p154, %p155;
	@%p156 bra 	$L__BB25_73;
	setp.geu.f64 	%p157, %fd157, %fd43;
	setp.lt.s32 	%p158, %r448, %r858;
	and.pred  	%p159, %p157, %p158;
	@%p159 bra 	$L__BB25_73;
	shr.u32 	%r469, %r453, 24;
	cvt.u16.u32 	%rs596, %r469;
	{ .reg .b16 tmp; mov.b32 {tmp, %rs595}, %r453; }
	shr.u32 	%r470, %r453, 8;
	cvt.u16.u32 	%rs594, %r470;
	cvt.u16.u32 	%rs593, %r453;
	mov.u32 	%r858, %r448;
	mov.f64 	%fd157, %fd43;
$L__BB25_73:
	cvt.u32.u16 	%r491, %rs593;
	and.b32  	%r492, %r491, 255;
	and.b16  	%rs473, %rs594, 255;
	mul.wide.u16 	%r493, %rs473, 256;
	or.b32  	%r494, %r493, %r492;
	cvt.u32.u16 	%r495, %rs595;
	shl.b32 	%r496, %r495, 16;
	and.b32  	%r497, %r496, 16711680;
	or.b32  	%r498, %r494, %r497;
	cvt.u32.u16 	%r499, %rs596;
	shl.b32 	%r500, %r499, 24;
	or.b32  	%r487, %r498, %r500;
	mov.b64 	%rd202, %fd157;
	mov.b64 	{%r472, %r477}, %rd202;
	mov.b32 	%r488, 4;
	mov.b32 	%r490, -1;
	// begin inline asm
	shfl.sync.down.b32 %r471, %r472, %r488, %r420, %r490;
	// end inline asm
	// begin inline asm
	shfl.sync.down.b32 %r476, %r477, %r488, %r420, %r490;
	// end inline asm
	mov.b64 	%rd203, {%r471, %r476};
	mov.b64 	%fd45, %rd203;
	// begin inline asm
	shfl.sync.down.b32 %r481, %r858, %r488, %r420, %r490;
	// end inline asm
	// begin inline asm
	shfl.sync.down.b32 %r486, %r487, %r488, %r420, %r490;
	// end inline asm
	add.s32 	%r501, %r401, 4;
	setp.gt.s32 	%p160, %r501, %r420;
	setp.gt.f64 	%p161, %fd157, %fd45;
	or.pred  	%p162, %p160, %p161;
	@%p162 bra 	$L__BB25_76;
	setp.geu.f64 	%p163, %fd157, %fd45;
	setp.lt.s32 	%p164, %r481, %r858;
	and.pred  	%p165, %p163, %p164;
	@%p165 bra 	$L__BB25_76;
	shr.u32 	%r502, %r486, 24;
	cvt.u16.u32 	%rs596, %r502;
	{ .reg .b16 tmp; mov.b32 {tmp, %rs595}, %r486; }
	shr.u32 	%r503, %r486, 8;
	cvt.u16.u32 	%rs594, %r503;
	cvt.u16.u32 	%rs593, %r486;
	mov.u32 	%r858, %r481;
	mov.f64 	%fd157, %fd45;
$L__BB25_76:
	cvt.u32.u16 	%r524, %rs593;
	and.b32  	%r525, %r524, 255;
	and.b16  	%rs474, %rs594, 255;
	mul.wide.u16 	%r526, %rs474, 256;
	or.b32  	%r527, %r526, %r525;
	cvt.u32.u16 	%r528, %rs595;
	shl.b32 	%r529, %r528, 16;
	and.b32  	%r530, %r529, 16711680;
	or.b32  	%r531, %r527, %r530;
	cvt.u32.u16 	%r532, %rs596;
	shl.b32 	%r533, %r532, 24;
	or.b32  	%r520, %r531, %r533;
	mov.b64 	%rd204, %fd157;
	mov.b64 	{%r505, %r510}, %rd204;
	mov.b32 	%r521, 8;
	mov.b32 	%r523, -1;
	// begin inline asm
	shfl.sync.down.b32 %r504, %r505, %r521, %r420, %r523;
	// end inline asm
	// begin inline asm
	shfl.sync.down.b32 %r509, %r510, %r521, %r420, %r523;
	// end inline asm
	mov.b64 	%rd205, {%r504, %r509};
	mov.b64 	%fd47, %rd205;
	// begin inline asm
	shfl.sync.down.b32 %r514, %r858, %r521, %r420, %r523;
	// end inline asm
	// begin inline asm
	shfl.sync.down.b32 %r519, %r520, %r521, %r420, %r523;
	// end inline asm
	add.s32 	%r534, %r401, 8;
	setp.gt.s32 	%p166, %r534, %r420;
	setp.gt.f64 	%p167, %fd157, %fd47;
	or.pred  	%p168, %p166, %p167;
	@%p168 bra 	$L__BB25_79;
	setp.geu.f64 	%p169, %fd157, %fd47;
	setp.lt.s32 	%p170, %r514, %r858;
	and.pred  	%p171, %p169, %p170;
	@%p171 bra 	$L__BB25_79;
	shr.u32 	%r535, %r519, 24;
	cvt.u16.u32 	%rs596, %r535;
	{ .reg .b16 tmp; mov.b32 {tmp, %rs595}, %r519; }
	shr.u32 	%r536, %r519, 8;
	cvt.u16.u32 	%rs594, %r536;
	cvt.u16.u32 	%rs593, %r519;
	mov.u32 	%r858, %r514;
	mov.f64 	%fd157, %fd47;
$L__BB25_79:
	cvt.u32.u16 	%r557, %rs593;
	and.b32  	%r558, %r557, 255;
	and.b16  	%rs475, %rs594, 255;
	mul.wide.u16 	%r559, %rs475, 256;
	or.b32  	%r560, %r559, %r558;
	cvt.u32.u16 	%r561, %rs595;
	shl.b32 	%r562, %r561, 16;
	and.b32  	%r563, %r562, 16711680;
	or.b32  	%r564, %r560, %r563;
	cvt.u32.u16 	%r565, %rs596;
	shl.b32 	%r566, %r565, 24;
	or.b32  	%r553, %r564, %r566;
	mov.b64 	%rd206, %fd157;
	mov.b64 	{%r538, %r543}, %rd206;
	mov.b32 	%r554, 16;
	mov.b32 	%r556, -1;
	// begin inline asm
	shfl.sync.down.b32 %r537, %r538, %r554, %r420, %r556;
	// end inline asm
	// begin inline asm
	shfl.sync.down.b32 %r542, %r543, %r554, %r420, %r556;
	// end inline asm
	mov.b64 	%rd207, {%r537, %r542};
	mov.b64 	%fd49, %rd207;
	// begin inline asm
	shfl.sync.down.b32 %r547, %r858, %r554, %r420, %r556;
	// end inline asm
	// begin inline asm
	shfl.sync.down.b32 %r552, %r553, %r554, %r420, %r556;
	// end inline asm
	add.s32 	%r567, %r401, 16;
	setp.gt.s32 	%p172, %r567, %r420;
	setp.gt.f64 	%p173, %fd157, %fd49;
	or.pred  	%p174, %p172, %p173;
	@%p174 bra 	$L__BB25_82;
	setp.geu.f64 	%p175, %fd157, %fd49;
	setp.lt.s32 	%p176, %r547, %r858;
	and.pred  	%p177, %p175, %p176;
	@%p177 bra 	$L__BB25_82;
	shr.u32 	%r568, %r552, 24;
	cvt.u16.u32 	%rs596, %r568;
	{ .reg .b16 tmp; mov.b32 {tmp, %rs595}, %r552; }
	shr.u32 	%r569, %r552, 8;
	cvt.u16.u32 	%rs594, %r569;
	cvt.u16.u32 	%rs593, %r552;
	mov.u32 	%r858, %r547;
	mov.f64 	%fd157, %fd49;
$L__BB25_82:
	setp.ne.s32 	%p178, %r401, 0;
	@%p178 bra 	$L__BB25_84;
	shr.u32 	%r570, %r1, 1;
	and.b32  	%r571, %r570, 496;
	mov.u32 	%r572, _ZZN3cub18CUB_300001_SM_10006detail6reduce28DeviceReduceSingleTileKernelINS2_10policy_hubIN4cuda3std3__45tupleIJdiEEEj12larger_tupleIdEE10Policy1000EPS9_SE_iSB_S9_S9_NS7_10__identityEEEvT0_T1_T2_T3_T4_T6_E12temp_storage;
	add.s32 	%r573, %r572, %r571;
	st.shared.f64 	[%r573+8], %fd157;
	st.shared.u32 	[%r573+16], %r858;
$L__BB25_84:
	bar.sync 	0;
	setp.ne.s32 	%p179, %r1, 0;
	@%p179 bra 	$L__BB25_197;
	setp.lt.s32 	%p180, %r174, 33;
	@%p180 bra 	$L__BB25_89;
	ld.shared.f64 	%fd51, [_ZZN3cub18CUB_300001_SM_10006detail6reduce28DeviceReduceSingleTileKernelINS2_10policy_hubIN4cuda3std3__45tupleIJdiEEEj12larger_tupleIdEE10Policy1000EPS9_SE_iSB_S9_S9_NS7_10__identityEEEvT0_T1_T2_T3_T4_T6_E12temp_storage+24];
	ld.shared.u32 	%r76, [_ZZN3cub18CUB_300001_SM_10006detail6reduce28DeviceReduceSingleTileKernelINS2_10policy_hubIN4cuda3std3__45tupleIJdiEEEj12larger_tupleIdEE10Policy1000EPS9_SE_iSB_S9_S9_NS7_10__identityEEEvT0_T1_T2_T3_T4_T6_E12temp_storage+32];
	setp.lt.f64 	%p181, %fd51, %fd157;
	@%p181 bra 	$L__BB25_89;
	setp.geu.f64 	%p182, %fd157, %fd51;
	setp.lt.s32 	%p183, %r76, %r858;
	and.pred  	%p184, %p182, %p183;
	@%p184 bra 	$L__BB25_89;
	ld.shared.u32 	%r574, [_ZZN3cub18CUB_300001_SM_10006detail6reduce28DeviceReduceSingleTileKernelINS2_10policy_hubIN4cuda3std3__45tupleIJdiEEEj12larger_tupleIdEE10Policy1000EPS9_SE_iSB_S9_S9_NS7_10__identityEEEvT0_T1_T2_T3_T4_T6_E12temp_storage+36];
	bfe.u32 	%r575, %r574, 24, 8;
	cvt.u16.u32 	%rs596, %r575;
	bfe.u32 	%r576, %r574, 16, 8;
	cvt.u16.u32 	%rs595, %r576;
	bfe.u32 	%r577, %r574, 8, 8;
	cvt.u16.u32 	%rs594, %r577;
	bfe.u32 	%r578, %r574, 0, 8;
	cvt.u16.u32 	%rs593, %r578;
	mov.f64 	%fd157, %fd51;
	mov.u32 	%r858, %r76;
$L__BB25_89:
	setp.lt.s32 	%p185, %r174, 65;
	@%p185 bra 	$L__BB25_93;
	ld.shared.f64 	%fd53, [_ZZN3cub18CUB_300001_SM_10006detail6reduce28DeviceReduceSingleTileKernelINS2_10policy_hubIN4cuda3std3__45tupleIJdiEEEj12larger_tupleIdEE10Policy1000EPS9_SE_iSB_S9_S9_NS7_10__identityEEEvT0_T1_T2_T3_T4_T6_E12temp_storage+40];
	ld.shared.u32 	%r78, [_ZZN3cub18CUB_300001_SM_10006detail6reduce28DeviceReduceSingleTileKernelINS2_10policy_hubIN4cuda3std3__45tupleIJdiEEEj12larger_tupleIdEE10Policy1000EPS9_SE_iSB_S9_S9_NS7_10__identityEEEvT0_T1_T2_T3_T4_T6_E12temp_storage+48];
	setp.lt.f64 	%p186, %fd53, %fd157;
	@%p186 bra 	$L__BB25_93;
	setp.geu.f64 	%p187, %fd157, %fd53;
	setp.lt.s32 	%p188, %r78, %r858;
	and.pred  	%p189, %p187, %p188;
	@%p189 bra 	$L__BB25_93;
	ld.shared.u32 	%r579, [_ZZN3cub18CUB_300001_SM_10006detail6reduce28DeviceReduceSingleTileKernelINS2_10policy_hubIN4cuda3std3__45tupleIJdiEEEj12larger_tupleIdEE10Policy1000EPS9_SE_iSB_S9_S9_NS7_10__identityEEEvT0_T1_T2_T3_T4_T6_E12temp_storage+52];
	bfe.u32 	%r580, %r579, 24, 8;
	cvt.u16.u32 	%rs596, %r580;
	bfe.u32 	%r581, %r579, 16, 8;
	cvt.u16.u32 	%rs595, %r581;
	bfe.u32 	%r582, %r579, 8, 8;
	cvt.u16.u32 	%rs594, %r582;
	bfe.u32 	%r583, %r579, 0, 8;
	cvt.u16.u32 	%rs593, %r583;
	mov.f64 	%fd157, %fd53;
	mov.u32 	%r858, %r78;
$L__BB25_93:
	setp.lt.s32 	%p190, %r174, 97;
	@%p190 bra 	$L__BB25_97;
	ld.shared.f64 	%fd55, [_ZZN3cub18CUB_300001_SM_10006detail6reduce28DeviceReduceSingleTileKernelINS2_10policy_hubIN4cuda3std3__45tupleIJdiEEEj12larger_tupleIdEE10Policy1000EPS9_SE_iSB_S9_S9_NS7_10__identityEEEvT0_T1_T2_T3_T4_T6_E12temp_storage+56];
	ld.shared.u32 	%r80, [_ZZN3cub18CUB_300001_SM_10006detail6reduce28DeviceReduceSingleTileKernelINS2_10policy_hubIN4cuda3std3__45tupleIJdiEEEj12larger_tupleIdEE10Policy1000EPS9_SE_iSB_S9_S9_NS7_10__identityEEEvT0_T1_T2_T3_T4_T6_E12temp_storage+64];
	setp.lt.f64 	%p191, %fd55, %fd157;
	@%p191 bra 	$L__BB25_97;
	setp.geu.f64 	%p192, %fd157, %fd55;
	setp.lt.s32 	%p193, %r80, %r858;
	and.pred  	%p194, %p192, %p193;
	@%p194 bra 	$L__BB25_97;
	ld.shared.u32 	%r584, [_ZZN3cub18CUB_300001_SM_10006detail6reduce28DeviceReduceSingleTileKernelINS2_10policy_hubIN4cuda3std3__45tupleIJdiEEEj12larger_tupleIdEE10Policy1000EPS9_SE_iSB_S9_S9_NS7_10__identityEEEvT0_T1_T2_T3_T4_T6_E12temp_storage+68];
	bfe.u32 	%r585, %r584, 24, 8;
	cvt.u16.u32 	%rs596, %r585;
	bfe.u32 	%r586, %r584, 16, 8;
	cvt.u16.u32 	%rs595, %r586;
	bfe.u32 	%r587, %r584, 8, 8;
	cvt.u16.u32 	%rs594, %r587;
	bfe.u32 	%r588, %r584, 0, 8;
	cvt.u16.u32 	%rs593, %r588;
	mov.f64 	%fd157, %fd55;
	mov.u32 	%r858, %r80;
$L__BB25_97:
	setp.lt.s32 	%p195, %r174, 129;
	@%p195 bra 	$L__BB25_101;
	ld.shared.f64 	%fd57, [_ZZN3cub18CUB_300001_SM_10006detail6reduce28DeviceReduceSingleTileKernelINS2_10policy_hubIN4cuda3std3__45tupleIJdiEEEj12larger_tupleIdEE10Policy1000EPS9_SE_iSB_S9_S9_NS7_10__identityEEEvT0_T1_T2_T3_T4_T6_E12temp_storage+72];
	ld.shared.u32 	%r82, [_ZZN3cub18CUB_300001_SM_10006detail6reduce28DeviceReduceSingleTileKernelINS2_10policy_hubIN4cuda3std3__45tupleIJdiEEEj12larger_tupleIdEE10Policy1000EPS9_SE_iSB_S9_S9_NS7_10__identityEEEvT0_T1_T2_T3_T4_T6_E12temp_storage+80];
	setp.lt.f64 	%p196, %fd57, %fd157;
	@%p196 bra 	$L__BB25_101;
	setp.geu.f64 	%p197, %fd157, %fd57;
	setp.lt.s32 	%p198, %r82, %r858;
	and.pred  	%p199, %p197, %p198;
	@%p199 bra 	$L__BB25_101;
	ld.shared.u32 	%r589, [_ZZN3cub18CUB_300001_SM_10006detail6reduce28DeviceReduceSingleTileKernelINS2_10policy_hubIN4cuda3std3__45tupleIJdiEEEj12larger_tupleIdEE10Policy1000EPS9_SE_iSB_S9_S9_NS7_10__identityEEEvT0_T1_T2_T3_T4_T6_E12temp_storage+84];
	bfe.u32 	%r590, %r589, 24, 8;
	cvt.u16.u32 	%rs596, %r590;
	bfe.u32 	%r591, %r589, 16, 8;
	cvt.u16.u32 	%rs595, %r591;
	bfe.u32 	%r592, %r589, 8, 8;
	cvt.u16.u32 	%rs594, %r592;
	bfe.u32 	%r593, %r589, 0, 8;
	cvt.u16.u32 	%rs593, %r593;
	mov.f64 	%fd157, %fd57;
	mov.u32 	%r858, %r82;
$L__BB25_101:
	setp.lt.s32 	%p200, %r174, 161;
	@%p200 bra 	$L__BB25_105;
	ld.shared.f64 	%fd59, [_ZZN3cub18CUB_300001_SM_10006detail6reduce28DeviceReduceSingleTileKernelINS2_10policy_hubIN4cuda3std3__45tupleIJdiEEEj12larger_tupleIdEE10Policy1000EPS9_SE_iSB_S9_S9_NS7_10__identityEEEvT0_T1_T2_T3_T4_T6_E12temp_storage+88];
	ld.shared.u32 	%r84, [_ZZN3cub18CUB_300001_SM_10006detail6reduce28DeviceReduceSingleTileKernelINS2_10policy_hubIN4cuda3std3__45tupleIJdiEEEj12larger_tupleIdEE10Policy1000EPS9_SE_iSB_S9_S9_NS7_10__identityEEEvT0_T1_T2_T3_T4_T6_E12temp_storage+96];
	setp.lt.f64 	%p201, %fd59, %fd157;
	@%p201 bra 	$L__BB25_105;
	setp.geu.f64 	%p202, %fd157, %fd59;
	setp.lt.s32 	%p203, %r84, %r858;
	and.pred  	%p204, %p202, %p203;
	@%p204 bra 	$L__BB25_105;
	ld.shared.u32 	%r594, [_ZZN3cub18CUB_300001_SM_10006detail6reduce28DeviceReduceSingleTileKernelINS2_10policy_hubIN4cuda3std3__45tupleIJdiEEEj12larger_tupleIdEE10Policy1000EPS9_SE_iSB_S9_S9_NS7_10__identityEEEvT0_T1_T2_T3_T4_T6_E12temp_storage+100];
	bfe.u32 	%r595, %r594, 24, 8;
	cvt.u16.u32 	%rs596, %r595;
	bfe.u32 	%r596, %r594, 16, 8;
	cvt.u16.u32 	%rs595, %r596;
	bfe.u32 	%r597, %r594, 8, 8;
	cvt.u16.u32 	%rs594, %r597;
	bfe.u32 	%r598, %r594, 0, 8;
	cvt.u16.u32 	%rs593, %r598;
	mov.f64 	%fd157, %fd59;
	mov.u32 	%r858, %r84;
$L__BB25_105:
	setp.lt.s32 	%p205, %r174, 193;
	@%p205 bra 	$L__BB25_109;
	ld.shared.f64 	%fd61, [_ZZN3cub18CUB_300001_SM_10006detail6reduce28DeviceReduceSingleTileKernelINS2_10policy_hubIN4cuda3std3__45tupleIJdiEEEj12larger_tupleIdEE10Policy1000EPS9_SE_iSB_S9_S9_NS7_10__identityEEEvT0_T1_T2_T3_T4_T6_E12temp_storage+104];
	ld.shared.u32 	%r86, [_ZZN3cub18CUB_300001_SM_10006detail6reduce28DeviceReduceSingleTileKernelINS2_10policy_hubIN4cuda3std3__45tupleIJdiEEEj12larger_tupleIdEE10Policy1000EPS9_SE_iSB_S9_S9_NS7_10__identityEEEvT0_T1_T2_T3_T4_T6_E12temp_storage+112];
	setp.lt.f64 	%p206, %fd61, %fd157;
	@%p206 bra 	$L__BB25_109;
	setp.geu.f64 	%p207, %fd157, %fd61;
	setp.lt.s32 	%p208, %r86, %r858;
	and.pred  	%p209, %p207, %p208;
	@%p209 bra 	$L__BB25_109;
	ld.shared.u32 	%r599, [_ZZN3cub18CUB_300001_SM_10006detail6reduce28DeviceReduceSingleTileKernelINS2_10policy_hubIN4cuda3std3__45tupleIJdiEEEj12larger_tupleIdEE10Policy1000EPS9_SE_iSB_S9_S9_NS7_10__identityEEEvT0_T1_T2_T3_T4_T6_E12temp_storage+116];
	bfe.u32 	%r600, %r599, 24, 8;
	cvt.u16.u32 	%rs596, %r600;
	bfe.u32 	%r601, %r599, 16, 8;
	cvt.u16.u32 	%rs595, %r601;
	bfe.u32 	%r602, %r599, 8, 8;
	cvt.u16.u32 	%rs594, %r602;
	bfe.u32 	%r603, %r599, 0, 8;
	cvt.u16.u32 	%rs593, %r603;
	mov.f64 	%fd157, %fd61;
	mov.u32 	%r858, %r86;
$L__BB25_109:
	setp.lt.s32 	%p210, %r174, 225;
	@%p210 bra 	$L__BB25_197;
	ld.shared.f64 	%fd63, [_ZZN3cub18CUB_300001_SM_10006detail6reduce28DeviceReduceSingleTileKernelINS2_10policy_hubIN4cuda3std3__45tupleIJdiEEEj12larger_tupleIdEE10Policy1000EPS9_SE_iSB_S9_S9_NS7_10__identityEEEvT0_T1_T2_T3_T4_T6_E12temp_storage+120];
	ld.shared.u32 	%r88, [_ZZN3cub18CUB_300001_SM_10006detail6reduce28DeviceReduceSingleTileKernelINS2_10policy_hubIN4cuda3std3__45tupleIJdiEEEj12larger_tupleIdEE10Policy1000EPS9_SE_iSB_S9_S9_NS7_10__identityEEEvT0_T1_T2_T3_T4_T6_E12temp_storage+128];
	setp.lt.f64 	%p211, %fd63, %fd157;
	@%p211 bra 	$L__BB25_197;
	setp.geu.f64 	%p212, %fd157, %fd63;
	setp.lt.s32 	%p213, %r88, %r858;
	and.pred  	%p214, %p212, %p213;
	@%p214 bra 	$L__BB25_197;
	ld.shared.u32 	%r604, [_ZZN3cub18CUB_300001_SM_10006detail6reduce28DeviceReduceSingleTileKernelINS2_10policy_hubIN4cuda3std3__45tupleIJdiEEEj12larger_tupleIdEE10Policy1000EPS9_SE_iSB_S9_S9_NS7_10__identityEEEvT0_T1_T2_T3_T4_T6_E12temp_storage+132];
	bfe.u32 	%r605, %r604, 24, 8;
	cvt.u16.u32 	%rs596, %r605;
	bfe.u32 	%r606, %r604, 16, 8;
	cvt.u16.u32 	%rs595, %r606;
	bfe.u32 	%r607, %r604, 8, 8;
	cvt.u16.u32 	%rs594, %r607;
	bfe.u32 	%r608, %r604, 0, 8;
	cvt.u16.u32 	%rs593, %r608;
	mov.u32 	%r858, %r88;
	mov.f64 	%fd157, %fd63;
	bra.uni 	$L__BB25_197;
$L__BB25_113:
	mov.u32 	%r89, %tid.x;
	mul.wide.u32 	%rd52, %r89, 16;
	add.s64 	%rd37, %rd34, %rd52;
	// begin inline asm
	ld.global.nc.u64 %rd36, [%rd37];
	// end inline asm
	add.s64 	%rd39, %rd37, 8;
	// begin inline asm
	ld.global.nc.u64 %rd220, [%rd39];
	// end inline asm
	cvt.u32.u64 	%r858, %rd220;
	mov.b64 	%fd157, %rd36;
	add.s64 	%rd41, %rd37, 4096;
	// begin inline asm
	ld.global.nc.u64 %rd40, [%rd41];
	// end inline asm
	add.s64 	%rd43, %rd37, 4104;
	// begin inline asm
	ld.global.nc.u64 %rd42, [%rd43];
	// end inline asm
	mov.b64 	%fd65, %rd40;
	add.s64 	%rd45, %rd37, 8192;
	// begin inline asm
	ld.global.nc.u64 %rd44, [%rd45];
	// end inline asm
	add.s64 	%rd47, %rd37, 8200;
	// begin inline asm
	ld.global.nc.u64 %rd46, [%rd47];
	// end inline asm
	mov.b64 	%fd66, %rd44;
	add.s64 	%rd49, %rd37, 12288;
	// begin inline asm
	ld.global.nc.u64 %rd48, [%rd49];
	// end inline asm
	add.s64 	%rd51, %rd37, 12296;
	// begin inline asm
	ld.global.nc.u64 %rd50, [%rd51];
	// end inline asm
	mov.b64 	%fd67, %rd48;
	setp.lt.f64 	%p3, %fd65, %fd157;
	@%p3 bra 	$L__BB25_115;
	cvt.u32.u64 	%r181, %rd42;
	setp.geu.f64 	%p4, %fd157, %fd65;
	setp.lt.s32 	%p5, %r181, %r858;
	and.pred  	%p6, %p4, %p5;
	selp.b64 	%rd220, %rd220, %rd42, %p6;
	selp.b32 	%r858, %r858, %r181, %p6;
	selp.f64 	%fd157, %fd157, %fd65, %p6;
$L__BB25_115:
	setp.gt.f64 	%p7, %fd157, %fd66;
	@%p7 bra 	$L__BB25_117;
	cvt.u32.u64 	%r182, %rd46;
	setp.geu.f64 	%p8, %fd157, %fd66;
	setp.lt.s32 	%p9, %r182, %r858;
	and.pred  	%p10, %p8, %p9;
	selp.b64 	%rd220, %rd220, %rd46, %p10;
	selp.b32 	%r858, %r858, %r182, %p10;
	selp.f64 	%fd157, %fd157, %fd66, %p10;
$L__BB25_117:
	setp.gt.f64 	%p11, %fd157, %fd67;
	@%p11 bra 	$L__BB25_119;
	cvt.u32.u64 	%r183, %rd50;
	setp.geu.f64 	%p12, %fd157, %fd67;
	setp.lt.s32 	%p13, %r183, %r858;
	and.pred  	%p14, %p12, %p13;
	selp.b64 	%rd220, %rd220, %rd50, %p14;
	selp.b32 	%r858, %r858, %r183, %p14;
	selp.f64 	%fd157, %fd157, %fd67, %p14;
$L__BB25_119:
	shr.u64 	%rd53, %rd220, 32;
	cvt.u16.u64 	%rs593, %rd53;
	shr.u64 	%rd54, %rd220, 40;
	cvt.u16.u64 	%rs594, %rd54;
	shr.u64 	%rd55, %rd220, 48;
	cvt.u16.u64 	%rs595, %rd55;
	shr.u64 	%rd56, %rd220, 56;
	cvt.u16.u64 	%rs596, %rd56;
	setp.lt.u32 	%p15, %r174, 2048;
	mov.b32 	%r873, 1024;
	@%p15 bra 	$L__BB25_135;
	add.s32 	%r97, %r174, -1024;
	mov.b32 	%r873, 1024;
$L__BB25_121:
	mul.wide.s32 	%rd73, %r873, 16;
	add.s64 	%rd58, %rd37, %rd73;
	// begin inline asm
	ld.global.nc.u64 %rd57, [%rd58];
	// end inline asm
	add.s64 	%rd60, %rd58, 8;
	// begin inline asm
	ld.global.nc.u64 %rd59, [%rd60];
	// end inline asm
	cvt.u32.u64 	%r100, %rd59;
	mov.b64 	%fd75, %rd57;
	add.s64 	%rd62, %rd58, 4096;
	// begin inline asm
	ld.global.nc.u64 %rd61, [%rd62];
	// end inline asm
	add.s64 	%rd64, %rd58, 4104;
	// begin inline asm
	ld.global.nc.u64 %rd63, [%rd64];
	// end inline asm
	cvt.u32.u64 	%r101, %rd63;
	mov.b64 	%fd76, %rd61;
	add.s64 	%rd66, %rd58, 8192;
	// begin inline asm
	ld.global.nc.u64 %rd65, [%rd66];
	// end inline asm
	add.s64 	%rd68, %rd58, 8200;
	// begin inline asm
	ld.global.nc.u64 %rd67, [%rd68];
	// end inline asm
	cvt.u32.u64 	%r102, %rd67;
	mov.b64 	%fd77, %rd65;
	add.s64 	%rd70, %rd58, 12288;
	// begin inline asm
	ld.global.nc.u64 %rd69, [%rd70];
	// end inline asm
	add.s64 	%rd72, %rd58, 12296;
	// begin inline asm
	ld.global.nc.u64 %rd71, [%rd72];
	// end inline asm
	cvt.u32.u64 	%r103, %rd71;
	mov.b64 	%fd78, %rd69;
	setp.gt.f64 	%p16, %fd157, %fd75;
	mov.b16 	%rs596, 0;
	mov.u16 	%rs595, %rs596;
	mov.u16 	%rs594, %rs596;
	mov.u16 	%rs593, %rs596;
	@%p16 bra 	$L__BB25_124;
	setp.geu.f64 	%p17, %fd157, %fd75;
	setp.lt.s32 	%p18, %r100, %r858;
	and.pred  	%p19, %p17, %p18;
	@%p19 bra 	$L__BB25_124;
	shr.u64 	%rd74, %rd59, 56;
	cvt.u16.u64 	%rs596, %rd74;
	shr.u64 	%rd75, %rd59, 48;
	cvt.u16.u64 	%rs595, %rd75;
	shr.u64 	%rd76, %rd59, 40;
	cvt.u16.u64 	%rs594, %rd76;
	shr.u64 	%rd77, %rd59, 32;
	cvt.u16.u64 	%rs593, %rd77;
	mov.u32 	%r858, %r100;
	mov.f64 	%fd157, %fd75;
$L__BB25_124:
	setp.gt.f64 	%p20, %fd157, %fd76;
	@%p20 bra 	$L__BB25_127;
	setp.geu.f64 	%p21, %fd157, %fd76;
	setp.lt.s32 	%p22, %r101, %r858;
	and.pred  	%p23, %p21, %p22;
	@%p23 bra 	$L__BB25_127;
	shr.u64 	%rd78, %rd63, 56;
	cvt.u16.u64 	%rs596, %rd78;
	shr.u64 	%rd79, %rd63, 48;
	cvt.u16.u64 	%rs595, %rd79;
	shr.u64 	%rd80, %rd63, 40;
	cvt.u16.u64 	%rs594, %rd80;
	shr.u64 	%rd81, %rd63, 32;
	cvt.u16.u64 	%rs593, %rd81;
	mov.u32 	%r858, %r101;
	mov.f64 	%fd157, %fd76;
$L__BB25_127:
	setp.gt.f64 	%p24, %fd157, %fd77;
	@%p24 bra 	$L__BB25_130;
	setp.geu.f64 	%p25, %fd157, %fd77;
	setp.lt.s32 	%p26, %r102, %r858;
	and.pred  	%p27, %p25, %p26;
	@%p27 bra 	$L__BB25_130;
	shr.u64 	%rd82, %rd67, 56;
	cvt.u16.u64 	%rs596, %rd82;
	shr.u64 	%rd83, %rd67, 48;
	cvt.u16.u64 	%rs595, %rd83;
	shr.u64 	%rd84, %rd67, 40;
	cvt.u16.u64 	%rs594, %rd84;
	shr.u64 	%rd85, %rd67, 32;
	cvt.u16.u64 	%rs593, %rd85;
	mov.u32 	%r858, %r102;
	mov.f64 	%fd157, %fd77;
$L__BB25_130:
	setp.gt.f64 	%p28, %fd157, %fd78;
	@%p28 bra 	$L__BB25_133;
	setp.geu.f64 	%p29, %fd157, %fd78;
	setp.lt.s32 	%p30, %r103, %r858;
	and.pred  	%p31, %p29, %p30;
	@%p31 bra 	$L__BB25_133;
	shr.u64 	%rd86, %rd71, 56;
	cvt.u16.u64 	%rs596, %rd86;
	shr.u64 	%rd87, %rd71, 48;
	cvt.u16.u64 	%rs595, %rd87;
	shr.u64 	%rd88, %rd71, 40;
	cvt.u16.u64 	%rs594, %rd88;
	shr.u64 	%rd89, %rd71, 32;
	cvt.u16.u64 	%rs593, %rd89;
	mov.u32 	%r858, %r103;
	mov.f64 	%fd157, %fd78;
$L__BB25_133:
	sub.s32 	%r186, %r174, %r873;
	setp.lt.s32 	%p32, %r186, 1024;
	@%p32 bra 	$L__BB25_158;
	add.s32 	%r873, %r873, 1024;
	setp.le.s32 	%p33, %r873, %r97;
	@%p33 bra 	$L__BB25_121;
$L__BB25_135:
	setp.le.s32 	%p34, %r174, %r873;
	@%p34 bra 	$L__BB25_158;
	sub.s32 	%r111, %r174, %r873;
	setp.ge.s32 	%p35, %r89, %r111;
	@%p35 bra 	$L__BB25_158;
	not.b32 	%r188, %r89;
	add.s32 	%r189, %r174, %r188;
	sub.s32 	%r112, %r189, %r873;
	and.b32  	%r190, %r112, 768;
	setp.eq.s32 	%p36, %r190, 768;
	mov.u32 	%r879, %r89;
	@%p36 bra 	$L__BB25_143;
	add.s32 	%r875, %r89, %r873;
	shr.u32 	%r191, %r112, 8;
	add.s32 	%r192, %r191, 1;
	and.b32  	%r193, %r192, 3;
	neg.s32 	%r874, %r193;
	mov.u32 	%r879, %r89;
$L__BB25_139:
	.pragma "nounroll";
	mul.wide.u32 	%rd94, %r875, 16;
	add.s64 	%rd91, %rd34, %rd94;
	// begin inline asm
	ld.global.nc.u64 %rd90, [%rd91];
	// end inline asm
	add.s64 	%rd93, %rd91, 8;
	// begin inline asm
	ld.global.nc.u64 %rd92, [%rd93];
	// end inline asm
	cvt.u32.u64 	%r119, %rd92;
	mov.b64 	%fd85, %rd90;
	setp.gt.f64 	%p37, %fd157, %fd85;
	@%p37 bra 	$L__BB25_142;
	setp.geu.f64 	%p38, %fd157, %fd85;
	setp.lt.s32 	%p39, %r119, %r858;
	and.pred  	%p40, %p38, %p39;
	@%p40 bra 	$L__BB25_142;
	shr.u64 	%rd95, %rd92, 56;
	cvt.u16.u64 	%rs596, %rd95;
	shr.u64 	%rd96, %rd92, 48;
	cvt.u16.u64 	%rs595, %rd96;
	shr.u64 	%rd97, %rd92, 40;
	cvt.u16.u64 	%rs594, %rd97;
	shr.u64 	%rd98, %rd92, 32;
	cvt.u16.u64 	%rs593, %rd98;
	mov.u32 	%r858, %r119;
	mov.f64 	%fd157, %fd85;
$L__BB25_142:
	add.s32 	%r879, %r879, 256;
	add.s32 	%r875, %r875, 256;
	add.s32 	%r874, %r874, 1;
	setp.ne.s32 	%p41, %r874, 0;
	@%p41 bra 	$L__BB25_139;
$L__BB25_143:
	setp.lt.u32 	%p42, %r112, 768;
	@%p42 bra 	$L__BB25_158;
	cvt.u64.u32 	%rd99, %r879;
	cvt.u64.u32 	%rd100, %r873;
	add.s64 	%rd101, %rd99, %rd100;
	shl.b64 	%rd102, %rd101, 4;
	add.s64 	%rd103, %rd102, %rd34;
	add.s64 	%rd222, %rd103, 12296;
	add.s32 	%r882, %r879, %r873;
$L__BB25_145:
	mul.wide.u32 	%rd108, %r882, 16;
	add.s64 	%rd105, %rd34, %rd108;
	// begin inline asm
	ld.global.nc.u64 %rd104, [%rd105];
	// end inline asm
	add.s64 	%rd107, %rd105, 8;
	// begin inline asm
	ld.global.nc.u64 %rd106, [%rd107];
	// end inline asm
	cvt.u32.u64 	%r131, %rd106;
	mov.b64 	%fd90, %rd104;
	setp.gt.f64 	%p43, %fd157, %fd90;
	@%p43 bra 	$L__BB25_148;
	setp.geu.f64 	%p44, %fd157, %fd90;
	setp.lt.s32 	%p45, %r131, %r858;
	and.pred  	%p46, %p44, %p45;
	@%p46 bra 	$L__BB25_148;
	shr.u64 	%rd109, %rd106, 56;
	cvt.u16.u64 	%rs596, %rd109;
	shr.u64 	%rd110, %rd106, 48;
	cvt.u16.u64 	%rs595, %rd110;
	shr.u64 	%rd111, %rd106, 40;
	cvt.u16.u64 	%rs594, %rd111;
	shr.u64 	%rd112, %rd106, 32;
	cvt.u16.u64 	%rs593, %rd112;
	mov.u32 	%r858, %r131;
	mov.f64 	%fd157, %fd90;
$L__BB25_148:
	add.s64 	%rd114, %rd222, -8200;
	// begin inline asm
	ld.global.nc.u64 %rd113, [%rd114];
	// end inline asm
	add.s64 	%rd116, %rd222, -8192;
	// begin inline asm
	ld.global.nc.u64 %rd115, [%rd116];
	// end inline asm
	cvt.u32.u64 	%r133, %rd115;
	mov.b64 	%fd92, %rd113;
	setp.gt.f64 	%p47, %fd157, %fd92;
	@%p47 bra 	$L__BB25_151;
	setp.geu.f64 	%p48, %fd157, %fd92;
	setp.lt.s32 	%p49, %r133, %r858;
	and.pred  	%p50, %p48, %p49;
	@%p50 bra 	$L__BB25_151;
	shr.u64 	%rd117, %rd115, 56;
	cvt.u16.u64 	%rs596, %rd117;
	shr.u64 	%rd118, %rd115, 48;
	cvt.u16.u64 	%rs595, %rd118;
	shr.u64 	%rd119, %rd115, 40;
	cvt.u16.u64 	%rs594, %rd119;
	shr.u64 	%rd120, %rd115, 32;
	cvt.u16.u64 	%rs593, %rd120;
	mov.u32 	%r858, %r133;
	mov.f64 	%fd157, %fd92;
$L__BB25_151:
	add.s64 	%rd122, %rd222, -4104;
	// begin inline asm
	ld.global.nc.u64 %rd121, [%rd122];
	// end inline asm
	add.s64 	%rd124, %rd222, -4096;
	// begin inline asm
	ld.global.nc.u64 %rd123, [%rd124];
	// end inline asm
	cvt.u32.u64 	%r135, %rd123;
	mov.b64 	%fd94, %rd121;
	setp.gt.f64 	%p51, %fd157, %fd94;
	@%p51 bra 	$L__BB25_154;
	setp.geu.f64 	%p52, %fd157, %fd94;
	setp.lt.s32 	%p53, %r135, %r858;
	and.pred  	%p54, %p52, %p53;
	@%p54 bra 	$L__BB25_154;
	shr.u64 	%rd125, %rd123, 56;
	cvt.u16.u64 	%rs596, %rd125;
	shr.u64 	%rd126, %rd123, 48;
	cvt.u16.u64 	%rs595, %rd126;
	shr.u64 	%rd127, %rd123, 40;
	cvt.u16.u64 	%rs594, %rd127;
	shr.u64 	%rd128, %rd123, 32;
	cvt.u16.u64 	%rs593, %rd128;
	mov.u32 	%r858, %r135;
	mov.f64 	%fd157, %fd94;
$L__BB25_154:
	add.s64 	%rd130, %rd222, -8;
	// begin inline asm
	ld.global.nc.u64 %rd129, [%rd130];
	// end inline asm
	// begin inline asm
	ld.global.nc.u64 %rd131, [%rd222];
	// end inline asm
	cvt.u32.u64 	%r137, %rd131;
	mov.b64 	%fd96, %rd129;
	setp.gt.f64 	%p55, %fd157, %fd96;
	@%p55 bra 	$L__BB25_157;
	setp.geu.f64 	%p56, %fd157, %fd96;
	setp.lt.s32 	%p57, %r137, %r858;
	and.pred  	%p58, %p56, %p57;
	@%p58 bra 	$L__BB25_157;
	shr.u64 	%rd133, %rd131, 56;
	cvt.u16.u64 	%rs596, %rd133;
	shr.u64 	%rd134, %rd131, 48;
	cvt.u16.u64 	%rs595, %rd134;
	shr.u64 	%rd135, %rd131, 40;
	cvt.u16.u64 	%rs594, %rd135;
	shr.u64 	%rd136, %rd131, 32;
	cvt.u16.u64 	%rs593, %rd136;
	mov.u32 	%r858, %r137;
	mov.f64 	%fd157, %fd96;
$L__BB25_157:
	add.s32 	%r879, %r879, 1024;
	add.s64 	%rd222, %rd222, 16384;
	add.s32 	%r882, %r882, 1024;
	setp.lt.s32 	%p59, %r879, %r111;
	@%p59 bra 	$L__BB25_145;
$L__BB25_158:
	// begin inline asm
	mov.u32 %r194, %laneid;
	// end inline asm
	cvt.u32.u16 	%r215, %rs593;
	and.b32  	%r216, %r215, 255;
	and.b16  	%rs464, %rs594, 255;
	mul.wide.u16 	%r217, %rs464, 256;
	or.b32  	%r218, %r217, %r216;
	cvt.u32.u16 	%r219, %rs595;
	shl.b32 	%r220, %r219, 16;
	and.b32  	%r221, %r220, 16711680;
	or.b32  	%r222, %r218, %r221;
	cvt.u32.u16 	%r223, %rs596;
	shl.b32 	%r224, %r223, 24;
	or.b32  	%r211, %r222, %r224;
	mov.b64 	%rd137, %fd157;
	mov.b64 	{%r196, %r201}, %rd137;
	mov.b32 	%r212, 1;
	mov.b32 	%r213, 31;
	mov.b32 	%r214, -1;
	// begin inline asm
	shfl.sync.down.b32 %r195, %r196, %r212, %r213, %r214;
	// end inline asm
	// begin inline asm
	shfl.sync.down.b32 %r200, %r201, %r212, %r213, %r214;
	// end inline asm
	mov.b64 	%rd138, {%r195, %r200};
	mov.b64 	%fd99, %rd138;
	// begin inline asm
	shfl.sync.down.b32 %r205, %r858, %r212, %r213, %r214;
	// end inline asm
	// begin inline asm
	shfl.sync.down.b32 %r210, %r211, %r212, %r213, %r214;
	// end inline asm
	setp.gt.s32 	%p60, %r194, 30;
	setp.gt.f64 	%p61, %fd157, %fd99;
	or.pred  	%p62, %p60, %p61;
	@%p62 bra 	$L__BB25_161;
	setp.geu.f64 	%p63, %fd157, %fd99;
	setp.lt.s32 	%p64, %r205, %r858;
	and.pred  	%p65, %p63, %p64;
	@%p65 bra 	$L__BB25_161;
	shr.u32 	%r225, %r210, 24;
	cvt.u16.u32 	%rs596, %r225;
	{ .reg .b16 tmp; mov.b32 {tmp, %rs595}, %r210; }
	shr.u32 	%r226, %r210, 8;
	cvt.u16.u32 	%rs594, %r226;
	cvt.u16.u32 	%rs593, %r210;
	mov.f64 	%fd157, %fd99;
	mov.u32 	%r858, %r205;
$L__BB25_161:
	cvt.u32.u16 	%r247, %rs593;
	and.b32  	%r248, %r247, 255;
	and.b16  	%rs465, %rs594, 255;
	mul.wide.u16 	%r249, %rs465, 256;
	or.b32  	%r250, %r249, %r248;
	cvt.u32.u16 	%r251, %rs595;
	shl.b32 	%r252, %r251, 16;
	and.b32  	%r253, %r252, 16711680;
	or.b32  	%r254, %r250, %r253;
	cvt.u32.u16 	%r255, %rs596;
	shl.b32 	%r256, %r255, 24;
	or.b32  	%r243, %r254, %r256;
	mov.b64 	%rd139, %fd157;
	mov.b64 	{%r228, %r233}, %rd139;
	mov.b32 	%r244, 2;
	mov.b32 	%r245, 31;
	mov.b32 	%r246, -1;
	// begin inline asm
	shfl.sync.down.b32 %r227, %r228, %r244, %r245, %r246;
	// end inline asm
	// begin inline asm
	shfl.sync.down.b32 %r232, %r233, %r244, %r245, %r246;
	// end inline asm
	mov.b64 	%rd140, {%r227, %r232};
	mov.b64 	%fd101, %rd140;
	// begin inline asm
	shfl.sync.down.b32 %r237, %r858, %r244, %r245, %r246;
	// end inline asm
	// begin inline asm
	shfl.sync.down.b32 %r242, %r243, %r244, %r245, %r246;
	// end inline asm
	setp.gt.s32 	%p66, %r194, 29;
	setp.gt.f64 	%p67, %fd157, %fd101;
	or.pred  	%p68, %p66, %p67;
	@%p68 bra 	$L__BB25_164;
	setp.geu.f64 	%p69, %fd157, %fd101;
	setp.lt.s32 	%p70, %r237, %r858;
	and.pred  	%p71, %p69, %p70;
	@%p71 bra 	$L__BB25_164;
	shr.u32 	%r257, %r242, 24;
	cvt.u16.u32 	%rs596, %r257;
	{ .reg .b16 tmp; mov.b32 {tmp, %rs595}, %r242; }
	shr.u32 	%r258, %r242, 8;
	cvt.u16.u32 	%rs594, %r258;
	cvt.u16.u32 	%rs593, %r242;
	mov.f64 	%fd157, %fd101;
	mov.u32 	%r858, %r237;
$L__BB25_164:
	cvt.u32.u16 	%r279, %rs593;
	and.b32  	%r280, %r279, 255;
	and.b16  	%rs466, %rs594, 255;
	mul.wide.u16 	%r281, %rs466, 256;
	or.b32  	%r282, %r281, %r280;
	cvt.u32.u16 	%r283, %rs595;
	shl.b32 	%r284, %r283, 16;
	and.b32  	%r285, %r284, 16711680;
	or.b32  	%r286, %r282, %r285;
	cvt.u32.u16 	%r287, %rs596;
	shl.b32 	%r288, %r287, 24;
	or.b32  	%r275, %r286, %r288;
	mov.b64 	%rd141, %fd157;
	mov.b64 	{%r260, %r265}, %rd141;
	mov.b32 	%r276, 4;
	mov.b32 	%r277, 31;
	mov.b32 	%r278, -1;
	// begin inline asm
	shfl.sync.down.b32 %r259, %r260, %r276, %r277, %r278;
	// end inline asm
	// begin inline asm
	shfl.sync.down.b32 %r264, %r265, %r276, %r277, %r278;
	// end inline asm
	mov.b64 	%rd142, {%r259, %r264};
	mov.b64 	%fd103, %rd142;
	// begin inline asm
	shfl.sync.down.b32 %r269, %r858, %r276, %r277, %r278;
	// end inline asm
	// begin inline asm
	shfl.sync.down.b32 %r274, %r275, %r276, %r277, %r278;
	// end inline asm
	setp.gt.s32 	%p72, %r194, 27;
	setp.gt.f64 	%p73, %fd157, %fd103;
	or.pred  	%p74, %p72, %p73;
	@%p74 bra 	$L__BB25_167;
	setp.geu.f64 	%p75, %fd157, %fd103;
	setp.lt.s32 	%p76, %r269, %r858;
	and.pred  	%p77, %p75, %p76;
	@%p77 bra 	$L__BB25_167;
	shr.u32 	%r289, %r274, 24;
	cvt.u16.u32 	%rs596, %r289;
	{ .reg .b16 tmp; mov.b32 {tmp, %rs595}, %r274; }
	shr.u32 	%r290, %r274, 8;
	cvt.u16.u32 	%rs594, %r290;
	cvt.u16.u32 	%rs593, %r274;
	mov.f64 	%fd157, %fd103;
	mov.u32 	%r858, %r269;
$L__BB25_167:
	cvt.u32.u16 	%r311, %rs593;
	and.b32  	%r312, %r311, 255;
	and.b16  	%rs467, %rs594, 255;
	mul.wide.u16 	%r313, %rs467, 256;
	or.b32  	%r314, %r313, %r312;
	cvt.u32.u16 	%r315, %rs595;
	shl.b32 	%r316, %r315, 16;
	and.b32  	%r317, %r316, 16711680;
	or.b32  	%r318, %r314, %r317;
	cvt.u32.u16 	%r319, %rs596;
	shl.b32 	%r320, %r319, 24;
	or.b32  	%r307, %r318, %r320;
	mov.b64 	%rd143, %fd157;
	mov.b64 	{%r292, %r297}, %rd143;
	mov.b32 	%r308, 8;
	mov.b32 	%r309, 31;
	mov.b32 	%r310, -1;
	// begin inline asm
	shfl.sync.down.b32 %r291, %r292, %r308, %r309, %r310;
	// end inline asm
	// begin inline asm
	shfl.sync.down.b32 %r296, %r297, %r308, %r309, %r310;
	// end inline asm
	mov.b64 	%rd144, {%r291, %r296};
	mov.b64 	%fd105, %rd144;
	// begin inline asm
	shfl.sync.down.b32 %r301, %r858, %r308, %r309, %r310;
	// end inline asm
	// begin inline asm
	shfl.sync.down.b32 %r306, %r307, %r308, %r309, %r310;
	// end inline asm
	setp.gt.s32 	%p78, %r194, 23;
	setp.gt.f64 	%p79, %fd157, %fd105;
	or.pred  	%p80, %p78, %p79;
	@%p80 bra 	$L__BB25_170;
	setp.geu.f64 	%p81, %fd157, %fd105;
	setp.lt.s32 	%p82, %r301, %r858;
	and.pred  	%p83, %p81, %p82;
	@%p83 bra 	$L__BB25_170;
	shr.u32 	%r321, %r306, 24;
	cvt.u16.u32 	%rs596, %r321;
	{ .reg .b16 tmp; mov.b32 {tmp, %rs595}, %r306; }
	shr.u32 	%r322, %r306, 8;
	cvt.u16.u32 	%rs594, %r322;
	cvt.u16.u32 	%rs593, %r306;
	mov.f64 	%fd157, %fd105;
	mov.u32 	%r858, %r301;
$L__BB25_170:
	cvt.u32.u16 	%r343, %rs593;
	and.b32  	%r344, %r343, 255;
	and.b16  	%rs468, %rs594, 255;
	mul.wide.u16 	%r345, %rs468, 256;
	or.b32  	%r346, %r345, %r344;
	cvt.u32.u16 	%r347, %rs595;
	shl.b32 	%r348, %r347, 16;
	and.b32  	%r349, %r348, 16711680;
	or.b32  	%r350, %r346, %r349;
	cvt.u32.u16 	%r351, %rs596;
	shl.b32 	%r352, %r351, 24;
	or.b32  	%r339, %r350, %r352;
	mov.b64 	%rd145, %fd157;
	mov.b64 	{%r324, %r329}, %rd145;
	mov.b32 	%r340, 16;
	mov.b32 	%r341, 31;
	mov.b32 	%r342, -1;
	// begin inline asm
	shfl.sync.down.b32 %r323, %r324, %r340, %r341, %r342;
	// end inline asm
	// begin inline asm
	shfl.sync.down.b32 %r328, %r329, %r340, %r341, %r342;
	// end inline asm
	mov.b64 	%rd146, {%r323, %r328};
	mov.b64 	%fd107, %rd146;
	// begin inline asm
	shfl.sync.down.b32 %r333, %r858, %r340, %r341, %r342;
	// end inline asm
	// begin inline asm
	shfl.sync.down.b32 %r338, %r339, %r340, %r341, %r342;
	// end inline asm
	setp.gt.s32 	%p84, %r194, 15;
	setp.gt.f64 	%p85, %fd157, %fd107;
	or.pred  	%p86, %p84, %p85;
	@%p86 bra 	$L__BB25_173;
	setp.geu.f64 	%p87, %fd157, %fd107;
	setp.lt.s32 	%p88, %r333, %r858;
	and.pred  	%p89, %p87, %p88;
	@%p89 bra 	$L__BB25_173;
	shr.u32 	%r353, %r338, 24;
	cvt.u16.u32 	%rs596, %r353;
	{ .reg .b16 tmp; mov.b32 {tmp, %rs595}, %r338; }
	shr.u32 	%r354, %r338, 8;
	cvt.u16.u32 	%rs594, %r354;
	cvt.u16.u32 	%rs593, %r338;
	mov.f64 	%fd157, %fd107;
	mov.u32 	%r858, %r333;
$L__BB25_173:
	setp.ne.s32 	%p90, %r194, 0;
	@%p90 bra 	$L__BB25_175;
	shr.u32 	%r355, %r89, 1;
	and.b32  	%r356, %r355, 496;
	mov.u32 	%r357, _ZZN3cub18CUB_300001_SM_10006detail6reduce28DeviceReduceSingleTileKernelINS2_10policy_hubIN4cuda3std3__45tupleIJdiEEEj12larger_tupleIdEE10Policy1000EPS9_SE_iSB_S9_S9_NS7_10__identityEEEvT0_T1_T2_T3_T4_T6_E12temp_storage;
	add.s32 	%r358, %r357, %r356;
	st.shared.f64 	[%r358+8], %fd157;
	st.shared.u32 	[%r358+16], %r858;
$L__BB25_175:
	bar.sync 	0;
	setp.ne.s32 	%p91, %r89, 0;
	@%p91 bra 	$L__BB25_197;
	ld.shared.f64 	%fd109, [_ZZN3cub18CUB_300001_SM_10006detail6reduce28DeviceReduceSingleTileKernelINS2_10policy_hubIN4cuda3std3__45tupleIJdiEEEj12larger_tupleIdEE10Policy1000EPS9_SE_iSB_S9_S9_NS7_10__identityEEEvT0_T1_T2_T3_T4_T6_E12temp_storage+24];
	ld.shared.u32 	%r158, [_ZZN3cub18CUB_300001_SM_10006detail6reduce28DeviceReduceSingleTileKernelINS2_10policy_hubIN4cuda3std3__45tupleIJdiEEEj12larger_tupleIdEE10Policy1000EPS9_SE_iSB_S9_S9_NS7_10__identityEEEvT0_T1_T2_T3_T4_T6_E12temp_storage+32];
	setp.lt.f64 	%p92, %fd109, %fd157;
	@%p92 bra 	$L__BB25_179;
	setp.geu.f64 	%p93, %fd157, %fd109;
	setp.lt.s32 	%p94, %r158, %r858;
	and.pred  	%p95, %p93, %p94;
	@%p95 bra 	$L__BB25_179;
	ld.shared.u32 	%r359, [_ZZN3cub18CUB_300001_SM_10006detail6reduce28DeviceReduceSingleTileKernelINS2_10policy_hubIN4cuda3std3__45tupleIJdiEEEj12larger_tupleIdEE10Policy1000EPS9_SE_iSB_S9_S9_NS7_10__identityEEEvT0_T1_T2_T3_T4_T6_E12temp_storage+36];
	bfe.u32 	%r360, %r359, 24, 8;
	cvt.u16.u32 	%rs596, %r360;
	bfe.u32 	%r361, %r359, 16, 8;
	cvt.u16.u32 	%rs595, %r361;
	bfe.u32 	%r362, %r359, 8, 8;
	cvt.u16.u32 	%rs594, %r362;
	bfe.u32 	%r363, %r359, 0, 8;
	cvt.u16.u32 	%rs593, %r363;
	mov.f64 	%fd157, %fd109;
	mov.u32 	%r858, %r158;
$L__BB25_179:
	ld.shared.f64 	%fd111, [_ZZN3cub18CUB_300001_SM_10006detail6reduce28DeviceReduceSingleTileKernelINS2_10policy_hubIN4cuda3std3__45tupleIJdiEEEj12larger_tupleIdEE10Policy1000EPS9_SE_iSB_S9_S9_NS7_10__identityEEEvT0_T1_T2_T3_T4_T6_E12temp_storage+40];
	ld.shared.u32 	%r160, [_ZZN3cub18CUB_300001_SM_10006detail6reduce28DeviceReduceSingleTileKernelINS2_10policy_hubIN4cuda3std3__45tupleIJdiEEEj12larger_tupleIdEE10Policy1000EPS9_SE_iSB_S9_S9_NS7_10__identityEEEvT0_T1_T2_T3_T4_T6_E12temp_storage+48];
	setp.lt.f64 	%p96, %fd111, %fd157;
	@%p96 bra 	$L__BB25_182;
	setp.geu.f64 	%p97, %fd157, %fd111;
	setp.lt.s32 	%p98, %r160, %r858;
	and.pred  	%p99, %p97, %p98;
	@%p99 bra 	$L__BB25_182;
	ld.shared.u32 	%r364, [_ZZN3cub18CUB_300001_SM_10006detail6reduce28DeviceReduceSingleTileKernelINS2_10policy_hubIN4cuda3std3__45tupleIJdiEEEj12larger_tupleIdEE10Policy1000EPS9_SE_iSB_S9_S9_NS7_10__identityEEEvT0_T1_T2_T3_T4_T6_E12temp_storage+52];
	bfe.u32 	%r365, %r364, 24, 8;
	cvt.u16.u32 	%rs596, %r365;
	bfe.u32 	%r366, %r364, 16, 8;
	cvt.u16.u32 	%rs595, %r366;
	bfe.u32 	%r367, %r364, 8, 8;
	cvt.u16.u32 	%rs594, %r367;
	bfe.u32 	%r368, %r364, 0, 8;
	cvt.u16.u32 	%rs593, %r368;
	mov.f64 	%fd157, %fd111;
	mov.u32 	%r858, %r160;
$L__BB25_182:
	ld.shared.f64 	%fd113, [_ZZN3cub18CUB_300001_SM_10006detail6reduce28DeviceReduceSingleTileKernelINS2_10policy_hubIN4cuda3std3__45tupleIJdiEEEj12larger_tupleIdEE10Policy1000EPS9_SE_iSB_S9_S9_NS7_10__identityEEEvT0_T1_T2_T3_T4_T6_E12temp_storage+56];
	ld.shared.u32 	%r162, [_ZZN3cub18CUB_300001_SM_10006detail6reduce28DeviceReduceSingleTileKernelINS2_10policy_hubIN4cuda3std3__45tupleIJdiEEEj12larger_tupleIdEE10Policy1000EPS9_SE_iSB_S9_S9_NS7_10__identityEEEvT0_T1_T2_T3_T4_T6_E12temp_storage+64];
	setp.lt.f64 	%p100, %fd113, %fd157;
	@%p100 bra 	$L__BB25_185;
	setp.geu.f64 	%p101, %fd157, %fd113;
	setp.lt.s32 	%p102, %r162, %r858;
	and.pred  	%p103, %p101, %p102;
	@%p103 bra 	$L__BB25_185;
	ld.shared.u32 	%r369, [_ZZN3cub18CUB_300001_SM_10006detail6reduce28DeviceReduceSingleTileKernelINS2_10policy_hubIN4cuda3std3__45tupleIJdiEEEj12larger_tupleIdEE10Policy1000EPS9_SE_iSB_S9_S9_NS7_10__identityEEEvT0_T1_T2_T3_T4_T6_E12temp_storage+68];
	bfe.u32 	%r370, %r369, 24, 8;
	cvt.u16.u32 	%rs596, %r370;
	bfe.u32 	%r371, %r369, 16, 8;
	cvt.u16.u32 	%rs595, %r371;
	bfe.u32 	%r372, %r369, 8, 8;
	cvt.u16.u32 	%rs594, %r372;
	bfe.u32 	%r373, %r369, 0, 8;
	cvt.u16.u32 	%rs593, %r373;
	mov.f64 	%fd157, %fd113;
	mov.u32 	%r858, %r162;
$L__BB25_185:
	ld.shared.f64 	%fd115, [_ZZN3cub18CUB_300001_SM_10006detail6reduce28DeviceReduceSingleTileKernelINS2_10policy_hubIN4cuda3std3__45tupleIJdiEEEj12larger_tupleIdEE10Policy1000EPS9_SE_iSB_S9_S9_NS7_10__identityEEEvT0_T1_T2_T3_T4_T6_E12temp_storage+72];
	ld.shared.u32 	%r164, [_ZZN3cub18CUB_300001_SM_10006detail6reduce28DeviceReduceSingleTileKernelINS2_10policy_hubIN4cuda3std3__45tupleIJdiEEEj12larger_tupleIdEE10Policy1000EPS9_SE_iSB_S9_S9_NS7_10__identityEEEvT0_T1_T2_T3_T4_T6_E12temp_storage+80];
	setp.lt.f64 	%p104, %fd115, %fd157;
	@%p104 bra 	$L__BB25_188;
	setp.geu.f64 	%p105, %fd157, %fd115;
	setp.lt.s32 	%p106, %r164, %r858;
	and.pred  	%p107, %p105, %p106;
	@%p107 bra 	$L__BB25_188;
	ld.shared.u32 	%r374, [_ZZN3cub18CUB_300001_SM_10006detail6reduce28DeviceReduceSingleTileKernelINS2_10policy_hubIN4cuda3std3__45tupleIJdiEEEj12larger_tupleIdEE10Policy1000EPS9_SE_iSB_S9_S9_NS7_10__identityEEEvT0_T1_T2_T3_T4_T6_E12temp_storage+84];
	bfe.u32 	%r375, %r374, 24, 8;
	cvt.u16.u32 	%rs596, %r375;
	bfe.u32 	%r376, %r374, 16, 8;
	cvt.u16.u32 	%rs595, %r376;
	bfe.u32 	%r377, %r374, 8, 8;
	cvt.u16.u32 	%rs594, %r377;
	bfe.u32 	%r378, %r374, 0, 8;
	cvt.u16.u32 	%rs593, %r378;
	mov.f64 	%fd157, %fd115;
	mov.u32 	%r858, %r164;
$L__BB25_188:
	ld.shared.f64 	%fd117, [_ZZN3cub18CUB_300001_SM_10006detail6reduce28DeviceReduceSingleTileKernelINS2_10policy_hubIN4cuda3std3__45tupleIJdiEEEj12larger_tupleIdEE10Policy1000EPS9_SE_iSB_S9_S9_NS7_10__identityEEEvT0_T1_T2_T3_T4_T6_E12temp_storage+88];
	ld.shared.u32 	%r166, [_ZZN3cub18CUB_300001_SM_10006detail6reduce28DeviceReduceSingleTileKernelINS2_10policy_hubIN4cuda3std3__45tupleIJdiEEEj12larger_tupleIdEE10Policy1000EPS9_SE_iSB_S9_S9_NS7_10__identityEEEvT0_T1_T2_T3_T4_T6_E12temp_storage+96];
	setp.lt.f64 	%p108, %fd117, %fd157;
	@%p108 bra 	$L__BB25_191;
	setp.geu.f64 	%p109, %fd157, %fd117;
	setp.lt.s32 	%p110, %r166, %r858;
	and.pred  	%p111, %p109, %p110;
	@%p111 bra 	$L__BB25_191;
	ld.shared.u32 	%r379, [_ZZN3cub18CUB_300001_SM_10006detail6reduce28DeviceReduceSingleTileKernelINS2_10policy_hubIN4cuda3std3__45tupleIJdiEEEj12larger_tupleIdEE10Policy1000EPS9_SE_iSB_S9_S9_NS7_10__identityEEEvT0_T1_T2_T3_T4_T6_E12temp_storage+100];
	bfe.u32 	%r380, %r379, 24, 8;
	cvt.u16.u32 	%rs596, %r380;
	bfe.u32 	%r381, %r379, 16, 8;
	cvt.u16.u32 	%rs595, %r381;
	bfe.u32 	%r382, %r379, 8, 8;
	cvt.u16.u32 	%rs594, %r382;
	bfe.u32 	%r383, %r379, 0, 8;
	cvt.u16.u32 	%rs593, %r383;
	mov.f64 	%fd157, %fd117;
	mov.u32 	%r858, %r166;
$L__BB25_191:
	ld.shared.f64 	%fd119, [_ZZN3cub18CUB_300001_SM_10006detail6reduce28DeviceReduceSingleTileKernelINS2_10policy_hubIN4cuda3std3__45tupleIJdiEEEj12larger_tupleIdEE10Policy1000EPS9_SE_iSB_S9_S9_NS7_10__identityEEEvT0_T1_T2_T3_T4_T6_E12temp_storage+104];
	ld.shared.u32 	%r168, [_ZZN3cub18CUB_300001_SM_10006detail6reduce28DeviceReduceSingleTileKernelINS2_10policy_hubIN4cuda3std3__45tupleIJdiEEEj12larger_tupleIdEE10Policy1000EPS9_SE_iSB_S9_S9_NS7_10__identityEEEvT0_T1_T2_T3_T4_T6_E12temp_storage+112];
	setp.lt.f64 	%p112, %fd119, %fd157;
	@%p112 bra 	$L__BB25_194;
	setp.geu.f64 	%p113, %fd157, %fd119;
	setp.lt.s32 	%p114, %r168, %r858;
	and.pred  	%p115, %p113, %p114;
	@%p115 bra 	$L__BB25_194;
	ld.shared.u32 	%r384, [_ZZN3cub18CUB_300001_SM_10006detail6reduce28DeviceReduceSingleTileKernelINS2_10policy_hubIN4cuda3std3__45tupleIJdiEEEj12larger_tupleIdEE10Policy1000EPS9_SE_iSB_S9_S9_NS7_10__identityEEEvT0_T1_T2_T3_T4_T6_E12temp_storage+116];
	bfe.u32 	%r385, %r384, 24, 8;
	cvt.u16.u32 	%rs596, %r385;
	bfe.u32 	%r386, %r384, 16, 8;
	cvt.u16.u32 	%rs595, %r386;
	bfe.u32 	%r387, %r384, 8, 8;
	cvt.u16.u32 	%rs594, %r387;
	bfe.u32 	%r388, %r384, 0, 8;
	cvt.u16.u32 	%rs593, %r388;
	mov.f64 	%fd157, %fd119;
	mov.u32 	%r858, %r168;
$L__BB25_194:
	ld.shared.f64 	%fd121, [_ZZN3cub18CUB_300001_SM_10006detail6reduce28DeviceReduceSingleTileKernelINS2_10policy_hubIN4cuda3std3__45tupleIJdiEEEj12larger_tupleIdEE10Policy1000EPS9_SE_iSB_S9_S9_NS7_10__identityEEEvT0_T1_T2_T3_T4_T6_E12temp_storage+120];
	ld.shared.u32 	%r170, [_ZZN3cub18CUB_300001_SM_10006detail6reduce28DeviceReduceSingleTileKernelINS2_10policy_hubIN4cuda3std3__45tupleIJdiEEEj12larger_tupleIdEE10Policy1000EPS9_SE_iSB_S9_S9_NS7_10__identityEEEvT0_T1_T2_T3_T4_T6_E12temp_storage+128];
	setp.lt.f64 	%p116, %fd121, %fd157;
	@%p116 bra 	$L__BB25_197;
	setp.geu.f64 	%p117, %fd157, %fd121;
	setp.lt.s32 	%p118, %r170, %r858;
	and.pred  	%p119, %p117, %p118;
	@%p119 bra 	$L__BB25_197;
	ld.shared.u32 	%r389, [_ZZN3cub18CUB_300001_SM_10006detail6reduce28DeviceReduceSingleTileKernelINS2_10policy_hubIN4cuda3std3__45tupleIJdiEEEj12larger_tupleIdEE10Policy1000EPS9_SE_iSB_S9_S9_NS7_10__identityEEEvT0_T1_T2_T3_T4_T6_E12temp_storage+132];
	bfe.u32 	%r390, %r389, 24, 8;
	cvt.u16.u32 	%rs596, %r390;
	bfe.u32 	%r391, %r389, 16, 8;
	cvt.u16.u32 	%rs595, %r391;
	bfe.u32 	%r392, %r389, 8, 8;
	cvt.u16.u32 	%rs594, %r392;
	bfe.u32 	%r393, %r389, 0, 8;
	cvt.u16.u32 	%rs593, %r393;
	mov.u32 	%r858, %r170;
	mov.f64 	%fd157, %fd121;
$L__BB25_197:
	mov.u32 	%r809, %tid.x;
	setp.ne.s32 	%p275, %r809, 0;
	@%p275 bra 	$L__BB25_202;
	setp.lt.f64 	%p276, %fd157, %fd193;
	@%p276 bra 	$L__BB25_201;
	setp.geu.f64 	%p277, %fd193, %fd157;
	setp.lt.s32 	%p278, %r858, %r902;
	and.pred  	%p279, %p277, %p278;
	@%p279 bra 	$L__BB25_201;
	mov.f64 	%fd193, %fd157;
	mov.u32 	%r902, %r858;
	mov.u16 	%rs721, %rs593;
	mov.u16 	%rs722, %rs594;
	mov.u16 	%rs723, %rs595;
	mov.u16 	%rs724, %rs596;
$L__BB25_201:
	st.global.f64 	[%rd1], %fd193;
	st.global.u32 	[%rd1+8], %r902;
	cvt.u32.u16 	%r810, %rs724;
	cvt.u32.u16 	%r811, %rs723;
	prmt.b32 	%r812, %r811, %r810, 0x3340U;
	cvt.u32.u16 	%r813, %rs722;
	cvt.u32.u16 	%r814, %rs721;
	prmt.b32 	%r815, %r814, %r813, 0x3340U;
	prmt.b32 	%r816, %r815, %r812, 0x5410U;
	st.global.u32 	[%rd1+12], %r816;
$L__BB25_202:
	ret;

}
	// .globl	_ZN3cub18CUB_300001_SM_10006detail6reduce28DeviceReduceSingleTileKernelINS2_10policy_hubIN4cuda3std3__45tupleIJdiEEEy12larger_tupleIdEE10Policy1000EN6thrust24THRUST_300001_SM_1000_NS12zip_iteratorINS8_IJNSF_6detail15normal_iteratorINSF_10device_ptrIdEEEENSF_17counting_iteratorIiNSF_11use_defaultESN_SN_EEEEEEEPS9_ySB_S9_S9_NS7_10__identityEEEvT0_T1_T2_T3_T4_T6_
.visible .entry _ZN3cub18CUB_300001_SM_10006detail6reduce28DeviceReduceSingleTileKernelINS2_10policy_hubIN4cuda3std3__45tupleIJdiEEEy12larger_tupleIdEE10Policy1000EN6thrust24THRUST_300001_SM_1000_NS12zip_iteratorINS8_IJNSF_6detail15normal_iteratorINSF_10device_ptrIdEEEENSF_17counting_iteratorIiNSF_11use_defaultESN_SN_EEEEEEEPS9_ySB_S9_S9_NS7_10__identityEEEvT0_T1_T2_T3_T4_T6_(
	.param .align 8 .b8 _ZN3cub18CUB_300001_SM_10006detail6reduce28DeviceReduceSingleTileKernelINS2_10policy_hubIN4cuda3std3__45tupleIJdiEEEy12larger_tupleIdEE10Policy1000EN6thrust24THRUST_300001_SM_1000_NS12zip_iteratorINS8_IJNSF_6detail15normal_iteratorINSF_10device_ptrIdEEEENSF_17counting_iteratorIiNSF_11use_defaultESN_SN_EEEEEEEPS9_ySB_S9_S9_NS7_10__identityEEEvT0_T1_T2_T3_T4_T6__param_0[16],
	.param .u64 .ptr .align 1 _ZN3cub18CUB_300001_SM_10006detail6reduce28DeviceReduceSingleTileKernelINS2_10policy_hubIN4cuda3std3__45tupleIJdiEEEy12larger_tupleIdEE10Policy1000EN6thrust24THRUST_300001_SM_1000_NS12zip_iteratorINS8_IJNSF_6detail15normal_iteratorINSF_10device_ptrIdEEEENSF_17counting_iteratorIiNSF_11use_defaultESN_SN_EEEEEEEPS9_ySB_S9_S9_NS7_10__identityEEEvT0_T1_T2_T3_T4_T6__param_1,
	.param .u64 _ZN3cub18CUB_300001_SM_10006detail6reduce28DeviceReduceSingleTileKernelINS2_10policy_hubIN4cuda3std3__45tupleIJdiEEEy12larger_tupleIdEE10Policy1000EN6thrust24THRUST_300001_SM_1000_NS12zip_iteratorINS8_IJNSF_6detail15normal_iteratorINSF_10device_ptrIdEEEENSF_17counting_iteratorIiNSF_11use_defaultESN_SN_EEEEEEEPS9_ySB_S9_S9_NS7_10__identityEEEvT0_T1_T2_T3_T4_T6__param_2,
	.param .align 1 .b8 _ZN3cub18CUB_300001_SM_10006detail6reduce28DeviceReduceSingleTileKernelINS2_10policy_hubIN4cuda3std3__45tupleIJdiEEEy12larger_tupleIdEE10Policy1000EN6thrust24THRUST_300001_SM_1000_NS12zip_iteratorINS8_IJNSF_6detail15normal_iteratorINSF_10device_ptrIdEEEENSF_17counting_iteratorIiNSF_11use_defaultESN_SN_EEEEEEEPS9_ySB_S9_S9_NS7_10__identityEEEvT0_T1_T2_T3_T4_T6__param_3[1],
	.param .align 8 .b8 _ZN3cub18CUB_300001_SM_10006detail6reduce28DeviceReduceSingleTileKernelINS2_10policy_hubIN4cuda3std3__45tupleIJdiEEEy12larger_tupleIdEE10Policy1000EN6thrust24THRUST_300001_SM_1000_NS12zip_iteratorINS8_IJNSF_6detail15normal_iteratorINSF_10device_ptrIdEEEENSF_17counting_iteratorIiNSF_11use_defaultESN_SN_EEEEEEEPS9_ySB_S9_S9_NS7_10__identityEEEvT0_T1_T2_T3_T4_T6__param_4[16],
	.param .align 1 .b8 _ZN3cub18CUB_300001_SM_10006detail6reduce28DeviceReduceSingleTileKernelINS2_10policy_hubIN4cuda3std3__45tupleIJdiEEEy12larger_tupleIdEE10Policy1000EN6thrust24THRUST_300001_SM_1000_NS12zip_iteratorINS8_IJNSF_6detail15normal_iteratorINSF_10device_ptrIdEEEENSF_17counting_iteratorIiNSF_11use_defaultESN_SN_EEEEEEEPS9_ySB_S9_S9_NS7_10__identityEEEvT0_T1_T2_T3_T4_T6__param_5[1]
)
.maxntid 256
.minnctapersm 1
{
	.reg .pred 	%p<281>;
	.reg .b16 	%rs<455>;
	.reg .b32 	%r<896>;
	.reg .b64 	%rd<69>;
	.reg .b64 	%fd<208>;
	// demoted variable
	.shared .align 8 .b8 _ZZN3cub18CUB_300001_SM_10006detail6reduce28DeviceReduceSingleTileKernelINS2_10policy_hubIN4cuda3std3__45tupleIJdiEEEy12larger_tupleIdEE10Policy1000EN6thrust24THRUST_300001_SM_1000_NS12zip_iteratorINS8_IJNSF_6detail15normal_iteratorINSF_10device_ptrIdEEEENSF_17counting_iteratorIiNSF_11use_defaultESN_SN_EEEEEEEPS9_ySB_S9_S9_NS7_10__identityEEEvT0_T1_T2_T3_T4_T6_E12temp_storage[152];
	ld.param.u32 	%r184, [_ZN3cub18CUB_300001_SM_10006detail6reduce28DeviceReduceSingleTileKernelINS2_10policy_hubIN4cuda3std3__45tupleIJdiEEEy12larger_tupleIdEE10Policy1000EN6thrust24THRUST_300001_SM_1000_NS12zip_iteratorINS8_IJNSF_6detail15normal_iteratorINSF_10device_ptrIdEEEENSF_17counting_iteratorIiNSF_11use_defaultESN_SN_EEEEEEEPS9_ySB_S9_S9_NS7_10__identityEEEvT0_T1_T2_T3_T4_T6__param_4+12];
	bfe.u32 	%r185, %r184, 24, 8;
	cvt.u16.u32 	%rs454, %r185;
	bfe.u32 	%r186, %r184, 16, 8;
	cvt.u16.u32 	%rs453, %r186;
	bfe.u32 	%r187, %r184, 8, 8;
	cvt.u16.u32 	%rs452, %r187;
	bfe.u32 	%r188, %r184, 0, 8;
	cvt.u16.u32 	%rs451, %r188;
	ld.param.u32 	%r895, [_ZN3cub18CUB_300001_SM_10006detail6reduce28DeviceReduceSingleTileKernelINS2_10policy_hubIN4cuda3std3__45tupleIJdiEEEy12larger_tupleIdEE10Policy1000EN6thrust24THRUST_300001_SM_1000_NS12zip_iteratorINS8_IJNSF_6detail15normal_iteratorINSF_10device_ptrIdEEEENSF_17counting_iteratorIiNSF_11use_defaultESN_SN_EEEEEEEPS9_ySB_S9_S9_NS7_10__identityEEEvT0_T1_T2_T3_T4_T6__param_4+8];
	ld.param.f64 	%fd207, [_ZN3cub18CUB_300001_SM_10006detail6reduce28DeviceReduceSingleTileKernelINS2_10policy_hubIN4cuda3std3__45tupleIJdiEEEy12larger_tupleIdEE10Policy1000EN6thrust24THRUST_300001_SM_1000_NS12zip_iteratorINS8_IJNSF_6detail15normal_iteratorINSF_10device_ptrIdEEEENSF_17counting_iteratorIiNSF_11use_defaultESN_SN_EEEEEEEPS9_ySB_S9_S9_NS7_10__identityEEEvT0_T1_T2_T3_T4_T6__param_4];
	ld.param.u32 	%r182, [_ZN3cub18CUB_300001_SM_10006detail6reduce28DeviceReduceSingleTileKernelINS2_10policy_hubIN4cuda3std3__45tupleIJdiEEEy12larger_tupleIdEE10Policy1000EN6thrust24THRUST_300001_SM_1000_NS12zip_iteratorINS8_IJNSF_6detail15normal_iteratorINSF_10device_ptrIdEEEENSF_17counting_iteratorIiNSF_11use_defaultESN_SN_EEEEEEEPS9_ySB_S9_S9_NS7_10__identityEEEvT0_T1_T2_T3_T4_T6__param_0+8];
	ld.param.u64 	%rd17, [_ZN3cub18CUB_300001_SM_10006detail6reduce28DeviceReduceSingleTileKernelINS2_10policy_hubIN4cuda3std3__45tupleIJdiEEEy12larger_tupleIdEE10Policy1000EN6thrust24THRUST_300001_SM_1000_NS12zip_iteratorINS8_IJNSF_6detail15normal_iteratorINSF_10device_ptrIdEEEENSF_17counting_iteratorIiNSF_11use_defaultESN_SN_EEEEEEEPS9_ySB_S9_S9_NS7_10__identityEEEvT0_T1_T2_T3_T4_T6__param_0];
	ld.param.u64 	%rd19, [_ZN3cub18CUB_300001_SM_10006detail6reduce28DeviceReduceSingleTileKernelINS2_10policy_hubIN4cuda3std3__45tupleIJdiEEEy12larger_tupleIdEE10Policy1000EN6thrust24THRUST_300001_SM_1000_NS12zip_iteratorINS8_IJNSF_6detail15normal_iteratorINSF_10device_ptrIdEEEENSF_17counting_iteratorIiNSF_11use_defaultESN_SN_EEEEEEEPS9_ySB_S9_S9_NS7_10__identityEEEvT0_T1_T2_T3_T4_T6__param_1];
	ld.param.u64 	%rd18, [_ZN3cub18CUB_300001_SM_10006detail6reduce28DeviceReduceSingleTileKernelINS2_10policy_hubIN4cuda3std3__45tupleIJdiEEEy12larger_tupleIdEE10Policy1000EN6thrust24THRUST_300001_SM_1000_NS12zip_iteratorINS8_IJNSF_6detail15normal_iteratorINSF_10device_ptrIdEEEENSF_17counting_iteratorIiNSF_11use_defaultESN_SN_EEEEEEEPS9_ySB_S9_S9_NS7_10__identityEEEvT0_T1_T2_T3_T4_T6__param_2];
	cvta.to.global.u64 	%rd1, %rd19;
	setp.ne.s64 	%p1, %rd18, 0;
	@%p1 bra 	$L__BB26_3;
	mov.u32 	%r811, %tid.x;
	setp.ne.s32 	%p280, %r811, 0;
	@%p280 bra 	$L__BB26_189;
	st.global.f64 	[%rd1], %fd207;
	st.global.u32 	[%rd1+8], %r895;
	cvt.u32.u16 	%r812, %rs451;
	cvt.u32.u16 	%r813, %rs452;
	prmt.b32 	%r814, %r812, %r813, 0x3340U;
	cvt.u32.u16 	%r815, %rs453;
	cvt.u32.u16 	%r816, %rs454;
	prmt.b32 	%r817, %r815, %r816, 0x3340U;
	prmt.b32 	%r818, %r814, %r817, 0x5410U;
	st.global.u32 	[%rd1+12], %r818;
	bra.uni 	$L__BB26_189;
$L__BB26_3:
	cvta.to.global.u64 	%rd2, %rd17;
	setp.gt.u64 	%p2, %rd18, 1023;
	@%p2 bra 	$L__BB26_110;
	cvt.u32.u64 	%r2, %rd18;
	mov.u32 	%r3, %tid.x;
	setp.ge.u32 	%p120, %r3, %r2;
	mov.f64 	%fd171, 0d0000000000000000;
	mov.b32 	%r854, 0;
	mov.u32 	%r830, %r3;
	@%p120 bra 	$L__BB26_6;
	mul.wide.u32 	%rd41, %r3, 8;
	add.s64 	%rd42, %rd2, %rd41;
	add.s32 	%r854, %r182, %r3;
	ld.global.f64 	%fd171, [%rd42];
	add.s32 	%r830, %r3, 256;
$L__BB26_6:
	setp.ge.u32 	%p121, %r830, %r2;
	@%p121 bra 	$L__BB26_24;
	not.b32 	%r407, %r830;
	add.s32 	%r408, %r407, %r2;
	shr.u32 	%r409, %r408, 8;
	add.s32 	%r8, %r409, 1;
	and.b32  	%r9, %r8, 3;
	setp.lt.u32 	%p122, %r408, 768;
	@%p122 bra 	$L__BB26_19;
	add.s32 	%r823, %r830, 512;
	add.s32 	%r822, %r182, %r830;
	and.b32  	%r410, %r8, 33554428;
	neg.s32 	%r821, %r410;
$L__BB26_9:
	add.s32 	%r411, %r823, -512;
	mul.wide.u32 	%rd43, %r411, 8;
	add.s64 	%rd3, %rd2, %rd43;
	ld.global.f64 	%fd4, [%rd3];
	setp.lt.f64 	%p123, %fd4, %fd171;
	@%p123 bra 	$L__BB26_11;
	setp.geu.f64 	%p124, %fd171, %fd4;
	setp.lt.s32 	%p125, %r822, %r854;
	and.pred  	%p126, %p124, %p125;
	selp.b32 	%r854, %r854, %r822, %p126;
	selp.f64 	%fd171, %fd171, %fd4, %p126;
$L__BB26_11:
	ld.global.f64 	%fd7, [%rd3+2048];
	setp.lt.f64 	%p127, %fd7, %fd171;
	@%p127 bra 	$L__BB26_13;
	add.s32 	%r412, %r822, 256;
	setp.geu.f64 	%p128, %fd171, %fd7;
	setp.lt.s32 	%p129, %r412, %r854;
	and.pred  	%p130, %p128, %p129;
	selp.b32 	%r854, %r854, %r412, %p130;
	selp.f64 	%fd171, %fd171, %fd7, %p130;
$L__BB26_13:
	ld.global.f64 	%fd10, [%rd3+4096];
	setp.lt.f64 	%p131, %fd10, %fd171;
	@%p131 bra 	$L__BB26_15;
	add.s32 	%r413, %r822, 512;
	setp.geu.f64 	%p132, %fd171, %fd10;
	setp.lt.s32 	%p133, %r413, %r854;
	and.pred  	%p134, %p132, %p133;
	selp.b32 	%r854, %r854, %r413, %p134;
	selp.f64 	%fd171, %fd171, %fd10, %p134;
$L__BB26_15:
	ld.global.f64 	%fd13, [%rd3+6144];
	setp.lt.f64 	%p135, %fd13, %fd171;
	@%p135 bra 	$L__BB26_17;
	add.s32 	%r414, %r822, 768;
	setp.geu.f64 	%p136, %fd171, %fd13;
	setp.lt.s32 	%p137, %r414, %r854;
	and.pred  	%p138, %p136, %p137;
	selp.b32 	%r854, %r854, %r414, %p138;
	selp.f64 	%fd171, %fd171, %fd13, %p138;
$L__BB26_17:
	add.s32 	%r823, %r823, 1024;
	add.s32 	%r822, %r822, 1024;
	add.s32 	%r821, %r821, 4;
	setp.ne.s32 	%p139, %r821, 0;
	@%p139 bra 	$L__BB26_9;
	add.s32 	%r830, %r823, -512;
$L__BB26_19:
	setp.eq.s32 	%p140, %r9, 0;
	@%p140 bra 	$L__BB26_24;
	add.s32 	%r833, %r182, %r830;
	mul.wide.u32 	%rd44, %r830, 8;
	add.s64 	%rd65, %rd2, %rd44;
	neg.s32 	%r832, %r9;
$L__BB26_21:
	.pragma "nounroll";
	ld.global.f64 	%fd19, [%rd65];
	setp.lt.f64 	%p141, %fd19, %fd171;
	@%p141 bra 	$L__BB26_23;
	setp.geu.f64 	%p142, %fd171, %fd19;
	setp.lt.s32 	%p143, %r833, %r854;
	and.pred  	%p144, %p142, %p143;
	selp.b32 	%r854, %r854, %r833, %p144;
	selp.f64 	%fd171, %fd171, %fd19, %p144;
$L__BB26_23:
	add.s32 	%r833, %r833, 256;
	add.s64 	%rd65, %rd65, 2048;
	add.s32 	%r832, %r832, 1;
	setp.ne.s32 	%p145, %r832, 0;
	@%p145 bra 	$L__BB26_21;
$L__BB26_24:
	setp.lt.s64 	%p146, %rd18, 256;
	@%p146 bra 	$L__BB26_64;
	// begin inline asm
	mov.u32 %r613, %laneid;
	// end inline asm
	mov.b64 	%rd55, %fd171;
	mov.b64 	{%r615, %r620}, %rd55;
	mov.b32 	%r631, 1;
	mov.b32 	%r632, 31;
	mov.b32 	%r633, -1;
	// begin inline asm
	shfl.sync.down.b32 %r614, %r615, %r631, %r632, %r633;
	// end inline asm
	// begin inline asm
	shfl.sync.down.b32 %r619, %r620, %r631, %r632, %r633;
	// end inline asm
	mov.b64 	%rd56, {%r614, %r619};
	mov.b64 	%fd23, %rd56;
	// begin inline asm
	shfl.sync.down.b32 %r624, %r854, %r631, %r632, %r633;
	// end inline asm
	mov.b32 	%r630, 0;
	// begin inline asm
	shfl.sync.down.b32 %r629, %r630, %r631, %r632, %r633;
	// end inline asm
	setp.gt.s32 	%p215, %r613, 30;
	setp.gt.f64 	%p216, %fd171, %fd23;
	or.pred  	%p217, %p215, %p216;
	mov.b16 	%rs386, 0;
	mov.u16 	%rs385, %rs386;
	mov.u16 	%rs384, %rs386;
	mov.u16 	%rs383, %rs386;
	@%p217 bra 	$L__BB26_28;
	setp.geu.f64 	%p218, %fd171, %fd23;
	setp.lt.s32 	%p219, %r624, %r854;
	and.pred  	%p220, %p218, %p219;
	@%p220 bra 	$L__BB26_28;
	shr.u32 	%r634, %r629, 24;
	cvt.u16.u32 	%rs386, %r634;
	{ .reg .b16 tmp; mov.b32 {tmp, %rs385}, %r629; }
	shr.u32 	%r635, %r629, 8;
	cvt.u16.u32 	%rs384, %r635;
	cvt.u16.u32 	%rs383, %r629;
	mov.u32 	%r854, %r624;
	mov.f64 	%fd171, %fd23;
$L__BB26_28:
	cvt.u32.u16 	%r656, %rs383;
	and.b32  	%r657, %r656, 255;
	and.b16  	%rs311, %rs384, 255;
	mul.wide.u16 	%r658, %rs311, 256;
	or.b32  	%r659, %r658, %r657;
	cvt.u32.u16 	%r660, %rs385;
	shl.b32 	%r661, %r660, 16;
	and.b32  	%r662, %r661, 16711680;
	or.b32  	%r663, %r659, %r662;
	cvt.u32.u16 	%r664, %rs386;
	shl.b32 	%r665, %r664, 24;
	or.b32  	%r652, %r663, %r665;
	mov.b64 	%rd57, %fd171;
	mov.b64 	{%r637, %r642}, %rd57;
	mov.b32 	%r653, 2;
	mov.b32 	%r654, 31;
	mov.b32 	%r655, -1;
	// begin inline asm
	shfl.sync.down.b32 %r636, %r637, %r653, %r654, %r655;
	// end inline asm
	// begin inline asm
	shfl.sync.down.b32 %r641, %r642, %r653, %r654, %r655;
	// end inline asm
	mov.b64 	%rd58, {%r636, %r641};
	mov.b64 	%fd25, %rd58;
	// begin inline asm
	shfl.sync.down.b32 %r646, %r854, %r653, %r654, %r655;
	// end inline asm
	// begin inline asm
	shfl.sync.down.b32 %r651, %r652, %r653, %r654, %r655;
	// end inline asm
	setp.gt.s32 	%p221, %r613, 29;
	setp.gt.f64 	%p222, %fd171, %fd25;
	or.pred  	%p223, %p221, %p222;
	@%p223 bra 	$L__BB26_31;
	setp.geu.f64 	%p224, %fd171, %fd25;
	setp.lt.s32 	%p225, %r646, %r854;
	and.pred  	%p226, %p224, %p225;
	@%p226 bra 	$L__BB26_31;
	shr.u32 	%r666, %r651, 24;
	cvt.u16.u32 	%rs386, %r666;
	{ .reg .b16 tmp; mov.b32 {tmp, %rs385}, %r651; }
	shr.u32 	%r667, %r651, 8;
	cvt.u16.u32 	%rs384, %r667;
	cvt.u16.u32 	%rs383, %r651;
	mov.u32 	%r854, %r646;
	mov.f64 	%fd171, %fd25;
$L__BB26_31:
	cvt.u32.u16 	%r688, %rs383;
	and.b32  	%r689, %r688, 255;
	and.b16  	%rs312, %rs384, 255;
	mul.wide.u16 	%r690, %rs312, 256;
	or.b32  	%r691, %r690, %r689;
	cvt.u32.u16 	%r692, %rs385;
	shl.b32 	%r693, %r692, 16;
	and.b32  	%r694, %r693, 16711680;
	or.b32  	%r695, %r691, %r694;
	cvt.u32.u16 	%r696, %rs386;
	shl.b32 	%r697, %r696, 24;
	or.b32  	%r684, %r695, %r697;
	mov.b64 	%rd59, %fd171;
	mov.b64 	{%r669, %r674}, %rd59;
	mov.b32 	%r685, 4;
	mov.b32 	%r686, 31;
	mov.b32 	%r687, -1;
	// begin inline asm
	shfl.sync.down.b32 %r668, %r669, %r685, %r686, %r687;
	// end inline asm
	// begin inline asm
	shfl.sync.down.b32 %r673, %r674, %r685, %r686, %r687;
	// end inline asm
	mov.b64 	%rd60, {%r668, %r673};
	mov.b64 	%fd27, %rd60;
	// begin inline asm
	shfl.sync.down.b32 %r678, %r854, %r685, %r686, %r687;
	// end inline asm
	// begin inline asm
	shfl.sync.down.b32 %r683, %r684, %r685, %r686, %r687;
	// end inline asm
	setp.gt.s32 	%p227, %r613, 27;
	setp.gt.f64 	%p228, %fd171, %fd27;
	or.pred  	%p229, %p227, %p228;
	@%p229 bra 	$L__BB26_34;
	setp.geu.f64 	%p230, %fd171, %fd27;
	setp.lt.s32 	%p231, %r678, %r854;
	and.pred  	%p232, %p230, %p231;
	@%p232 bra 	$L__BB26_34;
	shr.u32 	%r698, %r683, 24;
	cvt.u16.u32 	%rs386, %r698;
	{ .reg .b16 tmp; mov.b32 {tmp, %rs385}, %r683; }
	shr.u32 	%r699, %r683, 8;
	cvt.u16.u32 	%rs384, %r699;
	cvt.u16.u32 	%rs383, %r683;
	mov.u32 	%r854, %r678;
	mov.f64 	%fd171, %fd27;
$L__BB26_34:
	cvt.u32.u16 	%r720, %rs383;
	and.b32  	%r721, %r720, 255;
	and.b16  	%rs313, %rs384, 255;
	mul.wide.u16 	%r722, %rs313, 256;
	or.b32  	%r723, %r722, %r721;
	cvt.u32.u16 	%r724, %rs385;
	shl.b32 	%r725, %r724, 16;
	and.b32  	%r726, %r725, 16711680;
	or.b32  	%r727, %r723, %r726;
	cvt.u32.u16 	%r728, %rs386;
	shl.b32 	%r729, %r728, 24;
	or.b32  	%r716, %r727, %r729;
	mov.b64 	%rd61, %fd171;
	mov.b64 	{%r701, %r706}, %rd61;
	mov.b32 	%r717, 8;
	mov.b32 	%r718, 31;
	mov.b32 	%r719, -1;
	// begin inline asm
	shfl.sync.down.b32 %r700, %r701, %r717, %r718, %r719;
	// end inline asm
	// begin inline asm
	shfl.sync.down.b32 %r705, %r706, %r717, %r718, %r719;
	// end inline asm
	mov.b64 	%rd62, {%r700, %r705};
	mov.b64 	%fd29, %rd62;
	// begin inline asm
	shfl.sync.down.b32 %r710, %r854, %r717, %r718, %r719;
	// end inline asm
	// begin inline asm
	shfl.sync.down.b32 %r715, %r716, %r717, %r718, %r719;
	// end inline asm
	setp.gt.s32 	%p233, %r613, 23;
	setp.gt.f64 	%p234, %fd171, %fd29;
	or.pred  	%p235, %p233, %p234;
	@%p235 bra 	$L__BB26_37;
	setp.geu.f64 	%p236, %fd171, %fd29;
	setp.lt.s32 	%p237, %r710, %r854;
	and.pred  	%p238, %p236, %p237;
	@%p238 bra 	$L__BB26_37;
	shr.u32 	%r730, %r715, 24;
	cvt.u16.u32 	%rs386, %r730;
	{ .reg .b16 tmp; mov.b32 {tmp, %rs385}, %r715; }
	shr.u32 	%r731, %r715, 8;
	cvt.u16.u32 	%rs384, %r731;
	cvt.u16.u32 	%rs383, %r715;
	mov.u32 	%r854, %r710;
	mov.f64 	%fd171, %fd29;
$L__BB26_37:
	cvt.u32.u16 	%r752, %rs383;
	and.b32  	%r753, %r752, 255;
	and.b16  	%rs314, %rs384, 255;
	mul.wide.u16 	%r754, %rs314, 256;
	or.b32  	%r755, %r754, %r753;
	cvt.u32.u16 	%r756, %rs385;
	shl.b32 	%r757, %r756, 16;
	and.b32  	%r758, %r757, 16711680;
	or.b32  	%r759, %r755, %r758;
	cvt.u32.u16 	%r760, %rs386;
	shl.b32 	%r761, %r760, 24;
	or.b32  	%r748, %r759, %r761;
	mov.b64 	%rd63, %fd171;
	mov.b64 	{%r733, %r738}, %rd63;
	mov.b32 	%r749, 16;
	mov.b32 	%r750, 31;
	mov.b32 	%r751, -1;
	// begin inline asm
	shfl.sync.down.b32 %r732, %r733, %r749, %r750, %r751;
	// end inline asm
	// begin inline asm
	shfl.sync.down.b32 %r737, %r738, %r749, %r750, %r751;
	// end inline asm
	mov.b64 	%rd64, {%r732, %r737};
	mov.b64 	%fd31, %rd64;
	// begin inline asm
	shfl.sync.down.b32 %r742, %r854, %r749, %r750, %r751;
	// end inline asm
	// begin inline asm
	shfl.sync.down.b32 %r747, %r748, %r749, %r750, %r751;
	// end inline asm
	setp.gt.s32 	%p239, %r613, 15;
	setp.gt.f64 	%p240, %fd171, %fd31;
	or.pred  	%p241, %p239, %p240;
	@%p241 bra 	$L__BB26_40;
	setp.geu.f64 	%p242, %fd171, %fd31;
	setp.lt.s32 	%p243, %r742, %r854;
	and.pred  	%p244, %p242, %p243;
	@%p244 bra 	$L__BB26_40;
	shr.u32 	%r762, %r747, 24;
	cvt.u16.u32 	%rs386, %r762;
	{ .reg .b16 tmp; mov.b32 {tmp, %rs385}, %r747; }
	shr.u32 	%r763, %r747, 8;
	cvt.u16.u32 	%rs384, %r763;
	cvt.u16.u32 	%rs383, %r747;
	mov.u32 	%r854, %r742;
	mov.f64 	%fd171, %fd31;
$L__BB26_40:
	setp.ne.s32 	%p245, %r613, 0;
	@%p245 bra 	$L__BB26_42;
	shr.u32 	%r764, %r3, 1;
	and.b32  	%r765, %r764, 496;
	mov.u32 	%r766, _ZZN3cub18CUB_300001_SM_10006detail6reduce28DeviceReduceSingleTileKernelINS2_10policy_hubIN4cuda3std3__45tupleIJdiEEEy12larger_tupleIdEE10Policy1000EN6thrust24THRUST_300001_SM_1000_NS12zip_iteratorINS8_IJNSF_6detail15normal_iteratorINSF_10device_ptrIdEEEENSF_17counting_iteratorIiNSF_11use_defaultESN_SN_EEEEEEEPS9_ySB_S9_S9_NS7_10__identityEEEvT0_T1_T2_T3_T4_T6_E12temp_storage;
	add.s32 	%r767, %r766, %r765;
	st.shared.f64 	[%r767+8], %fd171;
	st.shared.u32 	[%r767+16], %r854;
$L__BB26_42:
	bar.sync 	0;
	setp.ne.s32 	%p246, %r3, 0;
	@%p246 bra 	$L__BB26_184;
	ld.shared.f64 	%fd33, [_ZZN3cub18CUB_300001_SM_10006detail6reduce28DeviceReduceSingleTileKernelINS2_10policy_hubIN4cuda3std3__45tupleIJdiEEEy12larger_tupleIdEE10Policy1000EN6thrust24THRUST_300001_SM_1000_NS12zip_iteratorINS8_IJNSF_6detail15normal_iteratorINSF_10device_ptrIdEEEENSF_17counting_iteratorIiNSF_11use_defaultESN_SN_EEEEEEEPS9_ySB_S9_S9_NS7_10__identityEEEvT0_T1_T2_T3_T4_T6_E12temp_storage+24];
	ld.shared.u32 	%r58, [_ZZN3cub18CUB_300001_SM_10006detail6reduce28DeviceReduceSingleTileKernelINS2_10policy_hubIN4cuda3std3__45tupleIJdiEEEy12larger_tupleIdEE10Policy1000EN6thrust24THRUST_300001_SM_1000_NS12zip_iteratorINS8_IJNSF_6detail15normal_iteratorINSF_10device_ptrIdEEEENSF_17counting_iteratorIiNSF_11use_defaultESN_SN_EEEEEEEPS9_ySB_S9_S9_NS7_10__identityEEEvT0_T1_T2_T3_T4_T6_E12temp_storage+32];
	setp.lt.f64 	%p247, %fd33, %fd171;
	@%p247 bra 	$L__BB26_46;
	setp.geu.f64 	%p248, %fd171, %fd33;
	setp.lt.s32 	%p249, %r58, %r854;
	and.pred  	%p250, %p248, %p249;
	@%p250 bra 	$L__BB26_46;
	ld.shared.u32 	%r768, [_ZZN3cub18CUB_300001_SM_10006detail6reduce28DeviceReduceSingleTileKernelINS2_10policy_hubIN4cuda3std3__45tupleIJdiEEEy12larger_tupleIdEE10Policy1000EN6thrust24THRUST_300001_SM_1000_NS12zip_iteratorINS8_IJNSF_6detail15normal_iteratorINSF_10device_ptrIdEEEENSF_17counting_iteratorIiNSF_11use_defaultESN_SN_EEEEEEEPS9_ySB_S9_S9_NS7_10__identityEEEvT0_T1_T2_T3_T4_T6_E12temp_storage+36];
	bfe.u32 	%r769, %r768, 24, 8;
	cvt.u16.u32 	%rs386, %r769;
	bfe.u32 	%r770, %r768, 16, 8;
	cvt.u16.u32 	%rs385, %r770;
	bfe.u32 	%r771, %r768, 8, 8;
	cvt.u16.u32 	%rs384, %r771;
	bfe.u32 	%r772, %r768, 0, 8;
	cvt.u16.u32 	%rs383, %r772;
	mov.u32 	%r854, %r58;
	mov.f64 	%fd171, %fd33;
$L__BB26_46:
	ld.shared.f64 	%fd35, [_ZZN3cub18CUB_300001_SM_10006detail6reduce28DeviceReduceSingleTileKernelINS2_10policy_hubIN4cuda3std3__45tupleIJdiEEEy12larger_tupleIdEE10Policy1000EN6thrust24THRUST_300001_SM_1000_NS12zip_iteratorINS8_IJNSF_6detail15normal_iteratorINSF_10device_ptrIdEEEENSF_17counting_iteratorIiNSF_11use_defaultESN_SN_EEEEEEEPS9_ySB_S9_S9_NS7_10__identityEEEvT0_T1_T2_T3_T4_T6_E12temp_storage+40];
	ld.shared.u32 	%r60, [_ZZN3cub18CUB_300001_SM_10006detail6reduce28DeviceReduceSingleTileKernelINS2_10policy_hubIN4cuda3std3__45tupleIJdiEEEy12larger_tupleIdEE10Policy1000EN6thrust24THRUST_300001_SM_1000_NS12zip_iteratorINS8_IJNSF_6detail15normal_iteratorINSF_10device_ptrIdEEEENSF_17counting_iteratorIiNSF_11use_defaultESN_SN_EEEEEEEPS9_ySB_S9_S9_NS7_10__identityEEEvT0_T1_T2_T3_T4_T6_E12temp_storage+48];
	setp.lt.f64 	%p251, %fd35, %fd171;
	@%p251 bra 	$L__BB26_49;
	setp.geu.f64 	%p252, %fd171, %fd35;
	setp.lt.s32 	%p253, %r60, %r854;
	and.pred  	%p254, %p252, %p253;
	@%p254 bra 	$L__BB26_49;
	ld.shared.u32 	%r773, [_ZZN3cub18CUB_300001_SM_10006detail6reduce28DeviceReduceSingleTileKernelINS2_10policy_hubIN4cuda3std3__45tupleIJdiEEEy12larger_tupleIdEE10Policy1000EN6thrust24THRUST_300001_SM_1000_NS12zip_iteratorINS8_IJNSF_6detail15normal_iteratorINSF_10device_ptrIdEEEENSF_17counting_iteratorIiNSF_11use_defaultESN_SN_EEEEEEEPS9_ySB_S9_S9_NS7_10__identityEEEvT0_T1_T2_T3_T4_T6_E12temp_storage+52];
	bfe.u32 	%r774, %r773, 24, 8;
	cvt.u16.u32 	%rs386, %r774;
	bfe.u32 	%r775, %r773, 16, 8;
	cvt.u16.u32 	%rs385, %r775;
	bfe.u32 	%r776, %r773, 8, 8;
	cvt.u16.u32 	%rs384, %r776;
	bfe.u32 	%r777, %r773, 0, 8;
	cvt.u16.u32 	%rs383, %r777;
	mov.u32 	%r854, %r60;
	mov.f64 	%fd171, %fd35;
$L__BB26_49:
	ld.shared.f64 	%fd37, [_ZZN3cub18CUB_300001_SM_10006detail6reduce28DeviceReduceSingleTileKernelINS2_10policy_hubIN4cuda3std3__45tupleIJdiEEEy12larger_tupleIdEE10Policy1000EN6thrust24THRUST_300001_SM_1000_NS12zip_iteratorINS8_IJNSF_6detail15normal_iteratorINSF_10device_ptrIdEEEENSF_17counting_iteratorIiNSF_11use_defaultESN_SN_EEEEEEEPS9_ySB_S9_S9_NS7_10__identityEEEvT0_T1_T2_T3_T4_T6_E12temp_storage+56];
	ld.shared.u32 	%r62, [_ZZN3cub18CUB_300001_SM_10006detail6reduce28DeviceReduceSingleTileKernelINS2_10policy_hubIN4cuda3std3__45tupleIJdiEEEy12larger_tupleIdEE10Policy1000EN6thrust24THRUST_300001_SM_1000_NS12zip_iteratorINS8_IJNSF_6detail15normal_iteratorINSF_10device_ptrIdEEEENSF_17counting_iteratorIiNSF_11use_defaultESN_SN_EEEEEEEPS9_ySB_S9_S9_NS7_10__identityEEEvT0_T1_T2_T3_T4_T6_E12temp_storage+64];
	setp.lt.f64 	%p255, %fd37, %fd171;
	@%p255 bra 	$L__BB26_52;
	setp.geu.f64 	%p256, %fd171, %fd37;
	setp.lt.s32 	%p257, %r62, %r854;
	and.pred  	%p258, %p256, %p257;
	@%p258 bra 	$L__BB26_52;
	ld.shared.u32 	%r778, [_ZZN3cub18CUB_300001_SM_10006detail6reduce28DeviceReduceSingleTileKernelINS2_10policy_hubIN4cuda3std3__45tupleIJdiEEEy12larger_tupleIdEE10Policy1000EN6thrust24THRUST_300001_SM_1000_NS12zip_iteratorINS8_IJNSF_6detail15normal_iteratorINSF_10device_ptrIdEEEENSF_17counting_iteratorIiNSF_11use_defaultESN_SN_EEEEEEEPS9_ySB_S9_S9_NS7_10__identityEEEvT0_T1_T2_T3_T4_T6_E12temp_storage+68];
	bfe.u32 	%r779, %r778, 24, 8;
	cvt.u16.u32 	%rs386, %r779;
	bfe.u32 	%r780, %r778, 16, 8;
	cvt.u16.u32 	%rs385, %r780;
	bfe.u32 	%r781, %r778, 8, 8;
	cvt.u16.u32 	%rs384, %r781;
	bfe.u32 	%r782, %r778, 0, 8;
	cvt.u16.u32 	%rs383, %r782;
	mov.u32 	%r854, %r62;
	mov.f64 	%fd171, %fd37;
$L__BB26_52:
	ld.shared.f64 	%fd39, [_ZZN3cub18CUB_300001_SM_10006detail6reduce28DeviceReduceSingleTileKernelINS2_10policy_hubIN4cuda3std3__45tupleIJdiEEEy12larger_tupleIdEE10Policy1000EN6thrust24THRUST_300001_SM_1000_NS12zip_iteratorINS8_IJNSF_6detail15normal_iteratorINSF_10device_ptrIdEEEENSF_17counting_iteratorIiNSF_11use_defaultESN_SN_EEEEEEEPS9_ySB_S9_S9_NS7_10__identityEEEvT0_T1_T2_T3_T4_T6_E12temp_storage+72];
	ld.shared.u32 	%r64, [_ZZN3cub18CUB_300001_SM_10006detail6reduce28DeviceReduceSingleTileKernelINS2_10policy_hubIN4cuda3std3__45tupleIJdiEEEy12larger_tupleIdEE10Policy1000EN6thrust24THRUST_300001_SM_1000_NS12zip_iteratorINS8_IJNSF_6detail15normal_iteratorINSF_10device_ptrIdEEEENSF_17counting_iteratorIiNSF_11use_defaultESN_SN_EEEEEEEPS9_ySB_S9_S9_NS7_10__identityEEEvT0_T1_T2_T3_T4_T6_E12temp_storage+80];
	setp.lt.f64 	%p259, %fd39, %fd171;
	@%p259 bra 	$L__BB26_55;
	setp.geu.f64 	%p260, %fd171, %fd39;
	setp.lt.s32 	%p261, %r64, %r854;
	and.pred  	%p262, %p260, %p261;
	@%p262 bra 	$L__BB26_55;
	ld.shared.u32 	%r783, [_ZZN3cub18CUB_300001_SM_10006detail6reduce28DeviceReduceSingleTileKernelINS2_10policy_hubIN4cuda3std3__45tupleIJdiEEEy12larger_tupleIdEE10Policy1000EN6thrust24THRUST_300001_SM_1000_NS12zip_iteratorINS8_IJNSF_6detail15normal_iteratorINSF_10device_ptrIdEEEENSF_17counting_iteratorIiNSF_11use_defaultESN_SN_EEEEEEEPS9_ySB_S9_S9_NS7_10__identityEEEvT0_T1_T2_T3_T4_T6_E12temp_storage+84];
	bfe.u32 	%r784, %r783, 24, 8;
	cvt.u16.u32 	%rs386, %r784;
	bfe.u32 	%r785, %r783, 16, 8;
	cvt.u16.u32 	%rs385, %r785;
	bfe.u32 	%r786, %r783, 8, 8;
	cvt.u16.u32 	%rs384, %r786;
	bfe.u32 	%r787, %r783, 0, 8;
	cvt.u16.u32 	%rs383, %r787;
	mov.u32 	%r854, %r64;
	mov.f64 	%fd171, %fd39;
$L__BB26_55:
	ld.shared.f64 	%fd41, [_ZZN3cub18CUB_300001_SM_10006detail6reduce28DeviceReduceSingleTileKernelINS2_10policy_hubIN4cuda3std3__45tupleIJdiEEEy12larger_tupleIdEE10Policy1000EN6thrust24THRUST_300001_SM_1000_NS12zip_iteratorINS8_IJNSF_6detail15normal_iteratorINSF_10device_ptrIdEEEENSF_17counting_iteratorIiNSF_11use_defaultESN_SN_EEEEEEEPS9_ySB_S9_S9_NS7_10__identityEEEvT0_T1_T2_T3_T4_T6_E12temp_storage+88];
	ld.shared.u32 	%r66, [_ZZN3cub18CUB_300001_SM_10006detail6reduce28DeviceReduceSingleTileKernelINS2_10policy_hubIN4cuda3std3__45tupleIJdiEEEy12larger_tupleIdEE10Policy1000EN6thrust24THRUST_300001_SM_1000_NS12zip_iteratorINS8_IJNSF_6detail15normal_iteratorINSF_10device_ptrIdEEEENSF_17counting_iteratorIiNSF_11use_defaultESN_SN_EEEEEEEPS9_ySB_S9_S9_NS7_10__identityEEEvT0_T1_T2_T3_T4_T6_E12temp_storage+96];
	setp.lt.f64 	%p263, %fd41, %fd171;
	@%p263 bra 	$L__BB26_58;
	setp.geu.f64 	%p264, %fd171, %fd41;
	setp.lt.s32 	%p265, %r66, %r854;
	and.pred  	%p266, %p264, %p265;
	@%p266 bra 	$L__BB26_58;
	ld.shared.u32 	%r788, [_ZZN3cub18CUB_300001_SM_10006detail6reduce28DeviceReduceSingleTileKernelINS2_10policy_hubIN4cuda3std3__45tupleIJdiEEEy12larger_tupleIdEE10Policy1000EN6thrust24THRUST_300001_SM_1000_NS12zip_iteratorINS8_IJNSF_6detail15normal_iteratorINSF_10device_ptrIdEEEENSF_17counting_iteratorIiNSF_11use_defaultESN_SN_EEEEEEEPS9_ySB_S9_S9_NS7_10__identityEEEvT0_T1_T2_T3_T4_T6_E12temp_storage+100];
	bfe.u32 	%r789, %r788, 24, 8;
	cvt.u16.u32 	%rs386, %r789;
	bfe.u32 	%r790, %r788, 16, 8;
	cvt.u16.u32 	%rs385, %r790;
	bfe.u32 	%r791, %r788, 8, 8;
	cvt.u16.u32 	%rs384, %r791;
	bfe.u32 	%r792, %r788, 0, 8;
	cvt.u16.u32 	%rs383, %r792;
	mov.u32 	%r854, %r66;
	mov.f64 	%fd171, %fd41;
$L__BB26_58:
	ld.shared.f64 	%fd43, [_ZZN3cub18CUB_300001_SM_10006detail6reduce28DeviceReduceSingleTileKernelINS2_10policy_hubIN4cuda3std3__45tupleIJdiEEEy12larger_tupleIdEE10Policy1000EN6thrust24THRUST_300001_SM_1000_NS12zip_iteratorINS8_IJNSF_6detail15normal_iteratorINSF_10device_ptrIdEEEENSF_17counting_iteratorIiNSF_11use_defaultESN_SN_EEEEEEEPS9_ySB_S9_S9_NS7_10__identityEEEvT0_T1_T2_T3_T4_T6_E12temp_storage+104];
	ld.shared.u32 	%r68, [_ZZN3cub18CUB_300001_SM_10006detail6reduce28DeviceReduceSingleTileKernelINS2_10policy_hubIN4cuda3std3__45tupleIJdiEEEy12larger_tupleIdEE10Policy1000EN6thrust24THRUST_300001_SM_1000_NS12zip_iteratorINS8_IJNSF_6detail15normal_iteratorINSF_10device_ptrIdEEEENSF_17counting_iteratorIiNSF_11use_defaultESN_SN_EEEEEEEPS9_ySB_S9_S9_NS7_10__identityEEEvT0_T1_T2_T3_T4_T6_E12temp_storage+112];
	setp.lt.f64 	%p267, %fd43, %fd171;
	@%p267 bra 	$L__BB26_61;
	setp.geu.f64 	%p268, %fd171, %fd43;
	setp.lt.s32 	%p269, %r68, %r854;
	and.pred  	%p270, %p268, %p269;
	@%p270 bra 	$L__BB26_61;
	ld.shared.u32 	%r793, [_ZZN3cub18CUB_300001_SM_10006detail6reduce28DeviceReduceSingleTileKernelINS2_10policy_hubIN4cuda3std3__45tupleIJdiEEEy12larger_tupleIdEE10Policy1000EN6thrust24THRUST_300001_SM_1000_NS12zip_iteratorINS8_IJNSF_6detail15normal_iteratorINSF_10device_ptrIdEEEENSF_17counting_iteratorIiNSF_11use_defaultESN_SN_EEEEEEEPS9_ySB_S9_S9_NS7_10__identityEEEvT0_T1_T2_T3_T4_T6_E12temp_storage+116];
	bfe.u32 	%r794, %r793, 24, 8;
	cvt.u16.u32 	%rs386, %r794;
	bfe.u32 	%r795, %r793, 16, 8;
	cvt.u16.u32 	%rs385, %r795;
	bfe.u32 	%r796, %r793, 8, 8;
	cvt.u16.u32 	%rs384, %r796;
	bfe.u32 	%r797, %r793, 0, 8;
	cvt.u16.u32 	%rs383, %r797;
	mov.u32 	%r854, %r68;
	mov.f64 	%fd171, %fd43;
$L__BB26_61:
	ld.shared.f64 	%fd45, [_ZZN3cub18CUB_300001_SM_10006detail6reduce28DeviceReduceSingleTileKernelINS2_10policy_hubIN4cuda3std3__45tupleIJdiEEEy12larger_tupleIdEE10Policy1000EN6thrust24THRUST_300001_SM_1000_NS12zip_iteratorINS8_IJNSF_6detail15normal_iteratorINSF_10device_ptrIdEEEENSF_17counting_iteratorIiNSF_11use_defaultESN_SN_EEEEEEEPS9_ySB_S9_S9_NS7_10__identityEEEvT0_T1_T2_T3_T4_T6_E12temp_storage+120];
	ld.shared.u32 	%r70, [_ZZN3cub18CUB_300001_SM_10006detail6reduce28DeviceReduceSingleTileKernelINS2_10policy_hubIN4cuda3std3__45tupleIJdiEEEy12larger_tupleIdEE10Policy1000EN6thrust24THRUST_300001_SM_1000_NS12zip_iteratorINS8_IJNSF_6detail15normal_iteratorINSF_10device_ptrIdEEEENSF_17counting_iteratorIiNSF_11use_defaultESN_SN_EEEEEEEPS9_ySB_S9_S9_NS7_10__identityEEEvT0_T1_T2_T3_T4_T6_E12temp_storage+128];
	setp.lt.f64 	%p271, %fd45, %fd171;
	@%p271 bra 	$L__BB26_184;
	setp.geu.f64 	%p272, %fd171, %fd45;
	setp.lt.s32 	%p273, %r70, %r854;
	and.pred  	%p274, %p272, %p273;
	@%p274 bra 	$L__BB26_184;
	ld.shared.u32 	%r798, [_ZZN3cub18CUB_300001_SM_10006detail6reduce28DeviceReduceSingleTileKernelINS2_10policy_hubIN4cuda3std3__45tupleIJdiEEEy12larger_tupleIdEE10Policy1000EN6thrust24THRUST_300001_SM_1000_NS12zip_iteratorINS8_IJNSF_6detail15normal_iteratorINSF_10device_ptrIdEEEENSF_17counting_iteratorIiNSF_11use_defaultESN_SN_EEEEEEEPS9_ySB_S9_S9_NS7_10__identityEEEvT0_T1_T2_T3_T4_T6_E12temp_storage+132];
	bfe.u32 	%r799, %r798, 24, 8;
	cvt.u16.u32 	%rs386, %r799;
	bfe.u32 	%r800, %r798, 16, 8;
	cvt.u16.u32 	%rs385, %r800;
	bfe.u32 	%r801, %r798, 8, 8;
	cvt.u16.u32 	%rs384, %r801;
	bfe.u32 	%r802, %r798, 0, 8;
	cvt.u16.u32 	%rs383, %r802;
	mov.u32 	%r854, %r70;
	mov.f64 	%fd171, %fd45;
	bra.uni 	$L__BB26_184;
$L__BB26_64:
	// begin inline asm
	mov.u32 %r415, %laneid;
	// end inline asm
	and.b32  	%r436, %r3, 992;
	add.s32 	%r437, %r436, 32;
	setp.gt.s32 	%p147, %r437, %r2;
	not.b32 	%r438, %r436;
	add.s32 	%r439, %r2, %r438;
	selp.b32 	%r434, %r439, 31, %p147;
	mov.b64 	%rd45, %fd171;
	mov.b64 	{%r417, %r422}, %rd45;
	mov.b32 	%r433, 1;
	mov.b32 	%r435, -1;
	// begin inline asm
	shfl.sync.down.b32 %r416, %r417, %r433, %r434, %r435;
	// end inline asm
	// begin inline asm
	shfl.sync.down.b32 %r421, %r422, %r433, %r434, %r435;
	// end inline asm
	mov.b64 	%rd46, {%r416, %r421};
	mov.b64 	%fd46, %rd46;
	// begin inline asm
	shfl.sync.down.b32 %r426, %r854, %r433, %r434, %r435;
	// end inline asm
	mov.b32 	%r432, 0;
	// begin inline asm
	shfl.sync.down.b32 %r431, %r432, %r433, %r434, %r435;
	// end inline asm
	setp.ge.s32 	%p148, %r415, %r434;
	setp.gt.f64 	%p149, %fd171, %fd46;
	or.pred  	%p150, %p148, %p149;
	mov.b16 	%rs386, 0;
	mov.u16 	%rs385, %rs386;
	mov.u16 	%rs384, %rs386;
	mov.u16 	%rs383, %rs386;
	@%p150 bra 	$L__BB26_67;
	setp.geu.f64 	%p151, %fd171, %fd46;
	setp.lt.s32 	%p152, %r426, %r854;
	and.pred  	%p153, %p151, %p152;
	@%p153 bra 	$L__BB26_67;
	shr.u32 	%r440, %r431, 24;
	cvt.u16.u32 	%rs386, %r440;
	{ .reg .b16 tmp; mov.b32 {tmp, %rs385}, %r431; }
	shr.u32 	%r441, %r431, 8;
	cvt.u16.u32 	%rs384, %r441;
	cvt.u16.u32 	%rs383, %r431;
	mov.u32 	%r854, %r426;
	mov.f64 	%fd171, %fd46;
$L__BB26_67:
	cvt.u32.u16 	%r462, %rs383;
	and.b32  	%r463, %r462, 255;
	and.b16  	%rs305, %rs384, 255;
	mul.wide.u16 	%r464, %rs305, 256;
	or.b32  	%r465, %r464, %r463;
	cvt.u32.u16 	%r466, %rs385;
	shl.b32 	%r467, %r466, 16;
	and.b32  	%r468, %r467, 16711680;
	or.b32  	%r469, %r465, %r468;
	cvt.u32.u16 	%r470, %rs386;
	shl.b32 	%r471, %r470, 24;
	or.b32  	%r458, %r469, %r471;
	mov.b64 	%rd47, %fd171;
	mov.b64 	{%r443, %r448}, %rd47;
	mov.b32 	%r459, 2;
	mov.b32 	%r461, -1;
	// begin inline asm
	shfl.sync.down.b32 %r442, %r443, %r459, %r434, %r461;
	// end inline asm
	// begin inline asm
	shfl.sync.down.b32 %r447, %r448, %r459, %r434, %r461;
	// end inline asm
	mov.b64 	%rd48, {%r442, %r447};
	mov.b64 	%fd48, %rd48;
	// begin inline asm
	shfl.sync.down.b32 %r452, %r854, %r459, %r434, %r461;
	// end inline asm
	// begin inline asm
	shfl.sync.down.b32 %r457, %r458, %r459, %r434, %r461;
	// end inline asm
	add.s32 	%r472, %r415, 2;
	setp.gt.s32 	%p154, %r472, %r434;
	setp.gt.f64 	%p155, %fd171, %fd48;
	or.pred  	%p156, %p154, %p155;
	@%p156 bra 	$L__BB26_70;
	setp.geu.f64 	%p157, %fd171, %fd48;
	setp.lt.s32 	%p158, %r452, %r854;
	and.pred  	%p159, %p157, %p158;
	@%p159 bra 	$L__BB26_70;
	shr.u32 	%r473, %r457, 24;
	cvt.u16.u32 	%rs386, %r473;
	{ .reg .b16 tmp; mov.b32 {tmp, %rs385}, %r457; }
	shr.u32 	%r474, %r457, 8;
	cvt.u16.u32 	%rs384, %r474;
	cvt.u16.u32 	%rs383, %r457;
	mov.u32 	%r854, %r452;
	mov.f64 	%fd171, %fd48;
$L__BB26_70:
	cvt.u32.u16 	%r495, %rs383;
	and.b32  	%r496, %r495, 255;
	and.b16  	%rs306, %rs384, 255;
	mul.wide.u16 	%r497, %rs306, 256;
	or.b32  	%r498, %r497, %r496;
	cvt.u32.u16 	%r499, %rs385;
	shl.b32 	%r500, %r499, 16;
	and.b32  	%r501, %r500, 16711680;
	or.b32  	%r502, %r498, %r501;
	cvt.u32.u16 	%r503, %rs386;
	shl.b32 	%r504, %r503, 24;
	or.b32  	%r491, %r502, %r504;
	mov.b64 	%rd49, %fd171;
	mov.b64 	{%r476, %r481}, %rd49;
	mov.b32 	%r492, 4;
	mov.b32 	%r494, -1;
	// begin inline asm
	shfl.sync.down.b32 %r475, %r476, %r492, %r434, %r494;
	// end inline asm
	// begin inline asm
	shfl.sync.down.b32 %r480, %r481, %r492, %r434, %r494;
	// end inline asm
	mov.b64 	%rd50, {%r475, %r480};
	mov.b64 	%fd50, %rd50;
	// begin inline asm
	shfl.sync.down.b32 %r485, %r854, %r492, %r434, %r494;
	// end inline asm
	// begin inline asm
	shfl.sync.down.b32 %r490, %r491, %r492, %r434, %r494;
	// end inline asm
	add.s32 	%r505, %r415, 4;
	setp.gt.s32 	%p160, %r505, %r434;
	setp.gt.f64 	%p161, %fd171, %fd50;
	or.pred  	%p162, %p160, %p161;
	@%p162 bra 	$L__BB26_73;
	setp.geu.f64 	%p163, %fd171, %fd50;
	setp.lt.s32 	%p164, %r485, %r854;
	and.pred  	%p165, %p163, %p164;
	@%p165 bra 	$L__BB26_73;
	shr.u32 	%r506, %r490, 24;
	cvt.u16.u32 	%rs386, %r506;
	{ .reg .b16 tmp; mov.b32 {tmp, %rs385}, %r490; }
	shr.u32 	%r507, %r490, 8;
	cvt.u16.u32 	%rs384, %r507;
	cvt.u16.u32 	%rs383, %r490;
	mov.u32 	%r854, %r485;
	mov.f64 	%fd171, %fd50;
$L__BB26_73:
	cvt.u32.u16 	%r528, %rs383;
	and.b32  	%r529, %r528, 255;
	and.b16  	%rs307, %rs384, 255;
	mul.wide.u16 	%r530, %rs307, 256;
	or.b32  	%r531, %r530, %r529;
	cvt.u32.u16 	%r532, %rs385;
	shl.b32 	%r533, %r532, 16;
	and.b32  	%r534, %r533, 16711680;
	or.b32  	%r535, %r531, %r534;
	cvt.u32.u16 	%r536, %rs386;
	shl.b32 	%r537, %r536, 24;
	or.b32  	%r524, %r535, %r537;
	mov.b64 	%rd51, %fd171;
	mov.b64 	{%r509, %r514}, %rd51;
	mov.b32 	%r525, 8;
	mov.b32 	%r527, -1;
	// begin inline asm
	shfl.sync.down.b32 %r508, %r509, %r525, %r434, %r527;
	// end inline asm
	// begin inline asm
	shfl.sync.down.b32 %r513, %r514, %r525, %r434, %r527;
	// end inline asm
	mov.b64 	%rd52, {%r508, %r513};
	mov.b64 	%fd52, %rd52;
	// begin inline asm
	shfl.sync.down.b32 %r518, %r854, %r525, %r434, %r527;
	// end inline asm
	// begin inline asm
	shfl.sync.down.b32 %r523, %r524, %r525, %r434, %r527;
	// end inline asm
	add.s32 	%r538, %r415, 8;
	setp.gt.s32 	%p166, %r538, %r434;
	setp.gt.f64 	%p167, %fd171, %fd52;
	or.pred  	%p168, %p166, %p167;
	@%p168 bra 	$L__BB26_76;
	setp.geu.f64 	%p169, %fd171, %fd52;
	setp.lt.s32 	%p170, %r518, %r854;
	and.pred  	%p171, %p169, %p170;
	@%p171 bra 	$L__BB26_76;
	shr.u32 	%r539, %r523, 24;
	cvt.u16.u32 	%rs386, %r539;
	{ .reg .b16 tmp; mov.b32 {tmp, %rs385}, %r523; }
	shr.u32 	%r540, %r523, 8;
	cvt.u16.u32 	%rs384, %r540;
	cvt.u16.u32 	%rs383, %r523;
	mov.u32 	%r854, %r518;
	mov.f64 	%fd171, %fd52;
$L__BB26_76:
	cvt.u32.u16 	%r561, %rs383;
	and.b32  	%r562, %r561, 255;
	and.b16  	%rs308, %rs384, 255;
	mul.wide.u16 	%r563, %rs308, 256;
	or.b32  	%r564, %r563, %r562;
	cvt.u32.u16 	%r565, %rs385;
	shl.b32 	%r566, %r565, 16;
	and.b32  	%r567, %r566, 16711680;
	or.b32  	%r568, %r564, %r567;
	cvt.u32.u16 	%r569, %rs386;
	shl.b32 	%r570, %r569, 24;
	or.b32  	%r557, %r568, %r570;
	mov.b64 	%rd53, %fd171;
	mov.b64 	{%r542, %r547}, %rd53;
	mov.b32 	%r558, 16;
	mov.b32 	%r560, -1;
	// begin inline asm
	shfl.sync.down.b32 %r541, %r542, %r558, %r434, %r560;
	// end inline asm
	// begin inline asm
	shfl.sync.down.b32 %r546, %r547, %r558, %r434, %r560;
	// end inline asm
	mov.b64 	%rd54, {%r541, %r546};
	mov.b64 	%fd54, %rd54;
	// begin inline asm
	shfl.sync.down.b32 %r551, %r854, %r558, %r434, %r560;
	// end inline asm
	// begin inline asm
	shfl.sync.down.b32 %r556, %r557, %r558, %r434, %r560;
	// end inline asm
	add.s32 	%r571, %r415, 16;
	setp.gt.s32 	%p172, %r571, %r434;
	setp.gt.f64 	%p173, %fd171, %fd54;
	or.pred  	%p174, %p172, %p173;
	@%p174 bra 	$L__BB26_79;
	setp.geu.f64 	%p175, %fd171, %fd54;
	setp.lt.s32 	%p176, %r551, %r854;
	and.pred  	%p177, %p175, %p176;
	@%p177 bra 	$L__BB26_79;
	shr.u32 	%r572, %r556, 24;
	cvt.u16.u32 	%rs386, %r572;
	{ .reg .b16 tmp; mov.b32 {tmp, %rs385}, %r556; }
	shr.u32 	%r573, %r556, 8;
	cvt.u16.u32 	%rs384, %r573;
	cvt.u16.u32 	%rs383, %r556;
	mov.u32 	%r854, %r551;
	mov.f64 	%fd171, %fd54;
$L__BB26_79:
	setp.ne.s32 	%p178, %r415, 0;
	@%p178 bra 	$L__BB26_81;
	shr.u32 	%r574, %r3, 1;
	and.b32  	%r575, %r574, 496;
	mov.u32 	%r576, _ZZN3cub18CUB_300001_SM_10006detail6reduce28DeviceReduceSingleTileKernelINS2_10policy_hubIN4cuda3std3__45tupleIJdiEEEy12larger_tupleIdEE10Policy1000EN6thrust24THRUST_300001_SM_1000_NS12zip_iteratorINS8_IJNSF_6detail15normal_iteratorINSF_10device_ptrIdEEEENSF_17counting_iteratorIiNSF_11use_defaultESN_SN_EEEEEEEPS9_ySB_S9_S9_NS7_10__identityEEEvT0_T1_T2_T3_T4_T6_E12temp_storage;
	add.s32 	%r577, %r576, %r575;
	st.shared.f64 	[%r577+8], %fd171;
	st.shared.u32 	[%r577+16], %r854;
$L__BB26_81:
	bar.sync 	0;
	setp.ne.s32 	%p179, %r3, 0;
	@%p179 bra 	$L__BB26_184;
	setp.lt.s64 	%p180, %rd18, 33;
	@%p180 bra 	$L__BB26_86;
	ld.shared.f64 	%fd56, [_ZZN3cub18CUB_300001_SM_10006detail6reduce28DeviceReduceSingleTileKernelINS2_10policy_hubIN4cuda3std3__45tupleIJdiEEEy12larger_tupleIdEE10Policy1000EN6thrust24THRUST_300001_SM_1000_NS12zip_iteratorINS8_IJNSF_6detail15normal_iteratorINSF_10device_ptrIdEEEENSF_17counting_iteratorIiNSF_11use_defaultESN_SN_EEEEEEEPS9_ySB_S9_S9_NS7_10__identityEEEvT0_T1_T2_T3_T4_T6_E12temp_storage+24];
	ld.shared.u32 	%r88, [_ZZN3cub18CUB_300001_SM_10006detail6reduce28DeviceReduceSingleTileKernelINS2_10policy_hubIN4cuda3std3__45tupleIJdiEEEy12larger_tupleIdEE10Policy1000EN6thrust24THRUST_300001_SM_1000_NS12zip_iteratorINS8_IJNSF_6detail15normal_iteratorINSF_10device_ptrIdEEEENSF_17counting_iteratorIiNSF_11use_defaultESN_SN_EEEEEEEPS9_ySB_S9_S9_NS7_10__identityEEEvT0_T1_T2_T3_T4_T6_E12temp_storage+32];
	setp.lt.f64 	%p181, %fd56, %fd171;
	@%p181 bra 	$L__BB26_86;
	setp.geu.f64 	%p182, %fd171, %fd56;
	setp.lt.s32 	%p183, %r88, %r854;
	and.pred  	%p184, %p182, %p183;
	@%p184 bra 	$L__BB26_86;
	ld.shared.u32 	%r578, [_ZZN3cub18CUB_300001_SM_10006detail6reduce28DeviceReduceSingleTileKernelINS2_10policy_hubIN4cuda3std3__45tupleIJdiEEEy12larger_tupleIdEE10Policy1000EN6thrust24THRUST_300001_SM_1000_NS12zip_iteratorINS8_IJNSF_6detail15normal_iteratorINSF_10device_ptrIdEEEENSF_17counting_iteratorIiNSF_11use_defaultESN_SN_EEEEEEEPS9_ySB_S9_S9_NS7_10__identityEEEvT0_T1_T2_T3_T4_T6_E12temp_storage+36];
	bfe.u32 	%r579, %r578, 24, 8;
	cvt.u16.u32 	%rs386, %r579;
	bfe.u32 	%r580, %r578, 16, 8;
	cvt.u16.u32 	%rs385, %r580;
	bfe.u32 	%r581, %r578, 8, 8;
	cvt.u16.u32 	%rs384, %r581;
	bfe.u32 	%r582, %r578, 0, 8;
	cvt.u16.u32 	%rs383, %r582;
	mov.f64 	%fd171, %fd56;
	mov.u32 	%r854, %r88;
$L__BB26_86:
	setp.lt.s64 	%p185, %rd18, 65;
	@%p185 bra 	$L__BB26_90;
	ld.shared.f64 	%fd58, [_ZZN3cub18CUB_300001_SM_10006detail6reduce28DeviceReduceSingleTileKernelINS2_10policy_hubIN4cuda3std3__45tupleIJdiEEEy12larger_tupleIdEE10Policy1000EN6thrust24THRUST_300001_SM_1000_NS12zip_iteratorINS8_IJNSF_6detail15normal_iteratorINSF_10device_ptrIdEEEENSF_17counting_iteratorIiNSF_11use_defaultESN_SN_EEEEEEEPS9_ySB_S9_S9_NS7_10__identityEEEvT0_T1_T2_T3_T4_T6_E12temp_storage+40];
	ld.shared.u32 	%r90, [_ZZN3cub18CUB_300001_SM_10006detail6reduce28DeviceReduceSingleTileKernelINS2_10policy_hubIN4cuda3std3__45tupleIJdiEEEy12larger_tupleIdEE10Policy1000EN6thrust24THRUST_300001_SM_1000_NS12zip_iteratorINS8_IJNSF_6detail15normal_iteratorINSF_10device_ptrIdEEEENSF_17counting_iteratorIiNSF_11use_defaultESN_SN_EEEEEEEPS9_ySB_S9_S9_NS7_10__identityEEEvT0_T1_T2_T3_T4_T6_E12temp_storage+48];
	setp.lt.f64 	%p186, %fd58, %fd171;
	@%p186 bra 	$L__BB26_90;
	setp.geu.f64 	%p187, %fd171, %fd58;
	setp.lt.s32 	%p188, %r90, %r854;
	and.pred  	%p189, %p187, %p188;
	@%p189 bra 	$L__BB26_90;
	ld.shared.u32 	%r583, [_ZZN3cub18CUB_300001_SM_10006detail6reduce28DeviceReduceSingleTileKernelINS2_10policy_hubIN4cuda3std3__45tupleIJdiEEEy12larger_tupleIdEE10Policy1000EN6thrust24THRUST_300001_SM_1000_NS12zip_iteratorINS8_IJNSF_6detail15normal_iteratorINSF_10device_ptrIdEEEENSF_17counting_iteratorIiNSF_11use_defaultESN_SN_EEEEEEEPS9_ySB_S9_S9_NS7_10__identityEEEvT0_T1_T2_T3_T4_T6_E12temp_storage+52];
	bfe.u32 	%r584, %r583, 24, 8;
	cvt.u16.u32 	%rs386, %r584;
	bfe.u32 	%r585, %r583, 16, 8;
	cvt.u16.u32 	%rs385, %r585;
	bfe.u32 	%r586, %r583, 8, 8;
	cvt.u16.u32 	%rs384, %r586;
	bfe.u32 	%r587, %r583, 0, 8;
	cvt.u16.u32 	%rs383, %r587;
	mov.f64 	%fd171, %fd58;
	mov.u32 	%r854, %r90;
$L__BB26_90:
	setp.lt.s64 	%p190, %rd18, 97;
	@%p190 bra 	$L__BB26_94;
	ld.shared.f64 	%fd60, [_ZZN3cub18CUB_300001_SM_10006detail6reduce28DeviceReduceSingleTileKernelINS2_10policy_hubIN4cuda3std3__45tupleIJdiEEEy12larger_tupleIdEE10Policy1000EN6thrust24THRUST_300001_SM_1000_NS12zip_iteratorINS8_IJNSF_6detail15normal_iteratorINSF_10device_ptrIdEEEENSF_17counting_iteratorIiNSF_11use_defaultESN_SN_EEEEEEEPS9_ySB_S9_S9_NS7_10__identityEEEvT0_T1_T2_T3_T4_T6_E12temp_storage+56];
	ld.shared.u32 	%r92, [_ZZN3cub18CUB_300001_SM_10006detail6reduce28DeviceReduceSingleTileKernelINS2_10policy_hubIN4cuda3std3__45tupleIJdiEEEy12larger_tupleIdEE10Policy1000EN6thrust24THRUST_300001_SM_1000_NS12zip_iteratorINS8_IJNSF_6detail15normal_iteratorINSF_10device_ptrIdEEEENSF_17counting_iteratorIiNSF_11use_defaultESN_SN_EEEEEEEPS9_ySB_S9_S9_NS7_10__identityEEEvT0_T1_T2_T3_T4_T6_E12temp_storage+64];
	setp.lt.f64 	%p191, %fd60, %fd171;
	@%p191 bra 	$L__BB26_94;
	setp.geu.f64 	%p192, %fd171, %fd60;
	setp.lt.s32 	%p193, %r92, %r854;
	and.pred  	%p194, %p192, %p193;
	@%p194 bra 	$L__BB26_94;
	ld.shared.u32 	%r588, [_ZZN3cub18CUB_300001_SM_10006detail6reduce28DeviceReduceSingleTileKernelINS2_10policy_hubIN4cuda3std3__45tupleIJdiEEEy12larger_tupleIdEE10Policy1000EN6thrust24THRUST_300001_SM_1000_NS12zip_iteratorINS8_IJNSF_6detail15normal_iteratorINSF_10device_ptrIdEEEENSF_17counting_iteratorIiNSF_11use_defaultESN_SN_EEEEEEEPS9_ySB_S9_S9_NS7_10__identityEEEvT0_T1_T2_T3_T4_T6_E12temp_storage+68];
	bfe.u32 	%r589, %r588, 24, 8;
	cvt.u16.u32 	%rs386, %r589;
	bfe.u32 	%r590, %r588, 16, 8;
	cvt.u16.u32 	%rs385, %r590;
	bfe.u32 	%r591, %r588, 8, 8;
	cvt.u16.u32 	%rs384, %r591;
	bfe.u32 	%r592, %r588, 0, 8;
	cvt.u16.u32 	%rs383, %r592;
	mov.f64 	%fd171, %fd60;
	mov.u32 	%r854, %r92;
$L__BB26_94:
	setp.lt.s64 	%p195, %rd18, 129;
	@%p195 bra 	$L__BB26_98;
	ld.shared.f64 	%fd62, [_ZZN3cub18CUB_300001_SM_10006detail6reduce28DeviceReduceSingleTileKernelINS2_10policy_hubIN4cuda3std3__45tupleIJdiEEEy12larger_tupleIdEE10Policy1000EN6thrust24THRUST_300001_SM_1000_NS12zip_iteratorINS8_IJNSF_6detail15normal_iteratorINSF_10device_ptrIdEEEENSF_17counting_iteratorIiNSF_11use_defaultESN_SN_EEEEEEEPS9_ySB_S9_S9_NS7_10__identityEEEvT0_T1_T2_T3_T4_T6_E12temp_storage+72];
	ld.shared.u32 	%r94, [_ZZN3cub18CUB_300001_SM_10006detail6reduce28DeviceReduceSingleTileKernelINS2_10policy_hubIN4cuda3std3__45tupleIJdiEEEy12larger_tupleIdEE10Policy1000EN6thrust24THRUST_300001_SM_1000_NS12zip_iteratorINS8_IJNSF_6detail15normal_iteratorINSF_10device_ptrIdEEEENSF_17counting_iteratorIiNSF_11use_defaultESN_SN_EEEEEEEPS9_ySB_S9_S9_NS7_10__identityEEEvT0_T1_T2_T3_T4_T6_E12temp_storage+80];
	setp.lt.f64 	%p196, %fd62, %fd171;
	@%p196 bra 	$L__BB26_98;
	setp.geu.f64 	%p197, %fd171, %fd62;
	setp.lt.s32 	%p198, %r94, %r854;
	and.pred  	%p199, %p197, %p198;
	@%p199 bra 	$L__BB26_98;
	ld.shared.u32 	%r593, [_ZZN3cub18CUB_300001_SM_10006detail6reduce28DeviceReduceSingleTileKernelINS2_10policy_hubIN4cuda3std3__45tupleIJdiEEEy12larger_tupleIdEE10Policy1000EN6thrust24THRUST_300001_SM_1000_NS12zip_iteratorINS8_IJNSF_6detail15normal_iteratorINSF_10device_ptrIdEEEENSF_17counting_iteratorIiNSF_11use_defaultESN_SN_EEEEEEEPS9_ySB_S9_S9_NS7_10__identityEEEvT0_T1_T2_T3_T4_T6_E12temp_storage+84];
	bfe.u32 	%r594, %r593, 24, 8;
	cvt.u16.u32 	%rs386, %r594;
	bfe.u32 	%r595, %r593, 16, 8;
	cvt.u16.u32 	%rs385, %r595;
	bfe.u32 	%r596, %r593, 8, 8;
	cvt.u16.u32 	%rs384, %r596;
	bfe.u32 	%r597, %r593, 0, 8;
	cvt.u16.u32 	%rs383, %r597;
	mov.f64 	%fd171, %fd62;
	mov.u32 	%r854, %r94;
$L__BB26_98:
	setp.lt.s64 	%p200, %rd18, 161;
	@%p200 bra 	$L__BB26_102;
	ld.shared.f64 	%fd64, [_ZZN3cub18CUB_300001_SM_10006detail6reduce28DeviceReduceSingleTileKernelINS2_10policy_hubIN4cuda3std3__45tupleIJdiEEEy12larger_tupleIdEE10Policy1000EN6thrust24THRUST_300001_SM_1000_NS12zip_iteratorINS8_IJNSF_6detail15normal_iteratorINSF_10device_ptrIdEEEENSF_17counting_iteratorIiNSF_11use_defaultESN_SN_EEEEEEEPS9_ySB_S9_S9_NS7_10__identityEEEvT0_T1_T2_T3_T4_T6_E12temp_storage+88];
	ld.shared.u32 	%r96, [_ZZN3cub18CUB_300001_SM_10006detail6reduce28DeviceReduceSingleTileKernelINS2_10policy_hubIN4cuda3std3__45tupleIJdiEEEy12larger_tupleIdEE10Policy1000EN6thrust24THRUST_300001_SM_1000_NS12zip_iteratorINS8_IJNSF_6detail15normal_iteratorINSF_10device_ptrIdEEEENSF_17counting_iteratorIiNSF_11use_defaultESN_SN_EEEEEEEPS9_ySB_S9_S9_NS7_10__identityEEEvT0_T1_T2_T3_T4_T6_E12temp_storage+96];
	setp.lt.f64 	%p201, %fd64, %fd171;
	@%p201 bra 	$L__BB26_102;
	setp.geu.f64 	%p202, %fd171, %fd64;
	setp.lt.s32 	%p203, %r96, %r854;
	and.pred  	%p204, %p202, %p203;
	@%p204 bra 	$L__BB26_102;
	ld.shared.u32 	%r598, [_ZZN3cub18CUB_300001_SM_10006detail6reduce28DeviceReduceSingleTileKernelINS2_10policy_hubIN4cuda3std3__45tupleIJdiEEEy12larger_tupleIdEE10Policy1000EN6thrust24THRUST_300001_SM_1000_NS12zip_iteratorINS8_IJNSF_6detail15normal_iteratorINSF_10device_ptrIdEEEENSF_17counting_iteratorIiNSF_11use_defaultESN_SN_EEEEEEEPS9_ySB_S9_S9_NS7_10__identityEEEvT0_T1_T2_T3_T4_T6_E12temp_storage+100];
	bfe.u32 	%r599, %r598, 24, 8;
	cvt.u16.u32 	%rs386, %r599;
	bfe.u32 	%r600, %r598, 16, 8;
	cvt.u16.u32 	%rs385, %r600;
	bfe.u32 	%r601, %r598, 8, 8;
	cvt.u16.u32 	%rs384, %r601;
	bfe.u32 	%r602, %r598, 0, 8;
	cvt.u16.u32 	%rs383, %r602;
	mov.f64 	%fd171, %fd64;
	mov.u32 	%r854, %r96;
$L__BB26_102:
	setp.lt.s64 	%p205, %rd18, 193;
	@%p205 bra 	$L__BB26_106;
	ld.shared.f64 	%fd66, [_ZZN3cub18CUB_300001_SM_10006detail6reduce28DeviceReduceSingleTileKernelINS2_10policy_hubIN4cuda3std3__45tupleIJdiEEEy12larger_tupleIdEE10Policy1000EN6thrust24THRUST_300001_SM_1000_NS12zip_iteratorINS8_IJNSF_6detail15normal_iteratorINSF_10device_ptrIdEEEENSF_17counting_iteratorIiNSF_11use_defaultESN_SN_EEEEEEEPS9_ySB_S9_S9_NS7_10__identityEEEvT0_T1_T2_T3_T4_T6_E12temp_storage+104];
	ld.shared.u32 	%r98, [_ZZN3cub18CUB_300001_SM_10006detail6reduce28DeviceReduceSingleTileKernelINS2_10policy_hubIN4cuda3std3__45tupleIJdiEEEy12larger_tupleIdEE10Policy1000EN6thrust24THRUST_300001_SM_1000_NS12zip_iteratorINS8_IJNSF_6detail15normal_iteratorINSF_10device_ptrIdEEEENSF_17counting_iteratorIiNSF_11use_defaultESN_SN_EEEEEEEPS9_ySB_S9_S9_NS7_10__identityEEEvT0_T1_T2_T3_T4_T6_E12temp_storage+112];
	setp.lt.f64 	%p206, %fd66, %fd171;
	@%p206 bra 	$L__BB26_106;
	setp.geu.f64 	%p207, %fd171, %fd66;
	setp.lt.s32 	%p208, %r98, %r854;
	and.pred  	%p209, %p207, %p208;
	@%p209 bra 	$L__BB26_106;
	ld.shared.u32 	%r603, [_ZZN3cub18CUB_300001_SM_10006detail6reduce28DeviceReduceSingleTileKernelINS2_10policy_hubIN4cuda3std3__45tupleIJdiEEEy12larger_tupleIdEE10Policy1000EN6thrust24THRUST_300001_SM_1000_NS12zip_iteratorINS8_IJNSF_6detail15normal_iteratorINSF_10device_ptrIdEEEENSF_17counting_iteratorIiNSF_11use_defaultESN_SN_EEEEEEEPS9_ySB_S9_S9_NS7_10__identityEEEvT0_T1_T2_T3_T4_T6_E12temp_storage+116];
	bfe.u32 	%r604, %r603, 24, 8;
	cvt.u16.u32 	%rs386, %r604;
	bfe.u32 	%r605, %r603, 16, 8;
	cvt.u16.u32 	%rs385, %r605;
	bfe.u32 	%r606, %r603, 8, 8;
	cvt.u16.u32 	%rs384, %r606;
	bfe.u32 	%r607, %r603, 0, 8;
	cvt.u16.u32 	%rs383, %r607;
	mov.f64 	%fd171, %fd66;
	mov.u32 	%r854, %r98;
$L__BB26_106:
	setp.lt.s64 	%p210, %rd18, 225;
	@%p210 bra 	$L__BB26_184;
	ld.shared.f64 	%fd68, [_ZZN3cub18CUB_300001_SM_10006detail6reduce28DeviceReduceSingleTileKernelINS2_10policy_hubIN4cuda3std3__45tupleIJdiEEEy12larger_tupleIdEE10Policy1000EN6thrust24THRUST_300001_SM_1000_NS12zip_iteratorINS8_IJNSF_6detail15normal_iteratorINSF_10device_ptrIdEEEENSF_17counting_iteratorIiNSF_11use_defaultESN_SN_EEEEEEEPS9_ySB_S9_S9_NS7_10__identityEEEvT0_T1_T2_T3_T4_T6_E12temp_storage+120];
	ld.shared.u32 	%r100, [_ZZN3cub18CUB_300001_SM_10006detail6reduce28DeviceReduceSingleTileKernelINS2_10policy_hubIN4cuda3std3__45tupleIJdiEEEy12larger_tupleIdEE10Policy1000EN6thrust24THRUST_300001_SM_1000_NS12zip_iteratorINS8_IJNSF_6detail15normal_iteratorINSF_10device_ptrIdEEEENSF_17counting_iteratorIiNSF_11use_defaultESN_SN_EEEEEEEPS9_ySB_S9_S9_NS7_10__identityEEEvT0_T1_T2_T3_T4_T6_E12temp_storage+128];
	setp.lt.f64 	%p211, %fd68, %fd171;
	@%p211 bra 	$L__BB26_184;
	setp.geu.f64 	%p212, %fd171, %fd68;
	setp.lt.s32 	%p213, %r100, %r854;
	and.pred  	%p214, %p212, %p213;
	@%p214 bra 	$L__BB26_184;
	ld.shared.u32 	%r608, [_ZZN3cub18CUB_300001_SM_10006detail6reduce28DeviceReduceSingleTileKernelINS2_10policy_hubIN4cuda3std3__45tupleIJdiEEEy12larger_tupleIdEE10Policy1000EN6thrust24THRUST_300001_SM_1000_NS12zip_iteratorINS8_IJNSF_6detail15normal_iteratorINSF_10device_ptrIdEEEENSF_17counting_iteratorIiNSF_11use_defaultESN_SN_EEEEEEEPS9_ySB_S9_S9_NS7_10__identityEEEvT0_T1_T2_T3_T4_T6_E12temp_storage+132];
	bfe.u32 	%r609, %r608, 24, 8;
	cvt.u16.u32 	%rs386, %r609;
	bfe.u32 	%r610, %r608, 16, 8;
	cvt.u16.u32 	%rs385, %r610;
	bfe.u32 	%r611, %r608, 8, 8;
	cvt.u16.u32 	%rs384, %r611;
	bfe.u32 	%r612, %r608, 0, 8;
	cvt.u16.u32 	%rs383, %r612;
	mov.u32 	%r854, %r100;
	mov.f64 	%fd171, %fd68;
	bra.uni 	$L__BB26_184;
$L__BB26_110:
	mov.u32 	%r101, %tid.x;
	cvt.u64.u32 	%rd7, %r101;
	mul.wide.u32 	%rd20, %r101, 8;
	add.s64 	%rd8, %rd2, %rd20;
	add.s32 	%r102, %r101, %r182;
	ld.global.f64 	%fd171, [%rd8];
	ld.global.f64 	%fd70, [%rd8+2048];
	ld.global.f64 	%fd71, [%rd8+4096];
	ld.global.f64 	%fd72, [%rd8+6144];
	setp.lt.f64 	%p3, %fd70, %fd171;
	mov.u32 	%r854, %r102;
	@%p3 bra 	$L__BB26_112;
	add.s32 	%r194, %r102, 256;
	setp.geu.f64 	%p4, %fd171, %fd70;
	setp.gt.s32 	%p5, %r102, 2147483391;
	and.pred  	%p6, %p4, %p5;
	selp.b32 	%r854, %r102, %r194, %p6;
	selp.f64 	%fd171, %fd171, %fd70, %p6;
$L__BB26_112:
	setp.lt.f64 	%p7, %fd71, %fd171;
	@%p7 bra 	$L__BB26_114;
	add.s32 	%r195, %r102, 512;
	setp.geu.f64 	%p8, %fd171, %fd71;
	setp.lt.s32 	%p9, %r195, %r854;
	and.pred  	%p10, %p8, %p9;
	selp.b32 	%r854, %r854, %r195, %p10;
	selp.f64 	%fd171, %fd171, %fd71, %p10;
$L__BB26_114:
	setp.lt.f64 	%p11, %fd72, %fd171;
	@%p11 bra 	$L__BB26_116;
	add.s32 	%r196, %r102, 768;
	setp.geu.f64 	%p12, %fd171, %fd72;
	setp.lt.s32 	%p13, %r196, %r854;
	and.pred  	%p14, %p12, %p13;
	selp.b32 	%r854, %r854, %r196, %p14;
	selp.f64 	%fd171, %fd171, %fd72, %p14;
$L__BB26_116:
	add.s64 	%rd9, %rd18, -1024;
	setp.lt.u64 	%p15, %rd9, 1024;
	mov.b64 	%rd67, 1024;
	@%p15 bra 	$L__BB26_128;
	mov.b64 	%rd67, 1024;
$L__BB26_118:
	cvt.u32.u64 	%r197, %rd67;
	shl.b64 	%rd23, %rd67, 3;
	add.s64 	%rd24, %rd8, %rd23;
	add.s32 	%r110, %r102, %r197;
	ld.global.f64 	%fd80, [%rd24];
	ld.global.f64 	%fd81, [%rd24+2048];
	ld.global.f64 	%fd82, [%rd24+4096];
	ld.global.f64 	%fd83, [%rd24+6144];
	setp.lt.f64 	%p16, %fd80, %fd171;
	@%p16 bra 	$L__BB26_120;
	setp.geu.f64 	%p17, %fd171, %fd80;
	setp.lt.s32 	%p18, %r110, %r854;
	and.pred  	%p19, %p17, %p18;
	selp.f64 	%fd171, %fd171, %fd80, %p19;
	selp.b32 	%r854, %r854, %r110, %p19;
$L__BB26_120:
	setp.lt.f64 	%p20, %fd81, %fd171;
	@%p20 bra 	$L__BB26_122;
	add.s32 	%r198, %r110, 256;
	setp.geu.f64 	%p21, %fd171, %fd81;
	setp.lt.s32 	%p22, %r198, %r854;
	and.pred  	%p23, %p21, %p22;
	selp.f64 	%fd171, %fd171, %fd81, %p23;
	selp.b32 	%r854, %r854, %r198, %p23;
$L__BB26_122:
	setp.lt.f64 	%p24, %fd82, %fd171;
	@%p24 bra 	$L__BB26_124;
	add.s32 	%r199, %r110, 512;
	setp.geu.f64 	%p25, %fd171, %fd82;
	setp.lt.s32 	%p26, %r199, %r854;
	and.pred  	%p27, %p25, %p26;
	selp.f64 	%fd171, %fd171, %fd82, %p27;
	selp.b32 	%r854, %r854, %r199, %p27;
$L__BB26_124:
	setp.lt.f64 	%p28, %fd83, %fd171;
	@%p28 bra 	$L__BB26_126;
	add.s32 	%r200, %r110, 768;
	setp.geu.f64 	%p29, %fd171, %fd83;
	setp.lt.s32 	%p30, %r200, %r854;
	and.pred  	%p31, %p29, %p30;
	selp.f64 	%fd171, %fd171, %fd83, %p31;
	selp.b32 	%r854, %r854, %r200, %p31;
$L__BB26_126:
	sub.s64 	%rd25, %rd18, %rd67;
	setp.lt.u64 	%p32, %rd25, 1024;
	@%p32 bra 	$L__BB26_145;
	add.s64 	%rd67, %rd67, 1024;
	setp.le.u64 	%p33, %rd67, %rd9;
	@%p33 bra 	$L__BB26_118;
$L__BB26_128:
	setp.le.u64 	%p34, %rd18, %rd67;
	@%p34 bra 	$L__BB26_145;
	cvt.u32.u64 	%r201, %rd67;
	cvt.u32.u64 	%r202, %rd18;
	sub.s32 	%r120, %r202, %r201;
	setp.ge.s32 	%p35, %r101, %r120;
	@%p35 bra 	$L__BB26_145;
	not.b32 	%r205, %r101;
	add.s32 	%r206, %r205, %r202;
	sub.s32 	%r122, %r206, %r201;
	and.b32  	%r207, %r122, 768;
	setp.eq.s32 	%p36, %r207, 768;
	mov.u32 	%r873, %r101;
	@%p36 bra 	$L__BB26_135;
	add.s32 	%r869, %r102, %r201;
	add.s64 	%rd26, %rd67, %rd7;
	shl.b64 	%rd27, %rd26, 3;
	add.s64 	%rd68, %rd2, %rd27;
	shr.u32 	%r208, %r122, 8;
	add.s32 	%r209, %r208, 1;
	and.b32  	%r210, %r209, 3;
	neg.s32 	%r868, %r210;
	mov.u32 	%r873, %r101;
$L__BB26_132:
	.pragma "nounroll";
	ld.global.f64 	%fd94, [%rd68];
	setp.lt.f64 	%p37, %fd94, %fd171;
	@%p37 bra 	$L__BB26_134;
	setp.geu.f64 	%p38, %fd171, %fd94;
	setp.lt.s32 	%p39, %r869, %r854;
	and.pred  	%p40, %p38, %p39;
	selp.f64 	%fd171, %fd171, %fd94, %p40;
	selp.b32 	%r854, %r854, %r869, %p40;
$L__BB26_134:
	add.s32 	%r873, %r873, 256;
	add.s32 	%r869, %r869, 256;
	add.s64 	%rd68, %rd68, 2048;
	add.s32 	%r868, %r868, 1;
	setp.ne.s32 	%p41, %r868, 0;
	@%p41 bra 	$L__BB26_132;
$L__BB26_135:
	setp.lt.u32 	%p42, %r122, 768;
	@%p42 bra 	$L__BB26_145;
$L__BB26_136:
	cvt.u64.u32 	%rd28, %r873;
	add.s64 	%rd29, %rd67, %rd28;
	shl.b64 	%rd30, %rd29, 3;
	add.s64 	%rd16, %rd2, %rd30;
	cvt.u32.u64 	%r211, %rd29;
	add.s32 	%r139, %r182, %r211;
	ld.global.f64 	%fd100, [%rd16];
	setp.lt.f64 	%p43, %fd100, %fd171;
	@%p43 bra 	$L__BB26_138;
	setp.geu.f64 	%p44, %fd171, %fd100;
	setp.lt.s32 	%p45, %r139, %r854;
	and.pred  	%p46, %p44, %p45;
	selp.f64 	%fd171, %fd171, %fd100, %p46;
	selp.b32 	%r854, %r854, %r139, %p46;
$L__BB26_138:
	ld.global.f64 	%fd103, [%rd16+2048];
	setp.lt.f64 	%p47, %fd103, %fd171;
	@%p47 bra 	$L__BB26_140;
	add.s32 	%r212, %r139, 256;
	setp.geu.f64 	%p48, %fd171, %fd103;
	setp.lt.s32 	%p49, %r212, %r854;
	and.pred  	%p50, %p48, %p49;
	selp.f64 	%fd171, %fd171, %fd103, %p50;
	selp.b32 	%r854, %r854, %r212, %p50;
$L__BB26_140:
	ld.global.f64 	%fd106, [%rd16+4096];
	setp.lt.f64 	%p51, %fd106, %fd171;
	@%p51 bra 	$L__BB26_142;
	add.s32 	%r213, %r139, 512;
	setp.geu.f64 	%p52, %fd171, %fd106;
	setp.lt.s32 	%p53, %r213, %r854;
	and.pred  	%p54, %p52, %p53;
	selp.f64 	%fd171, %fd171, %fd106, %p54;
	selp.b32 	%r854, %r854, %r213, %p54;
$L__BB26_142:
	ld.global.f64 	%fd109, [%rd16+6144];
	setp.lt.f64 	%p55, %fd109, %fd171;
	@%p55 bra 	$L__BB26_144;
	add.s32 	%r214, %r139, 768;
	setp.geu.f64 	%p56, %fd171, %fd109;
	setp.lt.s32 	%p57, %r214, %r854;
	and.pred  	%p58, %p56, %p57;
	selp.f64 	%fd171, %fd171, %fd109, %p58;
	selp.b32 	%r854, %r854, %r214, %p58;
$L__BB26_144:
	add.s32 	%r873, %r873, 1024;
	setp.lt.s32 	%p59, %r873, %r120;
	@%p59 bra 	$L__BB26_136;
$L__BB26_145:
	// begin inline asm
	mov.u32 %r215, %laneid;
	// end inline asm
	mov.b64 	%rd31, %fd171;
	mov.b64 	{%r217, %r222}, %rd31;
	mov.b32 	%r233, 1;
	mov.b32 	%r234, 31;
	mov.b32 	%r235, -1;
	// begin inline asm
	shfl.sync.down.b32 %r216, %r217, %r233, %r234, %r235;
	// end inline asm
	// begin inline asm
	shfl.sync.down.b32 %r221, %r222, %r233, %r234, %r235;
	// end inline asm
	mov.b64 	%rd32, {%r216, %r221};
	mov.b64 	%fd113, %rd32;
	// begin inline asm
	shfl.sync.down.b32 %r226, %r854, %r233, %r234, %r235;
	// end inline asm
	mov.b32 	%r232, 0;
	// begin inline asm
	shfl.sync.down.b32 %r231, %r232, %r233, %r234, %r235;
	// end inline asm
	setp.gt.s32 	%p60, %r215, 30;
	setp.gt.f64 	%p61, %fd171, %fd113;
	or.pred  	%p62, %p60, %p61;
	mov.b16 	%rs383, 0;
	mov.u16 	%rs384, %rs383;
	mov.u16 	%rs385, %rs383;
	mov.u16 	%rs386, %rs383;
	@%p62 bra 	$L__BB26_148;
	setp.geu.f64 	%p63, %fd171, %fd113;
	setp.lt.s32 	%p64, %r226, %r854;
	and.pred  	%p65, %p63, %p64;
	@%p65 bra 	$L__BB26_148;
	shr.u32 	%r236, %r231, 24;
	cvt.u16.u32 	%rs386, %r236;
	{ .reg .b16 tmp; mov.b32 {tmp, %rs385}, %r231; }
	shr.u32 	%r237, %r231, 8;
	cvt.u16.u32 	%rs384, %r237;
	cvt.u16.u32 	%rs383, %r231;
	mov.f64 	%fd171, %fd113;
	mov.u32 	%r854, %r226;
$L__BB26_148:
	cvt.u32.u16 	%r258, %rs383;
	and.b32  	%r259, %r258, 255;
	and.b16  	%rs299, %rs384, 255;
	mul.wide.u16 	%r260, %rs299, 256;
	or.b32  	%r261, %r260, %r259;
	cvt.u32.u16 	%r262, %rs385;
	shl.b32 	%r263, %r262, 16;
	and.b32  	%r264, %r263, 16711680;
	or.b32  	%r265, %r261, %r264;
	cvt.u32.u16 	%r266, %rs386;
	shl.b32 	%r267, %r266, 24;
	or.b32  	%r254, %r265, %r267;
	mov.b64 	%rd33, %fd171;
	mov.b64 	{%r239, %r244}, %rd33;
	mov.b32 	%r255, 2;
	mov.b32 	%r256, 31;
	mov.b32 	%r257, -1;
	// begin inline asm
	shfl.sync.down.b32 %r238, %r239, %r255, %r256, %r257;
	// end inline asm
	// begin inline asm
	shfl.sync.down.b32 %r243, %r244, %r255, %r256, %r257;
	// end inline asm
	mov.b64 	%rd34, {%r238, %r243};
	mov.b64 	%fd115, %rd34;
	// begin inline asm
	shfl.sync.down.b32 %r248, %r854, %r255, %r256, %r257;
	// end inline asm
	// begin inline asm
	shfl.sync.down.b32 %r253, %r254, %r255, %r256, %r257;
	// end inline asm
	setp.gt.s32 	%p66, %r215, 29;
	setp.gt.f64 	%p67, %fd171, %fd115;
	or.pred  	%p68, %p66, %p67;
	@%p68 bra 	$L__BB26_151;
	setp.geu.f64 	%p69, %fd171, %fd115;
	setp.lt.s32 	%p70, %r248, %r854;
	and.pred  	%p71, %p69, %p70;
	@%p71 bra 	$L__BB26_151;
	shr.u32 	%r268, %r253, 24;
	cvt.u16.u32 	%rs386, %r268;
	{ .reg .b16 tmp; mov.b32 {tmp, %rs385}, %r253; }
	shr.u32 	%r269, %r253, 8;
	cvt.u16.u32 	%rs384, %r269;
	cvt.u16.u32 	%rs383, %r253;
	mov.f64 	%fd171, %fd115;
	mov.u32 	%r854, %r248;
$L__BB26_151:
	cvt.u32.u16 	%r290, %rs383;
	and.b32  	%r291, %r290, 255;
	and.b16  	%rs300, %rs384, 255;
	mul.wide.u16 	%r292, %rs300, 256;
	or.b32  	%r293, %r292, %r291;
	cvt.u32.u16 	%r294, %rs385;
	shl.b32 	%r295, %r294, 16;
	and.b32  	%r296, %r295, 16711680;
	or.b32  	%r297, %r293, %r296;
	cvt.u32.u16 	%r298, %rs386;
	shl.b32 	%r299, %r298, 24;
	or.b32  	%r286, %r297, %r299;
	mov.b64 	%rd35, %fd171;
	mov.b64 	{%r271, %r276}, %rd35;
	mov.b32 	%r287, 4;
	mov.b32 	%r288, 31;
	mov.b32 	%r289, -1;
	// begin inline asm
	shfl.sync.down.b32 %r270, %r271, %r287, %r288, %r289;
	// end inline asm
	// begin inline asm
	shfl.sync.down.b32 %r275, %r276, %r287, %r288, %r289;
	// end inline asm
	mov.b64 	%rd36, {%r270, %r275};
	mov.b64 	%fd117, %rd36;
	// begin inline asm
	shfl.sync.down.b32 %r280, %r854, %r287, %r288, %r289;
	// end inline asm
	// begin inline asm
	shfl.sync.down.b32 %r285, %r286, %r287, %r288, %r289;
	// end inline asm
	setp.gt.s32 	%p72, %r215, 27;
	setp.gt.f64 	%p73, %fd171, %fd117;
	or.pred  	%p74, %p72, %p73;
	@%p74 bra 	$L__BB26_154;
	setp.geu.f64 	%p75, %fd171, %fd117;
	setp.lt.s32 	%p76, %r280, %r854;
	and.pred  	%p77, %p75, %p76;
	@%p77 bra 	$L__BB26_154;
	shr.u32 	%r300, %r285, 24;
	cvt.u16.u32 	%rs386, %r300;
	{ .reg .b16 tmp; mov.b32 {tmp, %rs385}, %r285; }
	shr.u32 	%r301, %r285, 8;
	cvt.u16.u32 	%rs384, %r301;
	cvt.u16.u32 	%rs383, %r285;
	mov.f64 	%fd171, %fd117;
	mov.u32 	%r854, %r280;
$L__BB26_154:
	cvt.u32.u16 	%r322, %rs383;
	and.b32  	%r323, %r322, 255;
	and.b16  	%rs301, %rs384, 255;
	mul.wide.u16 	%r324, %rs301, 256;
	or.b32  	%r325, %r324, %r323;
	cvt.u32.u16 	%r326, %rs385;
	shl.b32 	%r327, %r326, 16;
	and.b32  	%r328, %r327, 16711680;
	or.b32  	%r329, %r325, %r328;
	cvt.u32.u16 	%r330, %rs386;
	shl.b32 	%r331, %r330, 24;
	or.b32  	%r318, %r329, %r331;
	mov.b64 	%rd37, %fd171;
	mov.b64 	{%r303, %r308}, %rd37;
	mov.b32 	%r319, 8;
	mov.b32 	%r320, 31;
	mov.b32 	%r321, -1;
	// begin inline asm
	shfl.sync.down.b32 %r302, %r303, %r319, %r320, %r321;
	// end inline asm
	// begin inline asm
	shfl.sync.down.b32 %r307, %r308, %r319, %r320, %r321;
	// end inline asm
	mov.b64 	%rd38, {%r302, %r307};
	mov.b64 	%fd119, %rd38;
	// begin inline asm
	shfl.sync.down.b32 %r312, %r854, %r319, %r320, %r321;
	// end inline asm
	// begin inline asm
	shfl.sync.down.b32 %r317, %r318, %r319, %r320, %r321;
	// end inline asm
	setp.gt.s32 	%p78, %r215, 23;
	setp.gt.f64 	%p79, %fd171, %fd119;
	or.pred  	%p80, %p78, %p79;
	@%p80 bra 	$L__BB26_157;
	setp.geu.f64 	%p81, %fd171, %fd119;
	setp.lt.s32 	%p82, %r312, %r854;
	and.pred  	%p83, %p81, %p82;
	@%p83 bra 	$L__BB26_157;
	shr.u32 	%r332, %r317, 24;
	cvt.u16.u32 	%rs386, %r332;
	{ .reg .b16 tmp; mov.b32 {tmp, %rs385}, %r317; }
	shr.u32 	%r333, %r317, 8;
	cvt.u16.u32 	%rs384, %r333;
	cvt.u16.u32 	%rs383, %r317;
	mov.f64 	%fd171, %fd119;
	mov.u32 	%r854, %r312;
$L__BB26_157:
	cvt.u32.u16 	%r354, %rs383;
	and.b32  	%r355, %r354, 255;
	and.b16  	%rs302, %rs384, 255;
	mul.wide.u16 	%r356, %rs302, 256;
	or.b32  	%r357, %r356, %r355;
	cvt.u32.u16 	%r358, %rs385;
	shl.b32 	%r359, %r358, 16;
	and.b32  	%r360, %r359, 16711680;
	or.b32  	%r361, %r357, %r360;
	cvt.u32.u16 	%r362, %rs386;
	shl.b32 	%r363, %r362, 24;
	or.b32  	%r350, %r361, %r363;
	mov.b64 	%rd39, %fd171;
	mov.b64 	{%r335, %r340}, %rd39;
	mov.b32 	%r351, 16;
	mov.b32 	%r352, 31;
	mov.b32 	%r353, -1;
	// begin inline asm
	shfl.sync.down.b32 %r334, %r335, %r351, %r352, %r353;
	// end inline asm
	// begin inline asm
	shfl.sync.down.b32 %r339, %r340, %r351, %r352, %r353;
	// end inline asm
	mov.b64 	%rd40, {%r334, %r339};
	mov.b64 	%fd121, %rd40;
	// begin inline asm
	shfl.sync.down.b32 %r344, %r854, %r351, %r352, %r353;
	// end inline asm
	// begin inline asm
	shfl.sync.down.b32 %r349, %r350, %r351, %r352, %r353;
	// end inline asm
	setp.gt.s32 	%p84, %r215, 15;
	setp.gt.f64 	%p85, %fd171, %fd121;
	or.pred  	%p86, %p84, %p85;
	@%p86 bra 	$L__BB26_160;
	setp.geu.f64 	%p87, %fd171, %fd121;
	setp.lt.s32 	%p88, %r344, %r854;
	and.pred  	%p89, %p87, %p88;
	@%p89 bra 	$L__BB26_160;
	shr.u32 	%r364, %r349, 24;
	cvt.u16.u32 	%rs386, %r364;
	{ .reg .b16 tmp; mov.b32 {tmp, %rs385}, %r349; }
	shr.u32 	%r365, %r349, 8;
	cvt.u16.u32 	%rs384, %r365;
	cvt.u16.u32 	%rs383, %r349;
	mov.f64 	%fd171, %fd121;
	mov.u32 	%r854, %r344;
$L__BB26_160:
	setp.ne.s32 	%p90, %r215, 0;
	@%p90 bra 	$L__BB26_162;
	shr.u32 	%r366, %r101, 1;
	and.b32  	%r367, %r366, 496;
	mov.u32 	%r368, _ZZN3cub18CUB_300001_SM_10006detail6reduce28DeviceReduceSingleTileKernelINS2_10policy_hubIN4cuda3std3__45tupleIJdiEEEy12larger_tupleIdEE10Policy1000EN6thrust24THRUST_300001_SM_1000_NS12zip_iteratorINS8_IJNSF_6detail15normal_iteratorINSF_10device_ptrIdEEEENSF_17counting_iteratorIiNSF_11use_defaultESN_SN_EEEEEEEPS9_ySB_S9_S9_NS7_10__identityEEEvT0_T1_T2_T3_T4_T6_E12temp_storage;
	add.s32 	%r369, %r368, %r367;
	st.shared.f64 	[%r369+8], %fd171;
	st.shared.u32 	[%r369+16], %r854;
$L__BB26_162:
	bar.sync 	0;
	setp.ne.s32 	%p91, %r101, 0;
	@%p91 bra 	$L__BB26_184;
	ld.shared.f64 	%fd123, [_ZZN3cub18CUB_300001_SM_10006detail6reduce28DeviceReduceSingleTileKernelINS2_10policy_hubIN4cuda3std3__45tupleIJdiEEEy12larger_tupleIdEE10Policy1000EN6thrust24THRUST_300001_SM_1000_NS12zip_iteratorINS8_IJNSF_6detail15normal_iteratorINSF_10device_ptrIdEEEENSF_17counting_iteratorIiNSF_11use_defaultESN_SN_EEEEEEEPS9_ySB_S9_S9_NS7_10__identityEEEvT0_T1_T2_T3_T4_T6_E12temp_storage+24];
	ld.shared.u32 	%r166, [_ZZN3cub18CUB_300001_SM_10006detail6reduce28DeviceReduceSingleTileKernelINS2_10policy_hubIN4cuda3std3__45tupleIJdiEEEy12larger_tupleIdEE10Policy1000EN6thrust24THRUST_300001_SM_1000_NS12zip_iteratorINS8_IJNSF_6detail15normal_iteratorINSF_10device_ptrIdEEEENSF_17counting_iteratorIiNSF_11use_defaultESN_SN_EEEEEEEPS9_ySB_S9_S9_NS7_10__identityEEEvT0_T1_T2_T3_T4_T6_E12temp_storage+32];
	setp.lt.f64 	%p92, %fd123, %fd171;
	@%p92 bra 	$L__BB26_166;
	setp.geu.f64 	%p93, %fd171, %fd123;
	setp.lt.s32 	%p94, %r166, %r854;
	and.pred  	%p95, %p93, %p94;
	@%p95 bra 	$L__BB26_166;
	ld.shared.u32 	%r370, [_ZZN3cub18CUB_300001_SM_10006detail6reduce28DeviceReduceSingleTileKernelINS2_10policy_hubIN4cuda3std3__45tupleIJdiEEEy12larger_tupleIdEE10Policy1000EN6thrust24THRUST_300001_SM_1000_NS12zip_iteratorINS8_IJNSF_6detail15normal_iteratorINSF_10device_ptrIdEEEENSF_17counting_iteratorIiNSF_11use_defaultESN_SN_EEEEEEEPS9_ySB_S9_S9_NS7_10__identityEEEvT0_T1_T2_T3_T4_T6_E12temp_storage+36];
	bfe.u32 	%r371, %r370, 24, 8;
	cvt.u16.u32 	%rs386, %r371;
	bfe.u32 	%r372, %r370, 16, 8;
	cvt.u16.u32 	%rs385, %r372;
	bfe.u32 	%r373, %r370, 8, 8;
	cvt.u16.u32 	%rs384, %r373;
	bfe.u32 	%r374, %r370, 0, 8;
	cvt.u16.u32 	%rs383, %r374;
	mov.f64 	%fd171, %fd123;
	mov.u32 	%r854, %r166;
$L__BB26_166:
	ld.shared.f64 	%fd125, [_ZZN3cub18CUB_300001_SM_10006detail6reduce28DeviceReduceSingleTileKernelINS2_10policy_hubIN4cuda3std3__45tupleIJdiEEEy12larger_tupleIdEE10Policy1000EN6thrust24THRUST_300001_SM_1000_NS12zip_iteratorINS8_IJNSF_6detail15normal_iteratorINSF_10device_ptrIdEEEENSF_17counting_iteratorIiNSF_11use_defaultESN_SN_EEEEEEEPS9_ySB_S9_S9_NS7_10__identityEEEvT0_T1_T2_T3_T4_T6_E12temp_storage+40];
	ld.shared.u32 	%r168, [_ZZN3cub18CUB_300001_SM_10006detail6reduce28DeviceReduceSingleTileKernelINS2_10policy_hubIN4cuda3std3__45tupleIJdiEEEy12larger_tupleIdEE10Policy1000EN6thrust24THRUST_300001_SM_1000_NS12zip_iteratorINS8_IJNSF_6detail15normal_iteratorINSF_10device_ptrIdEEEENSF_17counting_iteratorIiNSF_11use_defaultESN_SN_EEEEEEEPS9_ySB_S9_S9_NS7_10__identityEEEvT0_T1_T2_T3_T4_T6_E12temp_storage+48];
	setp.lt.f64 	%p96, %fd125, %fd171;
	@%p96 bra 	$L__BB26_169;
	setp.geu.f64 	%p97, %fd171, %fd125;
	setp.lt.s32 	%p98, %r168, %r854;
	and.pred  	%p99, %p97, %p98;
	@%p99 bra 	$L__BB26_169;
	ld.shared.u32 	%r375, [_ZZN3cub18CUB_300001_SM_10006detail6reduce28DeviceReduceSingleTileKernelINS2_10policy_hubIN4cuda3std3__45tupleIJdiEEEy12larger_tupleIdEE10Policy1000EN6thrust24THRUST_300001_SM_1000_NS12zip_iteratorINS8_IJNSF_6detail15normal_iteratorINSF_10device_ptrIdEEEENSF_17counting_iteratorIiNSF_11use_defaultESN_SN_EEEEEEEPS9_ySB_S9_S9_NS7_10__identityEEEvT0_T1_T2_T3_T4_T6_E12temp_storage+52];
	bfe.u32 	%r376, %r375, 24, 8;
	cvt.u16.u32 	%rs386, %r376;
	bfe.u32 	%r377, %r375, 16, 8;
	cvt.u16.u32 	%rs385, %r377;
	bfe.u32 	%r378, %r375, 8, 8;
	cvt.u16.u32 	%rs384, %r378;
	bfe.u32 	%r379, %r375, 0, 8;
	cvt.u16.u32 	%rs383, %r379;
	mov.f64 	%fd171, %fd125;
	mov.u32 	%r854, %r168;
$L__BB26_169:
	ld.shared.f64 	%fd127, [_ZZN3cub18CUB_300001_SM_10006detail6reduce28DeviceReduceSingleTileKernelINS2_10policy_hubIN4cuda3std3__45tupleIJdiEEEy12larger_tupleIdEE10Policy1000EN6thrust24THRUST_300001_SM_1000_NS12zip_iteratorINS8_IJNSF_6detail15normal_iteratorINSF_10device_ptrIdEEEENSF_17counting_iteratorIiNSF_11use_defaultESN_SN_EEEEEEEPS9_ySB_S9_S9_NS7_10__identityEEEvT0_T1_T2_T3_T4_T6_E12temp_storage+56];
	ld.shared.u32 	%r170, [_ZZN3cub18CUB_300001_SM_10006detail6reduce28DeviceReduceSingleTileKernelINS2_10policy_hubIN4cuda3std3__45tupleIJdiEEEy12larger_tupleIdEE10Policy1000EN6thrust24THRUST_300001_SM_1000_NS12zip_iteratorINS8_IJNSF_6detail15normal_iteratorINSF_10device_ptrIdEEEENSF_17counting_iteratorIiNSF_11use_defaultESN_SN_EEEEEEEPS9_ySB_S9_S9_NS7_10__identityEEEvT0_T1_T2_T3_T4_T6_E12temp_storage+64];
	setp.lt.f64 	%p100, %fd127, %fd171;
	@%p100 bra 	$L__BB26_172;
	setp.geu.f64 	%p101, %fd171, %fd127;
	setp.lt.s32 	%p102, %r170, %r854;
	and.pred  	%p103, %p101, %p102;
	@%p103 bra 	$L__BB26_172;
	ld.shared.u32 	%r380, [_ZZN3cub18CUB_300001_SM_10006detail6reduce28DeviceReduceSingleTileKernelINS2_10policy_hubIN4cuda3std3__45tupleIJdiEEEy12larger_tupleIdEE10Policy1000EN6thrust24THRUST_300001_SM_1000_NS12zip_iteratorINS8_IJNSF_6detail15normal_iteratorINSF_10device_ptrIdEEEENSF_17counting_iteratorIiNSF_11use_defaultESN_SN_EEEEEEEPS9_ySB_S9_S9_NS7_10__identityEEEvT0_T1_T2_T3_T4_T6_E12temp_storage+68];
	bfe.u32 	%r381, %r380, 24, 8;
	cvt.u16.u32 	%rs386, %r381;
	bfe.u32 	%r382, %r380, 16, 8;
	cvt.u16.u32 	%rs385, %r382;
	bfe.u32 	%r383, %r380, 8, 8;
	cvt.u16.u32 	%rs384, %r383;
	bfe.u32 	%r384, %r380, 0, 8;
	cvt.u16.u32 	%rs383, %r384;
	mov.f64 	%fd171, %fd127;
	mov.u32 	%r854, %r170;
$L__BB26_172:
	ld.shared.f64 	%fd129, [_ZZN3cub18CUB_300001_SM_10006detail6reduce28DeviceReduceSingleTileKernelINS2_10policy_hubIN4cuda3std3__45tupleIJdiEEEy12larger_tupleIdEE10Policy1000EN6thrust24THRUST_300001_SM_1000_NS12zip_iteratorINS8_IJNSF_6detail15normal_iteratorINSF_10device_ptrIdEEEENSF_17counting_iteratorIiNSF_11use_defaultESN_SN_EEEEEEEPS9_ySB_S9_S9_NS7_10__identityEEEvT0_T1_T2_T3_T4_T6_E12temp_storage+72];
	ld.shared.u32 	%r172, [_ZZN3cub18CUB_300001_SM_10006detail6reduce28DeviceReduceSingleTileKernelINS2_10policy_hubIN4cuda3std3__45tupleIJdiEEEy12larger_tupleIdEE10Policy1000EN6thrust24THRUST_300001_SM_1000_NS12zip_iteratorINS8_IJNSF_6detail15normal_iteratorINSF_10device_ptrIdEEEENSF_17counting_iteratorIiNSF_11use_defaultESN_SN_EEEEEEEPS9_ySB_S9_S9_NS7_10__identityEEEvT0_T1_T2_T3_T4_T6_E12temp_storage+80];
	setp.lt.f64 	%p104, %fd129, %fd171;
	@%p104 bra 	$L__BB26_175;
	setp.geu.f64 	%p105, %fd171, %fd129;
	setp.lt.s32 	%p106, %r172, %r854;
	and.pred  	%p107, %p105, %p106;
	@%p107 bra 	$L__BB26_175;
	ld.shared.u32 	%r385, [_ZZN3cub18CUB_300001_SM_10006detail6reduce28DeviceReduceSingleTileKernelINS2_10policy_hubIN4cuda3std3__45tupleIJdiEEEy12larger_tupleIdEE10Policy1000EN6thrust24THRUST_300001_SM_1000_NS12zip_iteratorINS8_IJNSF_6detail15normal_iteratorINSF_10device_ptrIdEEEENSF_17counting_iteratorIiNSF_11use_defaultESN_SN_EEEEEEEPS9_ySB_S9_S9_NS7_10__identityEEEvT0_T1_T2_T3_T4_T6_E12temp_storage+84];
	bfe.u32 	%r386, %r385, 24, 8;
	cvt.u16.u32 	%rs386, %r386;
	bfe.u32 	%r387, %r385, 16, 8;
	cvt.u16.u32 	%rs385, %r387;
	bfe.u32 	%r388, %r385, 8, 8;
	cvt.u16.u32 	%rs384, %r388;
	bfe.u32 	%r389, %r385, 0, 8;
	cvt.u16.u32 	%rs383, %r389;
	mov.f64 	%fd171, %fd129;
	mov.u32 	%r854, %r172;
$L__BB26_175:
	ld.shared.f64 	%fd131, [_ZZN3cub18CUB_300001_SM_10006detail6reduce28DeviceReduceSingleTileKernelINS2_10policy_hubIN4cuda3std3__45tupleIJdiEEEy12larger_tupleIdEE10Policy1000EN6thrust24THRUST_300001_SM_1000_NS12zip_iteratorINS8_IJNSF_6detail15normal_iteratorINSF_10device_ptrIdEEEENSF_17counting_iteratorIiNSF_11use_defaultESN_SN_EEEEEEEPS9_ySB_S9_S9_NS7_10__identityEEEvT0_T1_T2_T3_T4_T6_E12temp_storage+88];
	ld.shared.u32 	%r174, [_ZZN3cub18CUB_300001_SM_10006detail6reduce28DeviceReduceSingleTileKernelINS2_10policy_hubIN4cuda3std3__45tupleIJdiEEEy12larger_tupleIdEE10Policy1000EN6thrust24THRUST_300001_SM_1000_NS12zip_iteratorINS8_IJNSF_6detail15normal_iteratorINSF_10device_ptrIdEEEENSF_17counting_iteratorIiNSF_11use_defaultESN_SN_EEEEEEEPS9_ySB_S9_S9_NS7_10__identityEEEvT0_T1_T2_T3_T4_T6_E12temp_storage+96];
	setp.lt.f64 	%p108, %fd131, %fd171;
	@%p108 bra 	$L__BB26_178;
	setp.geu.f64 	%p109, %fd171, %fd131;
	setp.lt.s32 	%p110, %r174, %r854;
	and.pred  	%p111, %p109, %p110;
	@%p111 bra 	$L__BB26_178;
	ld.shared.u32 	%r390, [_ZZN3cub18CUB_300001_SM_10006detail6reduce28DeviceReduceSingleTileKernelINS2_10policy_hubIN4cuda3std3__45tupleIJdiEEEy12larger_tupleIdEE10Policy1000EN6thrust24THRUST_300001_SM_1000_NS12zip_iteratorINS8_IJNSF_6detail15normal_iteratorINSF_10device_ptrIdEEEENSF_17counting_iteratorIiNSF_11use_defaultESN_SN_EEEEEEEPS9_ySB_S9_S9_NS7_10__identityEEEvT0_T1_T2_T3_T4_T6_E12temp_storage+100];
	bfe.u32 	%r391, %r390, 24, 8;
	cvt.u16.u32 	%rs386, %r391;
	bfe.u32 	%r392, %r390, 16, 8;
	cvt.u16.u32 	%rs385, %r392;
	bfe.u32 	%r393, %r390, 8, 8;
	cvt.u16.u32 	%rs384, %r393;
	bfe.u32 	%r394, %r390, 0, 8;
	cvt.u16.u32 	%rs383, %r394;
	mov.f64 	%fd171, %fd131;
	mov.u32 	%r854, %r174;
$L__BB26_178:
	ld.shared.f64 	%fd133, [_ZZN3cub18CUB_300001_SM_10006detail6reduce28DeviceReduceSingleTileKernelINS2_10policy_hubIN4cuda3std3__45tupleIJdiEEEy12larger_tupleIdEE10Policy1000EN6thrust24THRUST_300001_SM_1000_NS12zip_iteratorINS8_IJNSF_6detail15normal_iteratorINSF_10device_ptrIdEEEENSF_17counting_iteratorIiNSF_11use_defaultESN_SN_EEEEEEEPS9_ySB_S9_S9_NS7_10__identityEEEvT0_T1_T2_T3_T4_T6_E12temp_storage+104];
	ld.shared.u32 	%r176, [_ZZN3cub18CUB_300001_SM_10006detail6reduce28DeviceReduceSingleTileKernelINS2_10policy_hubIN4cuda3std3__45tupleIJdiEEEy12larger_tupleIdEE10Policy1000EN6thrust24THRUST_300001_SM_1000_NS12zip_iteratorINS8_IJNSF_6detail15normal_iteratorINSF_10device_ptrIdEEEENSF_17counting_iteratorIiNSF_11use_defaultESN_SN_EEEEEEEPS9_ySB_S9_S9_NS7_10__identityEEEvT0_T1_T2_T3_T4_T6_E12temp_storage+112];
	setp.lt.f64 	%p112, %fd133, %fd171;
	@%p112 bra 	$L__BB26_181;
	setp.geu.f64 	%p113, %fd171, %fd133;
	setp.lt.s32 	%p114, %r176, %r854;
	and.pred  	%p115, %p113, %p114;
	@%p115 bra 	$L__BB26_181;
	ld.shared.u32 	%r395, [_ZZN3cub18CUB_300001_SM_10006detail6reduce28DeviceReduceSingleTileKernelINS2_10policy_hubIN4cuda3std3__45tupleIJdiEEEy12larger_tupleIdEE10Policy1000EN6thrust24THRUST_300001_SM_1000_NS12zip_iteratorINS8_IJNSF_6detail15normal_iteratorINSF_10device_ptrIdEEEENSF_17counting_iteratorIiNSF_11use_defaultESN_SN_EEEEEEEPS9_ySB_S9_S9_NS7_10__identityEEEvT0_T1_T2_T3_T4_T6_E12temp_storage+116];
	bfe.u32 	%r396, %r395, 24, 8;
	cvt.u16.u32 	%rs386, %r396;
	bfe.u32 	%r397, %r395, 16, 8;
	cvt.u16.u32 	%rs385, %r397;
	bfe.u32 	%r398, %r395, 8, 8;
	cvt.u16.u32 	%rs384, %r398;
	bfe.u32 	%r399, %r395, 0, 8;
	cvt.u16.u32 	%rs383, %r399;
	mov.f64 	%fd171, %fd133;
	mov.u32 	%r854, %r176;
$L__BB26_181:
	ld.shared.f64 	%fd135, [_ZZN3cub18CUB_300001_SM_10006detail6reduce28DeviceReduceSingleTileKernelINS2_10policy_hubIN4cuda3std3__45tupleIJdiEEEy12larger_tupleIdEE10Policy1000EN6thrust24THRUST_300001_SM_1000_NS12zip_iteratorINS8_IJNSF_6detail15normal_iteratorINSF_10device_ptrIdEEEENSF_17counting_iteratorIiNSF_11use_defaultESN_SN_EEEEEEEPS9_ySB_S9_S9_NS7_10__identityEEEvT0_T1_T2_T3_T4_T6_E12temp_storage+120];
	ld.shared.u32 	%r178, [_ZZN3cub18CUB_300001_SM_10006detail6reduce28DeviceReduceSingleTileKernelINS2_10policy_hubIN4cuda3std3__45tupleIJdiEEEy12larger_tupleIdEE10Policy1000EN6thrust24THRUST_300001_SM_1000_NS12zip_iteratorINS8_IJNSF_6detail15normal_iteratorINSF_10device_ptrIdEEEENSF_17counting_iteratorIiNSF_11use_defaultESN_SN_EEEEEEEPS9_ySB_S9_S9_NS7_10__identityEEEvT0_T1_T2_T3_T4_T6_E12temp_storage+128];
	setp.lt.f64 	%p116, %fd135, %fd171;
	@%p116 bra 	$L__BB26_184;
	setp.geu.f64 	%p117, %fd171, %fd135;
	setp.lt.s32 	%p118, %r178, %r854;
	and.pred  	%p119, %p117, %p118;
	@%p119 bra 	$L__BB26_184;
	ld.shared.u32 	%r400, [_ZZN3cub18CUB_300001_SM_10006detail6reduce28DeviceReduceSingleTileKernelINS2_10policy_hubIN4cuda3std3__45tupleIJdiEEEy12larger_tupleIdEE10Policy1000EN6thrust24THRUST_300001_SM_1000_NS12zip_iteratorINS8_IJNSF_6detail15normal_iteratorINSF_10device_ptrIdEEEENSF_17counting_iteratorIiNSF_11use_defaultESN_SN_EEEEEEEPS9_ySB_S9_S9_NS7_10__identityEEEvT0_T1_T2_T3_T4_T6_E12temp_storage+132];
	bfe.u32 	%r401, %r400, 24, 8;
	cvt.u16.u32 	%rs386, %r401;
	bfe.u32 	%r402, %r400, 16, 8;
	cvt.u16.u32 	%rs385, %r402;
	bfe.u32 	%r403, %r400, 8, 8;
	cvt.u16.u32 	%rs384, %r403;
	bfe.u32 	%r404, %r400, 0, 8;
	cvt.u16.u32 	%rs383, %r404;
	mov.u32 	%r854, %r178;
	mov.f64 	%fd171, %fd135;
$L__BB26_184:
	mov.u32 	%r803, %tid.x;
	setp.ne.s32 	%p275, %r803, 0;
	@%p275 bra 	$L__BB26_189;
	setp.lt.f64 	%p276, %fd171, %fd207;
	@%p276 bra 	$L__BB26_188;
	setp.geu.f64 	%p277, %fd207, %fd171;
	setp.lt.s32 	%p278, %r854, %r895;
	and.pred  	%p279, %p277, %p278;
	@%p279 bra 	$L__BB26_188;
	mov.f64 	%fd207, %fd171;
	mov.u32 	%r895, %r854;
	mov.u16 	%rs451, %rs383;
	mov.u16 	%rs452, %rs384;
	mov.u16 	%rs453, %rs385;
	mov.u16 	%rs454, %rs386;
$L__BB26_188:
	st.global.f64 	[%rd1], %fd207;
	st.global.u32 	[%rd1+8], %r895;
	cvt.u32.u16 	%r804, %rs454;
	cvt.u32.u16 	%r805, %rs453;
	prmt.b32 	%r806, %r805, %r804, 0x3340U;
	cvt.u32.u16 	%r807, %rs452;
	cvt.u32.u16 	%r808, %rs451;
	prmt.b32 	%r809, %r808, %r807, 0x3340U;
	prmt.b32 	%r810, %r809, %r806, 0x5410U;
	st.global.u32 	[%rd1+12], %r810;
$L__BB26_189:
	ret;

}
	// .globl	_ZN3cub18CUB_300001_SM_10006detail6reduce18DeviceReduceKernelINS2_10policy_hubIN4cuda3std3__45tupleIJdiEEEy12larger_tupleIdEE10Policy1000EN6thrust24THRUST_300001_SM_1000_NS12zip_iteratorINS8_IJNSF_6detail15normal_iteratorINSF_10device_ptrIdEEEENSF_17counting_iteratorIiNSF_11use_defaultESN_SN_EEEEEEEySB_S9_NS7_10__identityEEEvT0_PT3_T1_NS0_13GridEvenShareISV_EET2_T4_
.visible .entry _ZN3cub18CUB_300001_SM_10006detail6reduce18DeviceReduceKernelINS2_10policy_hubIN4cuda3std3__45tupleIJdiEEEy12larger_tupleIdEE10Policy1000EN6thrust24THRUST_300001_SM_1000_NS12zip_iteratorINS8_IJNSF_6detail15normal_iteratorINSF_10device_ptrIdEEEENSF_17counting_iteratorIiNSF_11use_defaultESN_SN_EEEEEEEySB_S9_NS7_10__identityEEEvT0_PT3_T1_NS0_13GridEvenShareISV_EET2_T4_(
	.param .align 8 .b8 _ZN3cub18CUB_300001_SM_10006detail6reduce18DeviceReduceKernelINS2_10policy_hubIN4cuda3std3__45tupleIJdiEEEy12larger_tupleIdEE10Policy1000EN6thrust24THRUST_300001_SM_1000_NS12zip_iteratorINS8_IJNSF_6detail15normal_iteratorINSF_10device_ptrIdEEEENSF_17counting_iteratorIiNSF_11use_defaultESN_SN_EEEEEEEySB_S9_NS7_10__identityEEEvT0_PT3_T1_NS0_13GridEvenShareISV_EET2_T4__param_0[16],
	.param .u64 .ptr .align 1 _ZN3cub18CUB_300001_SM_10006detail6reduce18DeviceReduceKernelINS2_10policy_hubIN4cuda3std3__45tupleIJdiEEEy12larger_tupleIdEE10Policy1000EN6thrust24THRUST_300001_SM_1000_NS12zip_iteratorINS8_IJNSF_6detail15normal_iteratorINSF_10device_ptrIdEEEENSF_17counting_iteratorIiNSF_11use_defaultESN_SN_EEEEEEEySB_S9_NS7_10__identityEEEvT0_PT3_T1_NS0_13GridEvenShareISV_EET2_T4__param_1,
	.param .u64 _ZN3cub18CUB_300001_SM_10006detail6reduce18DeviceReduceKernelINS2_10policy_hubIN4cuda3std3__45tupleIJdiEEEy12larger_tupleIdEE10Policy1000EN6thrust24THRUST_300001_SM_1000_NS12zip_iteratorINS8_IJNSF_6detail15normal_iteratorINSF_10device_ptrIdEEEENSF_17counting_iteratorIiNSF_11use_defaultESN_SN_EEEEEEEySB_S9_NS7_10__identityEEEvT0_PT3_T1_NS0_13GridEvenShareISV_EET2_T4__param_2,
	.param .align 8 .b8 _ZN3cub18CUB_300001_SM_10006detail6reduce18DeviceReduceKernelINS2_10policy_hubIN4cuda3std3__45tupleIJdiEEEy12larger_tupleIdEE10Policy1000EN6thrust24THRUST_300001_SM_1000_NS12zip_iteratorINS8_IJNSF_6detail15normal_iteratorINSF_10device_ptrIdEEEENSF_17counting_iteratorIiNSF_11use_defaultESN_SN_EEEEEEEySB_S9_NS7_10__identityEEEvT0_PT3_T1_NS0_13GridEvenShareISV_EET2_T4__param_3[72],
	.param .align 1 .b8 _ZN3cub18CUB_300001_SM_10006detail6reduce18DeviceReduceKernelINS2_10policy_hubIN4cuda3std3__45tupleIJdiEEEy12larger_tupleIdEE10Policy1000EN6thrust24THRUST_300001_SM_1000_NS12zip_iteratorINS8_IJNSF_6detail15normal_iteratorINSF_10device_ptrIdEEEENSF_17counting_iteratorIiNSF_11use_defaultESN_SN_EEEEEEEySB_S9_NS7_10__identityEEEvT0_PT3_T1_NS0_13GridEvenShareISV_EET2_T4__param_4[1],
	.param .align 1 .b8 _ZN3cub18CUB_300001_SM_10006detail6reduce18DeviceReduceKernelINS2_10policy_hubIN4cuda3std3__45tupleIJdiEEEy12larger_tupleIdEE10Policy1000EN6thrust24THRUST_300001_SM_1000_NS12zip_iteratorINS8_IJNSF_6detail15normal_iteratorINSF_10device_ptrIdEEEENSF_17counting_iteratorIiNSF_11use_defaultESN_SN_EEEEEEEySB_S9_NS7_10__identityEEEvT0_PT3_T1_NS0_13GridEvenShareISV_EET2_T4__param_5[1]
)
.maxntid 256
{
	.reg .pred 	%p<276>;
	.reg .b16 	%rs<163>;
	.reg .b32 	%r<811>;
	.reg .b64 	%rd<76>;
	.reg .b64 	%fd<228>;
	// demoted variable
	.shared .align 8 .b8 _ZZN3cub18CUB_300001_SM_10006detail6reduce18DeviceReduceKernelINS2_10policy_hubIN4cuda3std3__45tupleIJdiEEEy12larger_tupleIdEE10Policy1000EN6thrust24THRUST_300001_SM_1000_NS12zip_iteratorINS8_IJNSF_6detail15normal_iteratorINSF_10device_ptrIdEEEENSF_17counting_iteratorIiNSF_11use_defaultESN_SN_EEEEEEEySB_S9_NS7_10__identityEEEvT0_PT3_T1_NS0_13GridEvenShareISV_EET2_T4_E12temp_storage[152];
	ld.param.u32 	%r1, [_ZN3cub18CUB_300001_SM_10006detail6reduce18DeviceReduceKernelINS2_10policy_hubIN4cuda3std3__45tupleIJdiEEEy12larger_tupleIdEE10Policy1000EN6thrust24THRUST_300001_SM_1000_NS12zip_iteratorINS8_IJNSF_6detail15normal_iteratorINSF_10device_ptrIdEEEENSF_17counting_iteratorIiNSF_11use_defaultESN_SN_EEEEEEEySB_S9_NS7_10__identityEEEvT0_PT3_T1_NS0_13GridEvenShareISV_EET2_T4__param_0+8];
	ld.param.u64 	%rd1, [_ZN3cub18CUB_300001_SM_10006detail6reduce18DeviceReduceKernelINS2_10policy_hubIN4cuda3std3__45tupleIJdiEEEy12larger_tupleIdEE10Policy1000EN6thrust24THRUST_300001_SM_1000_NS12zip_iteratorINS8_IJNSF_6detail15normal_iteratorINSF_10device_ptrIdEEEENSF_17counting_iteratorIiNSF_11use_defaultESN_SN_EEEEEEEySB_S9_NS7_10__identityEEEvT0_PT3_T1_NS0_13GridEvenShareISV_EET2_T4__param_3+32];
	ld.param.u32 	%r180, [_ZN3cub18CUB_300001_SM_10006detail6reduce18DeviceReduceKernelINS2_10policy_hubIN4cuda3std3__45tupleIJdiEEEy12larger_tupleIdEE10Policy1000EN6thrust24THRUST_300001_SM_1000_NS12zip_iteratorINS8_IJNSF_6detail15normal_iteratorINSF_10device_ptrIdEEEENSF_17counting_iteratorIiNSF_11use_defaultESN_SN_EEEEEEEySB_S9_NS7_10__identityEEEvT0_PT3_T1_NS0_13GridEvenShareISV_EET2_T4__param_3+40];
	ld.param.u64 	%rd19, [_ZN3cub18CUB_300001_SM_10006detail6reduce18DeviceReduceKernelINS2_10policy_hubIN4cuda3std3__45tupleIJdiEEEy12larger_tupleIdEE10Policy1000EN6thrust24THRUST_300001_SM_1000_NS12zip_iteratorINS8_IJNSF_6detail15normal_iteratorINSF_10device_ptrIdEEEENSF_17counting_iteratorIiNSF_11use_defaultESN_SN_EEEEEEEySB_S9_NS7_10__identityEEEvT0_PT3_T1_NS0_13GridEvenShareISV_EET2_T4__param_0];
	ld.param.u64 	%rd18, [_ZN3cub18CUB_300001_SM_10006detail6reduce18DeviceReduceKernelINS2_10policy_hubIN4cuda3std3__45tupleIJdiEEEy12larger_tupleIdEE10Policy1000EN6thrust24THRUST_300001_SM_1000_NS12zip_iteratorINS8_IJNSF_6detail15normal_iteratorINSF_10device_ptrIdEEEENSF_17counting_iteratorIiNSF_11use_defaultESN_SN_EEEEEEEySB_S9_NS7_10__identityEEEvT0_PT3_T1_NS0_13GridEvenShareISV_EET2_T4__param_1];
	cvta.to.global.u64 	%rd2, %rd19;
	mov.u32 	%r2, %ctaid.x;
	shl.b32 	%r181, %r180, 10;
	cvt.s64.s32 	%rd3, %r181;
	shl.b32 	%r182, %r2, 10;
	cvt.u64.u32 	%rd4, %r182;
	sub.s64 	%rd5, %rd1, %rd4;
	setp.gt.u64 	%p1, %rd5, 1023;
	@%p1 bra 	$L__BB27_90;
	cvt.u32.u64 	%r376, %rd4;
	cvt.u32.u64 	%r3, %rd1;
	sub.s32 	%r4, %r3, %r376;
	mov.u32 	%r5, %tid.x;
	setp.ge.s32 	%p120, %r5, %r4;
	mov.f64 	%fd192, 0d0000000000000000;
	mov.b32 	%r770, 0;
	mov.u32 	%r745, %r5;
	@%p120 bra 	$L__BB27_3;
	add.s32 	%r378, %r376, %r5;
	mul.wide.u32 	%rd42, %r378, 8;
	add.s64 	%rd43, %rd2, %rd42;
	add.s32 	%r770, %r1, %r378;
	ld.global.f64 	%fd192, [%rd43];
	add.s32 	%r745, %r5, 256;
$L__BB27_3:
	setp.ge.s32 	%p121, %r745, %r4;
	@%p121 bra 	$L__BB27_20;
	not.b32 	%r381, %r745;
	add.s32 	%r382, %r381, %r3;
	sub.s32 	%r383, %r382, %r376;
	shr.u32 	%r384, %r383, 8;
	add.s32 	%r10, %r384, 1;
	and.b32  	%r11, %r10, 3;
	setp.lt.u32 	%p122, %r383, 768;
	@%p122 bra 	$L__BB27_15;
	and.b32  	%r385, %r10, 33554428;
	neg.s32 	%r737, %r385;
$L__BB27_6:
	cvt.s64.s32 	%rd44, %r745;
	add.s64 	%rd45, %rd44, %rd4;
	shl.b64 	%rd46, %rd45, 3;
	add.s64 	%rd6, %rd2, %rd46;
	cvt.u32.u64 	%r386, %rd45;
	add.s32 	%r16, %r1, %r386;
	ld.global.f64 	%fd4, [%rd6];
	setp.lt.f64 	%p123, %fd4, %fd192;
	@%p123 bra 	$L__BB27_8;
	setp.geu.f64 	%p124, %fd192, %fd4;
	setp.lt.s32 	%p125, %r16, %r770;
	and.pred  	%p126, %p124, %p125;
	selp.b32 	%r770, %r770, %r16, %p126;
	selp.f64 	%fd192, %fd192, %fd4, %p126;
$L__BB27_8:
	ld.global.f64 	%fd7, [%rd6+2048];
	setp.lt.f64 	%p127, %fd7, %fd192;
	@%p127 bra 	$L__BB27_10;
	add.s32 	%r387, %r16, 256;
	setp.geu.f64 	%p128, %fd192, %fd7;
	setp.lt.s32 	%p129, %r387, %r770;
	and.pred  	%p130, %p128, %p129;
	selp.b32 	%r770, %r770, %r387, %p130;
	selp.f64 	%fd192, %fd192, %fd7, %p130;
$L__BB27_10:
	ld.global.f64 	%fd10, [%rd6+4096];
	setp.lt.f64 	%p131, %fd10, %fd192;
	@%p131 bra 	$L__BB27_12;
	add.s32 	%r388, %r16, 512;
	setp.geu.f64 	%p132, %fd192, %fd10;
	setp.lt.s32 	%p133, %r388, %r770;
	and.pred  	%p134, %p132, %p133;
	selp.b32 	%r770, %r770, %r388, %p134;
	selp.f64 	%fd192, %fd192, %fd10, %p134;
$L__BB27_12:
	ld.global.f64 	%fd13, [%rd6+6144];
	setp.lt.f64 	%p135, %fd13, %fd192;
	@%p135 bra 	$L__BB27_14;
	add.s32 	%r389, %r16, 768;
	setp.geu.f64 	%p136, %fd192, %fd13;
	setp.lt.s32 	%p137, %r389, %r770;
	and.pred  	%p138, %p136, %p137;
	selp.b32 	%r770, %r770, %r389, %p138;
	selp.f64 	%fd192, %fd192, %fd13, %p138;
$L__BB27_14:
	add.s32 	%r745, %r745, 1024;
	add.s32 	%r737, %r737, 4;
	setp.ne.s32 	%p139, %r737, 0;
	@%p139 bra 	$L__BB27_6;
$L__BB27_15:
	setp.eq.s32 	%p140, %r11, 0;
	@%p140 bra 	$L__BB27_20;
	add.s32 	%r391, %r1, %r745;
	add.s32 	%r748, %r391, %r376;
	mul.wide.u32 	%rd47, %r2, 8192;
	add.s64 	%rd7, %rd2, %rd47;
	neg.s32 	%r747, %r11;
$L__BB27_17:
	.pragma "nounroll";
	mul.wide.s32 	%rd48, %r745, 8;
	add.s64 	%rd49, %rd7, %rd48;
	ld.global.f64 	%fd19, [%rd49];
	setp.lt.f64 	%p141, %fd19, %fd192;
	@%p141 bra 	$L__BB27_19;
	setp.geu.f64 	%p142, %fd192, %fd19;
	setp.lt.s32 	%p143, %r748, %r770;
	and.pred  	%p144, %p142, %p143;
	selp.b32 	%r770, %r770, %r748, %p144;
	selp.f64 	%fd192, %fd192, %fd19, %p144;
$L__BB27_19:
	add.s32 	%r745, %r745, 256;
	add.s32 	%r748, %r748, 256;
	add.s32 	%r747, %r747, 1;
	setp.ne.s32 	%p145, %r747, 0;
	@%p145 bra 	$L__BB27_17;
$L__BB27_20:
	setp.lt.s32 	%p146, %r4, 256;
	@%p146 bra 	$L__BB27_52;
	// begin inline asm
	mov.u32 %r567, %laneid;
	// end inline asm
	mov.b64 	%rd60, %fd192;
	mov.b64 	{%r569, %r574}, %rd60;
	mov.b32 	%r585, 1;
	mov.b32 	%r586, 31;
	mov.b32 	%r587, -1;
	// begin inline asm
	shfl.sync.down.b32 %r568, %r569, %r585, %r586, %r587;
	// end inline asm
	// begin inline asm
	shfl.sync.down.b32 %r573, %r574, %r585, %r586, %r587;
	// end inline asm
	mov.b64 	%rd61, {%r568, %r573};
	mov.b64 	%fd23, %rd61;
	// begin inline asm
	shfl.sync.down.b32 %r578, %r770, %r585, %r586, %r587;
	// end inline asm
	mov.b32 	%r584, 0;
	// begin inline asm
	shfl.sync.down.b32 %r583, %r584, %r585, %r586, %r587;
	// end inline asm
	setp.gt.s32 	%p215, %r567, 30;
	setp.gt.f64 	%p216, %fd192, %fd23;
	or.pred  	%p217, %p215, %p216;
	mov.b16 	%rs119, 0;
	mov.u16 	%rs120, %rs119;
	mov.u16 	%rs121, %rs119;
	mov.u16 	%rs122, %rs119;
	@%p217 bra 	$L__BB27_24;
	setp.geu.f64 	%p218, %fd192, %fd23;
	setp.lt.s32 	%p219, %r578, %r770;
	and.pred  	%p220, %p218, %p219;
	@%p220 bra 	$L__BB27_24;
	shr.u32 	%r588, %r583, 24;
	cvt.u16.u32 	%rs119, %r588;
	{ .reg .b16 tmp; mov.b32 {tmp, %rs120}, %r583; }
	shr.u32 	%r589, %r583, 8;
	cvt.u16.u32 	%rs121, %r589;
	cvt.u16.u32 	%rs122, %r583;
	mov.u32 	%r770, %r578;
	mov.f64 	%fd192, %fd23;
$L__BB27_24:
	cvt.u32.u16 	%r610, %rs122;
	and.b32  	%r611, %r610, 255;
	and.b16  	%rs111, %rs121, 255;
	mul.wide.u16 	%r612, %rs111, 256;
	or.b32  	%r613, %r612, %r611;
	cvt.u32.u16 	%r614, %rs120;
	shl.b32 	%r615, %r614, 16;
	and.b32  	%r616, %r615, 16711680;
	or.b32  	%r617, %r613, %r616;
	cvt.u32.u16 	%r618, %rs119;
	shl.b32 	%r619, %r618, 24;
	or.b32  	%r606, %r617, %r619;
	mov.b64 	%rd62, %fd192;
	mov.b64 	{%r591, %r596}, %rd62;
	mov.b32 	%r607, 2;
	mov.b32 	%r608, 31;
	mov.b32 	%r609, -1;
	// begin inline asm
	shfl.sync.down.b32 %r590, %r591, %r607, %r608, %r609;
	// end inline asm
	// begin inline asm
	shfl.sync.down.b32 %r595, %r596, %r607, %r608, %r609;
	// end inline asm
	mov.b64 	%rd63, {%r590, %r595};
	mov.b64 	%fd25, %rd63;
	// begin inline asm
	shfl.sync.down.b32 %r600, %r770, %r607, %r608, %r609;
	// end inline asm
	// begin inline asm
	shfl.sync.down.b32 %r605, %r606, %r607, %r608, %r609;
	// end inline asm
	setp.gt.s32 	%p221, %r567, 29;
	setp.gt.f64 	%p222, %fd192, %fd25;
	or.pred  	%p223, %p221, %p222;
	@%p223 bra 	$L__BB27_27;
	setp.geu.f64 	%p224, %fd192, %fd25;
	setp.lt.s32 	%p225, %r600, %r770;
	and.pred  	%p226, %p224, %p225;
	@%p226 bra 	$L__BB27_27;
	shr.u32 	%r620, %r605, 24;
	cvt.u16.u32 	%rs119, %r620;
	{ .reg .b16 tmp; mov.b32 {tmp, %rs120}, %r605; }
	shr.u32 	%r621, %r605, 8;
	cvt.u16.u32 	%rs121, %r621;
	cvt.u16.u32 	%rs122, %r605;
	mov.u32 	%r770, %r600;
	mov.f64 	%fd192, %fd25;
$L__BB27_27:
	cvt.u32.u16 	%r642, %rs122;
	and.b32  	%r643, %r642, 255;
	and.b16  	%rs112, %rs121, 255;
	mul.wide.u16 	%r644, %rs112, 256;
	or.b32  	%r645, %r644, %r643;
	cvt.u32.u16 	%r646, %rs120;
	shl.b32 	%r647, %r646, 16;
	and.b32  	%r648, %r647, 16711680;
	or.b32  	%r649, %r645, %r648;
	cvt.u32.u16 	%r650, %rs119;
	shl.b32 	%r651, %r650, 24;
	or.b32  	%r638, %r649, %r651;
	mov.b64 	%rd64, %fd192;
	mov.b64 	{%r623, %r628}, %rd64;
	mov.b32 	%r639, 4;
	mov.b32 	%r640, 31;
	mov.b32 	%r641, -1;
	// begin inline asm
	shfl.sync.down.b32 %r622, %r623, %r639, %r640, %r641;
	// end inline asm
	// begin inline asm
	shfl.sync.down.b32 %r627, %r628, %r639, %r640, %r641;
	// end inline asm
	mov.b64 	%rd65, {%r622, %r627};
	mov.b64 	%fd27, %rd65;
	// begin inline asm
	shfl.sync.down.b32 %r632, %r770, %r639, %r640, %r641;
	// end inline asm
	// begin inline asm
	shfl.sync.down.b32 %r637, %r638, %r639, %r640, %r641;
	// end inline asm
	setp.gt.s32 	%p227, %r567, 27;
	setp.gt.f64 	%p228, %fd192, %fd27;
	or.pred  	%p229, %p227, %p228;
	@%p229 bra 	$L__BB27_30;
	setp.geu.f64 	%p230, %fd192, %fd27;
	setp.lt.s32 	%p231, %r632, %r770;
	and.pred  	%p232, %p230, %p231;
	@%p232 bra 	$L__BB27_30;
	shr.u32 	%r652, %r637, 24;
	cvt.u16.u32 	%rs119, %r652;
	{ .reg .b16 tmp; mov.b32 {tmp, %rs120}, %r637; }
	shr.u32 	%r653, %r637, 8;
	cvt.u16.u32 	%rs121, %r653;
	cvt.u16.u32 	%rs122, %r637;
	mov.u32 	%r770, %r632;
	mov.f64 	%fd192, %fd27;
$L__BB27_30:
	cvt.u32.u16 	%r674, %rs122;
	and.b32  	%r675, %r674, 255;
	and.b16  	%rs113, %rs121, 255;
	mul.wide.u16 	%r676, %rs113, 256;
	or.b32  	%r677, %r676, %r675;
	cvt.u32.u16 	%r678, %rs120;
	shl.b32 	%r679, %r678, 16;
	and.b32  	%r680, %r679, 16711680;
	or.b32  	%r681, %r677, %r680;
	cvt.u32.u16 	%r682, %rs119;
	shl.b32 	%r683, %r682, 24;
	or.b32  	%r670, %r681, %r683;
	mov.b64 	%rd66, %fd192;
	mov.b64 	{%r655, %r660}, %rd66;
	mov.b32 	%r671, 8;
	mov.b32 	%r672, 31;
	mov.b32 	%r673, -1;
	// begin inline asm
	shfl.sync.down.b32 %r654, %r655, %r671, %r672, %r673;
	// end inline asm
	// begin inline asm
	shfl.sync.down.b32 %r659, %r660, %r671, %r672, %r673;
	// end inline asm
	mov.b64 	%rd67, {%r654, %r659};
	mov.b64 	%fd29, %rd67;
	// begin inline asm
	shfl.sync.down.b32 %r664, %r770, %r671, %r672, %r673;
	// end inline asm
	// begin inline asm
	shfl.sync.down.b32 %r669, %r670, %r671, %r672, %r673;
	// end inline asm
	setp.gt.s32 	%p233, %r567, 23;
	setp.gt.f64 	%p234, %fd192, %fd29;
	or.pred  	%p235, %p233, %p234;
	@%p235 bra 	$L__BB27_33;
	setp.geu.f64 	%p236, %fd192, %fd29;
	setp.lt.s32 	%p237, %r664, %r770;
	and.pred  	%p238, %p236, %p237;
	@%p238 bra 	$L__BB27_33;
	shr.u32 	%r684, %r669, 24;
	cvt.u16.u32 	%rs119, %r684;
	{ .reg .b16 tmp; mov.b32 {tmp, %rs120}, %r669; }
	shr.u32 	%r685, %r669, 8;
	cvt.u16.u32 	%rs121, %r685;
	cvt.u16.u32 	%rs122, %r669;
	mov.u32 	%r770, %r664;
	mov.f64 	%fd192, %fd29;
$L__BB27_33:
	cvt.u32.u16 	%r706, %rs122;
	and.b32  	%r707, %r706, 255;
	and.b16  	%rs114, %rs121, 255;
	mul.wide.u16 	%r708, %rs114, 256;
	or.b32  	%r709, %r708, %r707;
	cvt.u32.u16 	%r710, %rs120;
	shl.b32 	%r711, %r710, 16;
	and.b32  	%r712, %r711, 16711680;
	or.b32  	%r713, %r709, %r712;
	cvt.u32.u16 	%r714, %rs119;
	shl.b32 	%r715, %r714, 24;
	or.b32  	%r702, %r713, %r715;
	mov.b64 	%rd68, %fd192;
	mov.b64 	{%r687, %r692}, %rd68;
	mov.b32 	%r703, 16;
	mov.b32 	%r704, 31;
	mov.b32 	%r705, -1;
	// begin inline asm
	shfl.sync.down.b32 %r686, %r687, %r703, %r704, %r705;
	// end inline asm
	// begin inline asm
	shfl.sync.down.b32 %r691, %r692, %r703, %r704, %r705;
	// end inline asm
	mov.b64 	%rd69, {%r686, %r691};
	mov.b64 	%fd31, %rd69;
	// begin inline asm
	shfl.sync.down.b32 %r696, %r770, %r703, %r704, %r705;
	// end inline asm
	// begin inline asm
	shfl.sync.down.b32 %r701, %r702, %r703, %r704, %r705;
	// end inline asm
	setp.gt.s32 	%p239, %r567, 15;
	setp.gt.f64 	%p240, %fd192, %fd31;
	or.pred  	%p241, %p239, %p240;
	@%p241 bra 	$L__BB27_35;
	setp.geu.f64 	%p242, %fd192, %fd31;
	setp.lt.s32 	%p243, %r696, %r770;
	and.pred  	%p244, %p242, %p243;
	selp.b32 	%r770, %r770, %r696, %p244;
	selp.f64 	%fd192, %fd192, %fd31, %p244;
$L__BB27_35:
	setp.ne.s32 	%p245, %r567, 0;
	@%p245 bra 	$L__BB27_37;
	shr.u32 	%r716, %r5, 1;
	and.b32  	%r717, %r716, 496;
	mov.u32 	%r718, _ZZN3cub18CUB_300001_SM_10006detail6reduce18DeviceReduceKernelINS2_10policy_hubIN4cuda3std3__45tupleIJdiEEEy12larger_tupleIdEE10Policy1000EN6thrust24THRUST_300001_SM_1000_NS12zip_iteratorINS8_IJNSF_6detail15normal_iteratorINSF_10device_ptrIdEEEENSF_17counting_iteratorIiNSF_11use_defaultESN_SN_EEEEEEEySB_S9_NS7_10__identityEEEvT0_PT3_T1_NS0_13GridEvenShareISV_EET2_T4_E12temp_storage;
	add.s32 	%r719, %r718, %r717;
	st.shared.f64 	[%r719+8], %fd192;
	st.shared.u32 	[%r719+16], %r770;
$L__BB27_37:
	bar.sync 	0;
	setp.ne.s32 	%p246, %r5, 0;
	@%p246 bra 	$L__BB27_157;
	ld.shared.f64 	%fd34, [_ZZN3cub18CUB_300001_SM_10006detail6reduce18DeviceReduceKernelINS2_10policy_hubIN4cuda3std3__45tupleIJdiEEEy12larger_tupleIdEE10Policy1000EN6thrust24THRUST_300001_SM_1000_NS12zip_iteratorINS8_IJNSF_6detail15normal_iteratorINSF_10device_ptrIdEEEENSF_17counting_iteratorIiNSF_11use_defaultESN_SN_EEEEEEEySB_S9_NS7_10__identityEEEvT0_PT3_T1_NS0_13GridEvenShareISV_EET2_T4_E12temp_storage+24];
	setp.lt.f64 	%p247, %fd34, %fd192;
	@%p247 bra 	$L__BB27_40;
	ld.shared.u32 	%r720, [_ZZN3cub18CUB_300001_SM_10006detail6reduce18DeviceReduceKernelINS2_10policy_hubIN4cuda3std3__45tupleIJdiEEEy12larger_tupleIdEE10Policy1000EN6thrust24THRUST_300001_SM_1000_NS12zip_iteratorINS8_IJNSF_6detail15normal_iteratorINSF_10device_ptrIdEEEENSF_17counting_iteratorIiNSF_11use_defaultESN_SN_EEEEEEEySB_S9_NS7_10__identityEEEvT0_PT3_T1_NS0_13GridEvenShareISV_EET2_T4_E12temp_storage+32];
	setp.geu.f64 	%p248, %fd192, %fd34;
	setp.lt.s32 	%p249, %r720, %r770;
	and.pred  	%p250, %p248, %p249;
	selp.b32 	%r770, %r770, %r720, %p250;
	selp.f64 	%fd192, %fd192, %fd34, %p250;
$L__BB27_40:
	ld.shared.f64 	%fd37, [_ZZN3cub18CUB_300001_SM_10006detail6reduce18DeviceReduceKernelINS2_10policy_hubIN4cuda3std3__45tupleIJdiEEEy12larger_tupleIdEE10Policy1000EN6thrust24THRUST_300001_SM_1000_NS12zip_iteratorINS8_IJNSF_6detail15normal_iteratorINSF_10device_ptrIdEEEENSF_17counting_iteratorIiNSF_11use_defaultESN_SN_EEEEEEEySB_S9_NS7_10__identityEEEvT0_PT3_T1_NS0_13GridEvenShareISV_EET2_T4_E12temp_storage+40];
	setp.lt.f64 	%p251, %fd37, %fd192;
	@%p251 bra 	$L__BB27_42;
	ld.shared.u32 	%r722, [_ZZN3cub18CUB_300001_SM_10006detail6reduce18DeviceReduceKernelINS2_10policy_hubIN4cuda3std3__45tupleIJdiEEEy12larger_tupleIdEE10Policy1000EN6thrust24THRUST_300001_SM_1000_NS12zip_iteratorINS8_IJNSF_6detail15normal_iteratorINSF_10device_ptrIdEEEENSF_17counting_iteratorIiNSF_11use_defaultESN_SN_EEEEEEEySB_S9_NS7_10__identityEEEvT0_PT3_T1_NS0_13GridEvenShareISV_EET2_T4_E12temp_storage+48];
	setp.geu.f64 	%p252, %fd192, %fd37;
	setp.lt.s32 	%p253, %r722, %r770;
	and.pred  	%p254, %p252, %p253;
	selp.b32 	%r770, %r770, %r722, %p254;
	selp.f64 	%fd192, %fd192, %fd37, %p254;
$L__BB27_42:
	ld.shared.f64 	%fd40, [_ZZN3cub18CUB_300001_SM_10006detail6reduce18DeviceReduceKernelINS2_10policy_hubIN4cuda3std3__45tupleIJdiEEEy12larger_tupleIdEE10Policy1000EN6thrust24THRUST_300001_SM_1000_NS12zip_iteratorINS8_IJNSF_6detail15normal_iteratorINSF_10device_ptrIdEEEENSF_17counting_iteratorIiNSF_11use_defaultESN_SN_EEEEEEEySB_S9_NS7_10__identityEEEvT0_PT3_T1_NS0_13GridEvenShareISV_EET2_T4_E12temp_storage+56];
	setp.lt.f64 	%p255, %fd40, %fd192;
	@%p255 bra 	$L__BB27_44;
	ld.shared.u32 	%r724, [_ZZN3cub18CUB_300001_SM_10006detail6reduce18DeviceReduceKernelINS2_10policy_hubIN4cuda3std3__45tupleIJdiEEEy12larger_tupleIdEE10Policy1000EN6thrust24THRUST_300001_SM_1000_NS12zip_iteratorINS8_IJNSF_6detail15normal_iteratorINSF_10device_ptrIdEEEENSF_17counting_iteratorIiNSF_11use_defaultESN_SN_EEEEEEEySB_S9_NS7_10__identityEEEvT0_PT3_T1_NS0_13GridEvenShareISV_EET2_T4_E12temp_storage+64];
	setp.geu.f64 	%p256, %fd192, %fd40;
	setp.lt.s32 	%p257, %r724, %r770;
	and.pred  	%p258, %p256, %p257;
	selp.b32 	%r770, %r770, %r724, %p258;
	selp.f64 	%fd192, %fd192, %fd40, %p258;
$L__BB27_44:
	ld.shared.f64 	%fd43, [_ZZN3cub18CUB_300001_SM_10006detail6reduce18DeviceReduceKernelINS2_10policy_hubIN4cuda3std3__45tupleIJdiEEEy12larger_tupleIdEE10Policy1000EN6thrust24THRUST_300001_SM_1000_NS12zip_iteratorINS8_IJNSF_6detail15normal_iteratorINSF_10device_ptrIdEEEENSF_17counting_iteratorIiNSF_11use_defaultESN_SN_EEEEEEEySB_S9_NS7_10__identityEEEvT0_PT3_T1_NS0_13GridEvenShareISV_EET2_T4_E12temp_storage+72];
	setp.lt.f64 	%p259, %fd43, %fd192;
	@%p259 bra 	$L__BB27_46;
	ld.shared.u32 	%r726, [_ZZN3cub18CUB_300001_SM_10006detail6reduce18DeviceReduceKernelINS2_10policy_hubIN4cuda3std3__45tupleIJdiEEEy12larger_tupleIdEE10Policy1000EN6thrust24THRUST_300001_SM_1000_NS12zip_iteratorINS8_IJNSF_6detail15normal_iteratorINSF_10device_ptrIdEEEENSF_17counting_iteratorIiNSF_11use_defaultESN_SN_EEEEEEEySB_S9_NS7_10__identityEEEvT0_PT3_T1_NS0_13GridEvenShareISV_EET2_T4_E12temp_storage+80];
	setp.geu.f64 	%p260, %fd192, %fd43;
	setp.lt.s32 	%p261, %r726, %r770;
	and.pred  	%p262, %p260, %p261;
	selp.b32 	%r770, %r770, %r726, %p262;
	selp.f64 	%fd192, %fd192, %fd43, %p262;
$L__BB27_46:
	ld.shared.f64 	%fd46, [_ZZN3cub18CUB_300001_SM_10006detail6reduce18DeviceReduceKernelINS2_10policy_hubIN4cuda3std3__45tupleIJdiEEEy12larger_tupleIdEE10Policy1000EN6thrust24THRUST_300001_SM_1000_NS12zip_iteratorINS8_IJNSF_6detail15normal_iteratorINSF_10device_ptrIdEEEENSF_17counting_iteratorIiNSF_11use_defaultESN_SN_EEEEEEEySB_S9_NS7_10__identityEEEvT0_PT3_T1_NS0_13GridEvenShareISV_EET2_T4_E12temp_storage+88];
	setp.lt.f64 	%p263, %fd46, %fd192;
	@%p263 bra 	$L__BB27_48;
	ld.shared.u32 	%r728, [_ZZN3cub18CUB_300001_SM_10006detail6reduce18DeviceReduceKernelINS2_10policy_hubIN4cuda3std3__45tupleIJdiEEEy12larger_tupleIdEE10Policy1000EN6thrust24THRUST_300001_SM_1000_NS12zip_iteratorINS8_IJNSF_6detail15normal_iteratorINSF_10device_ptrIdEEEENSF_17counting_iteratorIiNSF_11use_defaultESN_SN_EEEEEEEySB_S9_NS7_10__identityEEEvT0_PT3_T1_NS0_13GridEvenShareISV_EET2_T4_E12temp_storage+96];
	setp.geu.f64 	%p264, %fd192, %fd46;
	setp.lt.s32 	%p265, %r728, %r770;
	and.pred  	%p266, %p264, %p265;
	selp.b32 	%r770, %r770, %r728, %p266;
	selp.f64 	%fd192, %fd192, %fd46, %p266;
$L__BB27_48:
	ld.shared.f64 	%fd49, [_ZZN3cub18CUB_300001_SM_10006detail6reduce18DeviceReduceKernelINS2_10policy_hubIN4cuda3std3__45tupleIJdiEEEy12larger_tupleIdEE10Policy1000EN6thrust24THRUST_300001_SM_1000_NS12zip_iteratorINS8_IJNSF_6detail15normal_iteratorINSF_10device_ptrIdEEEENSF_17counting_iteratorIiNSF_11use_defaultESN_SN_EEEEEEEySB_S9_NS7_10__identityEEEvT0_PT3_T1_NS0_13GridEvenShareISV_EET2_T4_E12temp_storage+104];
	setp.lt.f64 	%p267, %fd49, %fd192;
	@%p267 bra 	$L__BB27_50;
	ld.shared.u32 	%r730, [_ZZN3cub18CUB_300001_SM_10006detail6reduce18DeviceReduceKernelINS2_10policy_hubIN4cuda3std3__45tupleIJdiEEEy12larger_tupleIdEE10Policy1000EN6thrust24THRUST_300001_SM_1000_NS12zip_iteratorINS8_IJNSF_6detail15normal_iteratorINSF_10device_ptrIdEEEENSF_17counting_iteratorIiNSF_11use_defaultESN_SN_EEEEEEEySB_S9_NS7_10__identityEEEvT0_PT3_T1_NS0_13GridEvenShareISV_EET2_T4_E12temp_storage+112];
	setp.geu.f64 	%p268, %fd192, %fd49;
	setp.lt.s32 	%p269, %r730, %r770;
	and.pred  	%p270, %p268, %p269;
	selp.b32 	%r770, %r770, %r730, %p270;
	selp.f64 	%fd192, %fd192, %fd49, %p270;
$L__BB27_50:
	ld.shared.f64 	%fd52, [_ZZN3cub18CUB_300001_SM_10006detail6reduce18DeviceReduceKernelINS2_10policy_hubIN4cuda3std3__45tupleIJdiEEEy12larger_tupleIdEE10Policy1000EN6thrust24THRUST_300001_SM_1000_NS12zip_iteratorINS8_IJNSF_6detail15normal_iteratorINSF_10device_ptrIdEEEENSF_17counting_iteratorIiNSF_11use_defaultESN_SN_EEEEEEEySB_S9_NS7_10__identityEEEvT0_PT3_T1_NS0_13GridEvenShareISV_EET2_T4_E12temp_storage+120];
	setp.lt.f64 	%p271, %fd52, %fd192;
	@%p271 bra 	$L__BB27_157;
	ld.shared.u32 	%r732, [_ZZN3cub18CUB_300001_SM_10006detail6reduce18DeviceReduceKernelINS2_10policy_hubIN4cuda3std3__45tupleIJdiEEEy12larger_tupleIdEE10Policy1000EN6thrust24THRUST_300001_SM_1000_NS12zip_iteratorINS8_IJNSF_6detail15normal_iteratorINSF_10device_ptrIdEEEENSF_17counting_iteratorIiNSF_11use_defaultESN_SN_EEEEEEEySB_S9_NS7_10__identityEEEvT0_PT3_T1_NS0_13GridEvenShareISV_EET2_T4_E12temp_storage+128];
	setp.geu.f64 	%p272, %fd192, %fd52;
	setp.lt.s32 	%p273, %r732, %r770;
	and.pred  	%p274, %p272, %p273;
	selp.b32 	%r770, %r770, %r732, %p274;
	selp.f64 	%fd192, %fd192, %fd52, %p274;
	bra.uni 	$L__BB27_157;
$L__BB27_52:
	// begin inline asm
	mov.u32 %r392, %laneid;
	// end inline asm
	and.b32  	%r413, %r5, 992;
	add.s32 	%r414, %r413, 32;
	setp.gt.s32 	%p147, %r414, %r4;
	not.b32 	%r415, %r413;
	add.s32 	%r416, %r4, %r415;
	selp.b32 	%r411, %r416, 31, %p147;
	mov.b64 	%rd50, %fd192;
	mov.b64 	{%r394, %r399}, %rd50;
	mov.b32 	%r410, 1;
	mov.b32 	%r412, -1;
	// begin inline asm
	shfl.sync.down.b32 %r393, %r394, %r410, %r411, %r412;
	// end inline asm
	// begin inline asm
	shfl.sync.down.b32 %r398, %r399, %r410, %r411, %r412;
	// end inline asm
	mov.b64 	%rd51, {%r393, %r398};
	mov.b64 	%fd54, %rd51;
	// begin inline asm
	shfl.sync.down.b32 %r403, %r770, %r410, %r411, %r412;
	// end inline asm
	mov.b32 	%r409, 0;
	// begin inline asm
	shfl.sync.down.b32 %r408, %r409, %r410, %r411, %r412;
	// end inline asm
	setp.ge.s32 	%p148, %r392, %r411;
	setp.gt.f64 	%p149, %fd192, %fd54;
	or.pred  	%p150, %p148, %p149;
	mov.b16 	%rs135, 0;
	mov.u16 	%rs136, %rs135;
	mov.u16 	%rs137, %rs135;
	mov.u16 	%rs138, %rs135;
	@%p150 bra 	$L__BB27_55;
	setp.geu.f64 	%p151, %fd192, %fd54;
	setp.lt.s32 	%p152, %r403, %r770;
	and.pred  	%p153, %p151, %p152;
	@%p153 bra 	$L__BB27_55;
	shr.u32 	%r417, %r408, 24;
	cvt.u16.u32 	%rs135, %r417;
	{ .reg .b16 tmp; mov.b32 {tmp, %rs136}, %r408; }
	shr.u32 	%r418, %r408, 8;
	cvt.u16.u32 	%rs137, %r418;
	cvt.u16.u32 	%rs138, %r408;
	mov.u32 	%r770, %r403;
	mov.f64 	%fd192, %fd54;
$L__BB27_55:
	cvt.u32.u16 	%r439, %rs138;
	and.b32  	%r440, %r439, 255;
	and.b16  	%rs105, %rs137, 255;
	mul.wide.u16 	%r441, %rs105, 256;
	or.b32  	%r442, %r441, %r440;
	cvt.u32.u16 	%r443, %rs136;
	shl.b32 	%r444, %r443, 16;
	and.b32  	%r445, %r444, 16711680;
	or.b32  	%r446, %r442, %r445;
	cvt.u32.u16 	%r447, %rs135;
	shl.b32 	%r448, %r447, 24;
	or.b32  	%r435, %r446, %r448;
	mov.b64 	%rd52, %fd192;
	mov.b64 	{%r420, %r425}, %rd52;
	mov.b32 	%r436, 2;
	mov.b32 	%r438, -1;
	// begin inline asm
	shfl.sync.down.b32 %r419, %r420, %r436, %r411, %r438;
	// end inline asm
	// begin inline asm
	shfl.sync.down.b32 %r424, %r425, %r436, %r411, %r438;
	// end inline asm
	mov.b64 	%rd53, {%r419, %r424};
	mov.b64 	%fd56, %rd53;
	// begin inline asm
	shfl.sync.down.b32 %r429, %r770, %r436, %r411, %r438;
	// end inline asm
	// begin inline asm
	shfl.sync.down.b32 %r434, %r435, %r436, %r411, %r438;
	// end inline asm
	add.s32 	%r449, %r392, 2;
	setp.gt.s32 	%p154, %r449, %r411;
	setp.gt.f64 	%p155, %fd192, %fd56;
	or.pred  	%p156, %p154, %p155;
	@%p156 bra 	$L__BB27_58;
	setp.geu.f64 	%p157, %fd192, %fd56;
	setp.lt.s32 	%p158, %r429, %r770;
	and.pred  	%p159, %p157, %p158;
	@%p159 bra 	$L__BB27_58;
	shr.u32 	%r450, %r434, 24;
	cvt.u16.u32 	%rs135, %r450;
	{ .reg .b16 tmp; mov.b32 {tmp, %rs136}, %r434; }
	shr.u32 	%r451, %r434, 8;
	cvt.u16.u32 	%rs137, %r451;
	cvt.u16.u32 	%rs138, %r434;
	mov.u32 	%r770, %r429;
	mov.f64 	%fd192, %fd56;
$L__BB27_58:
	cvt.u32.u16 	%r472, %rs138;
	and.b32  	%r473, %r472, 255;
	and.b16  	%rs106, %rs137, 255;
	mul.wide.u16 	%r474, %rs106, 256;
	or.b32  	%r475, %r474, %r473;
	cvt.u32.u16 	%r476, %rs136;
	shl.b32 	%r477, %r476, 16;
	and.b32  	%r478, %r477, 16711680;
	or.b32  	%r479, %r475, %r478;
	cvt.u32.u16 	%r480, %rs135;
	shl.b32 	%r481, %r480, 24;
	or.b32  	%r468, %r479, %r481;
	mov.b64 	%rd54, %fd192;
	mov.b64 	{%r453, %r458}, %rd54;
	mov.b32 	%r469, 4;
	mov.b32 	%r471, -1;
	// begin inline asm
	shfl.sync.down.b32 %r452, %r453, %r469, %r411, %r471;
	// end inline asm
	// begin inline asm
	shfl.sync.down.b32 %r457, %r458, %r469, %r411, %r471;
	// end inline asm
	mov.b64 	%rd55, {%r452, %r457};
	mov.b64 	%fd58, %rd55;
	// begin inline asm
	shfl.sync.down.b32 %r462, %r770, %r469, %r411, %r471;
	// end inline asm
	// begin inline asm
	shfl.sync.down.b32 %r467, %r468, %r469, %r411, %r471;
	// end inline asm
	add.s32 	%r482, %r392, 4;
	setp.gt.s32 	%p160, %r482, %r411;
	setp.gt.f64 	%p161, %fd192, %fd58;
	or.pred  	%p162, %p160, %p161;
	@%p162 bra 	$L__BB27_61;
	setp.geu.f64 	%p163, %fd192, %fd58;
	setp.lt.s32 	%p164, %r462, %r770;
	and.pred  	%p165, %p163, %p164;
	@%p165 bra 	$L__BB27_61;
	shr.u32 	%r483, %r467, 24;
	cvt.u16.u32 	%rs135, %r483;
	{ .reg .b16 tmp; mov.b32 {tmp, %rs136}, %r467; }
	shr.u32 	%r484, %r467, 8;
	cvt.u16.u32 	%rs137, %r484;
	cvt.u16.u32 	%rs138, %r467;
	mov.u32 	%r770, %r462;
	mov.f64 	%fd192, %fd58;
$L__BB27_61:
	cvt.u32.u16 	%r505, %rs138;
	and.b32  	%r506, %r505, 255;
	and.b16  	%rs107, %rs137, 255;
	mul.wide.u16 	%r507, %rs107, 256;
	or.b32  	%r508, %r507, %r506;
	cvt.u32.u16 	%r509, %rs136;
	shl.b32 	%r510, %r509, 16;
	and.b32  	%r511, %r510, 16711680;
	or.b32  	%r512, %r508, %r511;
	cvt.u32.u16 	%r513, %rs135;
	shl.b32 	%r514, %r513, 24;
	or.b32  	%r501, %r512, %r514;
	mov.b64 	%rd56, %fd192;
	mov.b64 	{%r486, %r491}, %rd56;
	mov.b32 	%r502, 8;
	mov.b32 	%r504, -1;
	// begin inline asm
	shfl.sync.down.b32 %r485, %r486, %r502, %r411, %r504;
	// end inline asm
	// begin inline asm
	shfl.sync.down.b32 %r490, %r491, %r502, %r411, %r504;
	// end inline asm
	mov.b64 	%rd57, {%r485, %r490};
	mov.b64 	%fd60, %rd57;
	// begin inline asm
	shfl.sync.down.b32 %r495, %r770, %r502, %r411, %r504;
	// end inline asm
	// begin inline asm
	shfl.sync.down.b32 %r500, %r501, %r502, %r411, %r504;
	// end inline asm
	add.s32 	%r515, %r392, 8;
	setp.gt.s32 	%p166, %r515, %r411;
	setp.gt.f64 	%p167, %fd192, %fd60;
	or.pred  	%p168, %p166, %p167;
	@%p168 bra 	$L__BB27_64;
	setp.geu.f64 	%p169, %fd192, %fd60;
	setp.lt.s32 	%p170, %r495, %r770;
	and.pred  	%p171, %p169, %p170;
	@%p171 bra 	$L__BB27_64;
	shr.u32 	%r516, %r500, 24;
	cvt.u16.u32 	%rs135, %r516;
	{ .reg .b16 tmp; mov.b32 {tmp, %rs136}, %r500; }
	shr.u32 	%r517, %r500, 8;
	cvt.u16.u32 	%rs137, %r517;
	cvt.u16.u32 	%rs138, %r500;
	mov.u32 	%r770, %r495;
	mov.f64 	%fd192, %fd60;
$L__BB27_64:
	cvt.u32.u16 	%r538, %rs138;
	and.b32  	%r539, %r538, 255;
	and.b16  	%rs108, %rs137, 255;
	mul.wide.u16 	%r540, %rs108, 256;
	or.b32  	%r541, %r540, %r539;
	cvt.u32.u16 	%r542, %rs136;
	shl.b32 	%r543, %r542, 16;
	and.b32  	%r544, %r543, 16711680;
	or.b32  	%r545, %r541, %r544;
	cvt.u32.u16 	%r546, %rs135;
	shl.b32 	%r547, %r546, 24;
	or.b32  	%r534, %r545, %r547;
	mov.b64 	%rd58, %fd192;
	mov.b64 	{%r519, %r524}, %rd58;
	mov.b32 	%r535, 16;
	mov.b32 	%r537, -1;
	// begin inline asm
	shfl.sync.down.b32 %r518, %r519, %r535, %r411, %r537;
	// end inline asm
	// begin inline asm
	shfl.sync.down.b32 %r523, %r524, %r535, %r411, %r537;
	// end inline asm
	mov.b64 	%rd59, {%r518, %r523};
	mov.b64 	%fd62, %rd59;
	// begin inline asm
	shfl.sync.down.b32 %r528, %r770, %r535, %r411, %r537;
	// end inline asm
	// begin inline asm
	shfl.sync.down.b32 %r533, %r534, %r535, %r411, %r537;
	// end inline asm
	add.s32 	%r548, %r392, 16;
	setp.gt.s32 	%p172, %r548, %r411;
	setp.gt.f64 	%p173, %fd192, %fd62;
	or.pred  	%p174, %p172, %p173;
	@%p174 bra 	$L__BB27_66;
	setp.geu.f64 	%p175, %fd192, %fd62;
	setp.lt.s32 	%p176, %r528, %r770;
	and.pred  	%p177, %p175, %p176;
	selp.b32 	%r770, %r770, %r528, %p177;
	selp.f64 	%fd192, %fd192, %fd62, %p177;
$L__BB27_66:
	setp.ne.s32 	%p178, %r392, 0;
	@%p178 bra 	$L__BB27_68;
	shr.u32 	%r549, %r5, 1;
	and.b32  	%r550, %r549, 496;
	mov.u32 	%r551, _ZZN3cub18CUB_300001_SM_10006detail6reduce18DeviceReduceKernelINS2_10policy_hubIN4cuda3std3__45tupleIJdiEEEy12larger_tupleIdEE10Policy1000EN6thrust24THRUST_300001_SM_1000_NS12zip_iteratorINS8_IJNSF_6detail15normal_iteratorINSF_10device_ptrIdEEEENSF_17counting_iteratorIiNSF_11use_defaultESN_SN_EEEEEEEySB_S9_NS7_10__identityEEEvT0_PT3_T1_NS0_13GridEvenShareISV_EET2_T4_E12temp_storage;
	add.s32 	%r552, %r551, %r550;
	st.shared.f64 	[%r552+8], %fd192;
	st.shared.u32 	[%r552+16], %r770;
$L__BB27_68:
	bar.sync 	0;
	setp.ne.s32 	%p179, %r5, 0;
	@%p179 bra 	$L__BB27_157;
	setp.lt.s32 	%p180, %r4, 33;
	@%p180 bra 	$L__BB27_72;
	ld.shared.f64 	%fd65, [_ZZN3cub18CUB_300001_SM_10006detail6reduce18DeviceReduceKernelINS2_10policy_hubIN4cuda3std3__45tupleIJdiEEEy12larger_tupleIdEE10Policy1000EN6thrust24THRUST_300001_SM_1000_NS12zip_iteratorINS8_IJNSF_6detail15normal_iteratorINSF_10device_ptrIdEEEENSF_17counting_iteratorIiNSF_11use_defaultESN_SN_EEEEEEEySB_S9_NS7_10__identityEEEvT0_PT3_T1_NS0_13GridEvenShareISV_EET2_T4_E12temp_storage+24];
	setp.lt.f64 	%p181, %fd65, %fd192;
	@%p181 bra 	$L__BB27_72;
	ld.shared.u32 	%r553, [_ZZN3cub18CUB_300001_SM_10006detail6reduce18DeviceReduceKernelINS2_10policy_hubIN4cuda3std3__45tupleIJdiEEEy12larger_tupleIdEE10Policy1000EN6thrust24THRUST_300001_SM_1000_NS12zip_iteratorINS8_IJNSF_6detail15normal_iteratorINSF_10device_ptrIdEEEENSF_17counting_iteratorIiNSF_11use_defaultESN_SN_EEEEEEEySB_S9_NS7_10__identityEEEvT0_PT3_T1_NS0_13GridEvenShareISV_EET2_T4_E12temp_storage+32];
	setp.geu.f64 	%p182, %fd192, %fd65;
	setp.lt.s32 	%p183, %r553, %r770;
	and.pred  	%p184, %p182, %p183;
	selp.f64 	%fd192, %fd192, %fd65, %p184;
	selp.b32 	%r770, %r770, %r553, %p184;
$L__BB27_72:
	setp.lt.s32 	%p185, %r4, 65;
	@%p185 bra 	$L__BB27_75;
	ld.shared.f64 	%fd68, [_ZZN3cub18CUB_300001_SM_10006detail6reduce18DeviceReduceKernelINS2_10policy_hubIN4cuda3std3__45tupleIJdiEEEy12larger_tupleIdEE10Policy1000EN6thrust24THRUST_300001_SM_1000_NS12zip_iteratorINS8_IJNSF_6detail15normal_iteratorINSF_10device_ptrIdEEEENSF_17counting_iteratorIiNSF_11use_defaultESN_SN_EEEEEEEySB_S9_NS7_10__identityEEEvT0_PT3_T1_NS0_13GridEvenShareISV_EET2_T4_E12temp_storage+40];
	setp.lt.f64 	%p186, %fd68, %fd192;
	@%p186 bra 	$L__BB27_75;
	ld.shared.u32 	%r555, [_ZZN3cub18CUB_300001_SM_10006detail6reduce18DeviceReduceKernelINS2_10policy_hubIN4cuda3std3__45tupleIJdiEEEy12larger_tupleIdEE10Policy1000EN6thrust24THRUST_300001_SM_1000_NS12zip_iteratorINS8_IJNSF_6detail15normal_iteratorINSF_10device_ptrIdEEEENSF_17counting_iteratorIiNSF_11use_defaultESN_SN_EEEEEEEySB_S9_NS7_10__identityEEEvT0_PT3_T1_NS0_13GridEvenShareISV_EET2_T4_E12temp_storage+48];
	setp.geu.f64 	%p187, %fd192, %fd68;
	setp.lt.s32 	%p188, %r555, %r770;
	and.pred  	%p189, %p187, %p188;
	selp.f64 	%fd192, %fd192, %fd68, %p189;
	selp.b32 	%r770, %r770, %r555, %p189;
$L__BB27_75:
	setp.lt.s32 	%p190, %r4, 97;
	@%p190 bra 	$L__BB27_78;
	ld.shared.f64 	%fd71, [_ZZN3cub18CUB_300001_SM_10006detail6reduce18DeviceReduceKernelINS2_10policy_hubIN4cuda3std3__45tupleIJdiEEEy12larger_tupleIdEE10Policy1000EN6thrust24THRUST_300001_SM_1000_NS12zip_iteratorINS8_IJNSF_6detail15normal_iteratorINSF_10device_ptrIdEEEENSF_17counting_iteratorIiNSF_11use_defaultESN_SN_EEEEEEEySB_S9_NS7_10__identityEEEvT0_PT3_T1_NS0_13GridEvenShareISV_EET2_T4_E12temp_storage+56];
	setp.lt.f64 	%p191, %fd71, %fd192;
	@%p191 bra 	$L__BB27_78;
	ld.shared.u32 	%r557, [_ZZN3cub18CUB_300001_SM_10006detail6reduce18DeviceReduceKernelINS2_10policy_hubIN4cuda3std3__45tupleIJdiEEEy12larger_tupleIdEE10Policy1000EN6thrust24THRUST_300001_SM_1000_NS12zip_iteratorINS8_IJNSF_6detail15normal_iteratorINSF_10device_ptrIdEEEENSF_17counting_iteratorIiNSF_11use_defaultESN_SN_EEEEEEEySB_S9_NS7_10__identityEEEvT0_PT3_T1_NS0_13GridEvenShareISV_EET2_T4_E12temp_storage+64];
	setp.geu.f64 	%p192, %fd192, %fd71;
	setp.lt.s32 	%p193, %r557, %r770;
	and.pred  	%p194, %p192, %p193;
	selp.f64 	%fd192, %fd192, %fd71, %p194;
	selp.b32 	%r770, %r770, %r557, %p194;
$L__BB27_78:
	setp.lt.s32 	%p195, %r4, 129;
	@%p195 bra 	$L__BB27_81;
	ld.shared.f64 	%fd74, [_ZZN3cub18CUB_300001_SM_10006detail6reduce18DeviceReduceKernelINS2_10policy_hubIN4cuda3std3__45tupleIJdiEEEy12larger_tupleIdEE10Policy1000EN6thrust24THRUST_300001_SM_1000_NS12zip_iteratorINS8_IJNSF_6detail15normal_iteratorINSF_10device_ptrIdEEEENSF_17counting_iteratorIiNSF_11use_defaultESN_SN_EEEEEEEySB_S9_NS7_10__identityEEEvT0_PT3_T1_NS0_13GridEvenShareISV_EET2_T4_E12temp_storage+72];
	setp.lt.f64 	%p196, %fd74, %fd192;
	@%p196 bra 	$L__BB27_81;
	ld.shared.u32 	%r559, [_ZZN3cub18CUB_300001_SM_10006detail6reduce18DeviceReduceKernelINS2_10policy_hubIN4cuda3std3__45tupleIJdiEEEy12larger_tupleIdEE10Policy1000EN6thrust24THRUST_300001_SM_1000_NS12zip_iteratorINS8_IJNSF_6detail15normal_iteratorINSF_10device_ptrIdEEEENSF_17counting_iteratorIiNSF_11use_defaultESN_SN_EEEEEEEySB_S9_NS7_10__identityEEEvT0_PT3_T1_NS0_13GridEvenShareISV_EET2_T4_E12temp_storage+80];
	setp.geu.f64 	%p197, %fd192, %fd74;
	setp.lt.s32 	%p198, %r559, %r770;
	and.pred  	%p199, %p197, %p198;
	selp.f64 	%fd192, %fd192, %fd74, %p199;
	selp.b32 	%r770, %r770, %r559, %p199;
$L__BB27_81:
	setp.lt.s32 	%p200, %r4, 161;
	@%p200 bra 	$L__BB27_84;
	ld.shared.f64 	%fd77, [_ZZN3cub18CUB_300001_SM_10006detail6reduce18DeviceReduceKernelINS2_10policy_hubIN4cuda3std3__45tupleIJdiEEEy12larger_tupleIdEE10Policy1000EN6thrust24THRUST_300001_SM_1000_NS12zip_iteratorINS8_IJNSF_6detail15normal_iteratorINSF_10device_ptrIdEEEENSF_17counting_iteratorIiNSF_11use_defaultESN_SN_EEEEEEEySB_S9_NS7_10__identityEEEvT0_PT3_T1_NS0_13GridEvenShareISV_EET2_T4_E12temp_storage+88];
	setp.lt.f64 	%p201, %fd77, %fd192;
	@%p201 bra 	$L__BB27_84;
	ld.shared.u32 	%r561, [_ZZN3cub18CUB_300001_SM_10006detail6reduce18DeviceReduceKernelINS2_10policy_hubIN4cuda3std3__45tupleIJdiEEEy12larger_tupleIdEE10Policy1000EN6thrust24THRUST_300001_SM_1000_NS12zip_iteratorINS8_IJNSF_6detail15normal_iteratorINSF_10device_ptrIdEEEENSF_17counting_iteratorIiNSF_11use_defaultESN_SN_EEEEEEEySB_S9_NS7_10__identityEEEvT0_PT3_T1_NS0_13GridEvenShareISV_EET2_T4_E12temp_storage+96];
	setp.geu.f64 	%p202, %fd192, %fd77;
	setp.lt.s32 	%p203, %r561, %r770;
	and.pred  	%p204, %p202, %p203;
	selp.f64 	%fd192, %fd192, %fd77, %p204;
	selp.b32 	%r770, %r770, %r561, %p204;
$L__BB27_84:
	setp.lt.s32 	%p205, %r4, 193;
	@%p205 bra 	$L__BB27_87;
	ld.shared.f64 	%fd80, [_ZZN3cub18CUB_300001_SM_10006detail6reduce18DeviceReduceKernelINS2_10policy_hubIN4cuda3std3__45tupleIJdiEEEy12larger_tupleIdEE10Policy1000EN6thrust24THRUST_300001_SM_1000_NS12zip_iteratorINS8_IJNSF_6detail15normal_iteratorINSF_10device_ptrIdEEEENSF_17counting_iteratorIiNSF_11use_defaultESN_SN_EEEEEEEySB_S9_NS7_10__identityEEEvT0_PT3_T1_NS0_13GridEvenShareISV_EET2_T4_E12temp_storage+104];
	setp.lt.f64 	%p206, %fd80, %fd192;
	@%p206 bra 	$L__BB27_87;
	ld.shared.u32 	%r563, [_ZZN3cub18CUB_300001_SM_10006detail6reduce18DeviceReduceKernelINS2_10policy_hubIN4cuda3std3__45tupleIJdiEEEy12larger_tupleIdEE10Policy1000EN6thrust24THRUST_300001_SM_1000_NS12zip_iteratorINS8_IJNSF_6detail15normal_iteratorINSF_10device_ptrIdEEEENSF_17counting_iteratorIiNSF_11use_defaultESN_SN_EEEEEEEySB_S9_NS7_10__identityEEEvT0_PT3_T1_NS0_13GridEvenShareISV_EET2_T4_E12temp_storage+112];
	setp.geu.f64 	%p207, %fd192, %fd80;
	setp.lt.s32 	%p208, %r563, %r770;
	and.pred  	%p209, %p207, %p208;
	selp.f64 	%fd192, %fd192, %fd80, %p209;
	selp.b32 	%r770, %r770, %r563, %p209;
$L__BB27_87:
	setp.lt.s32 	%p210, %r4, 225;
	@%p210 bra 	$L__BB27_157;
	ld.shared.f64 	%fd83, [_ZZN3cub18CUB_300001_SM_10006detail6reduce18DeviceReduceKernelINS2_10policy_hubIN4cuda3std3__45tupleIJdiEEEy12larger_tupleIdEE10Policy1000EN6thrust24THRUST_300001_SM_1000_NS12zip_iteratorINS8_IJNSF_6detail15normal_iteratorINSF_10device_ptrIdEEEENSF_17counting_iteratorIiNSF_11use_defaultESN_SN_EEEEEEEySB_S9_NS7_10__identityEEEvT0_PT3_T1_NS0_13GridEvenShareISV_EET2_T4_E12temp_storage+120];
	setp.lt.f64 	%p211, %fd83, %fd192;
	@%p211 bra 	$L__BB27_157;
	ld.shared.u32 	%r565, [_ZZN3cub18CUB_300001_SM_10006detail6reduce18DeviceReduceKernelINS2_10policy_hubIN4cuda3std3__45tupleIJdiEEEy12larger_tupleIdEE10Policy1000EN6thrust24THRUST_300001_SM_1000_NS12zip_iteratorINS8_IJNSF_6detail15normal_iteratorINSF_10device_ptrIdEEEENSF_17counting_iteratorIiNSF_11use_defaultESN_SN_EEEEEEEySB_S9_NS7_10__identityEEEvT0_PT3_T1_NS0_13GridEvenShareISV_EET2_T4_E12temp_storage+128];
	setp.geu.f64 	%p212, %fd192, %fd83;
	setp.lt.s32 	%p213, %r565, %r770;
	and.pred  	%p214, %p212, %p213;
	selp.b32 	%r770, %r770, %r565, %p214;
	selp.f64 	%fd192, %fd192, %fd83, %p214;
	bra.uni 	$L__BB27_157;
$L__BB27_90:
	cvt.u32.u64 	%r183, %rd4;
	mov.u32 	%r101, %tid.x;
	add.s32 	%r184, %r183, %r101;
	mul.wide.u32 	%rd20, %r184, 8;
	add.s64 	%rd21, %rd2, %rd20;
	add.s32 	%r102, %r184, %r1;
	ld.global.f64 	%fd192, [%rd21];
	ld.global.f64 	%fd86, [%rd21+2048];
	ld.global.f64 	%fd87, [%rd21+4096];
	ld.global.f64 	%fd88, [%rd21+6144];
	setp.lt.f64 	%p2, %fd86, %fd192;
	mov.u32 	%r770, %r102;
	@%p2 bra 	$L__BB27_92;
	add.s32 	%r185, %r102, 256;
	setp.geu.f64 	%p3, %fd192, %fd86;
	setp.gt.s32 	%p4, %r102, 2147483391;
	and.pred  	%p5, %p3, %p4;
	selp.f64 	%fd192, %fd192, %fd86, %p5;
	selp.b32 	%r770, %r102, %r185, %p5;
$L__BB27_92:
	setp.lt.f64 	%p6, %fd87, %fd192;
	@%p6 bra 	$L__BB27_94;
	add.s32 	%r186, %r102, 512;
	setp.geu.f64 	%p7, %fd192, %fd87;
	setp.lt.s32 	%p8, %r186, %r770;
	and.pred  	%p9, %p7, %p8;
	selp.f64 	%fd192, %fd192, %fd87, %p9;
	selp.b32 	%r770, %r770, %r186, %p9;
$L__BB27_94:
	setp.lt.f64 	%p10, %fd88, %fd192;
	@%p10 bra 	$L__BB27_96;
	add.s32 	%r187, %r102, 768;
	setp.geu.f64 	%p11, %fd192, %fd88;
	setp.lt.s32 	%p12, %r187, %r770;
	and.pred  	%p13, %p11, %p12;
	selp.f64 	%fd192, %fd192, %fd88, %p13;
	selp.b32 	%r770, %r770, %r187, %p13;
$L__BB27_96:
	setp.lt.u64 	%p14, %rd5, %rd3;
	@%p14 bra 	$L__BB27_126;
	add.s64 	%rd73, %rd4, %rd3;
	add.s64 	%rd9, %rd1, -1024;
	setp.gt.u64 	%p15, %rd73, %rd9;
	@%p15 bra 	$L__BB27_109;
	cvt.u64.u32 	%rd10, %r101;
	bra.uni 	$L__BB27_100;
$L__BB27_99:
	add.s64 	%rd73, %rd73, %rd3;
	setp.gt.u64 	%p33, %rd73, %rd9;
	@%p33 bra 	$L__BB27_109;
$L__BB27_100:
	cvt.u32.u64 	%r188, %rd73;
	add.s32 	%r189, %r1, %r188;
	add.s64 	%rd22, %rd73, %rd10;
	shl.b64 	%rd23, %rd22, 3;
	add.s64 	%rd24, %rd2, %rd23;
	add.s32 	%r110, %r189, %r101;
	ld.global.f64 	%fd96, [%rd24];
	ld.global.f64 	%fd97, [%rd24+2048];
	ld.global.f64 	%fd98, [%rd24+4096];
	ld.global.f64 	%fd99, [%rd24+6144];
	setp.lt.f64 	%p16, %fd96, %fd192;
	@%p16 bra 	$L__BB27_102;
	setp.geu.f64 	%p17, %fd192, %fd96;
	setp.lt.s32 	%p18, %r110, %r770;
	and.pred  	%p19, %p17, %p18;
	selp.f64 	%fd192, %fd192, %fd96, %p19;
	selp.b32 	%r770, %r770, %r110, %p19;
$L__BB27_102:
	setp.lt.f64 	%p20, %fd97, %fd192;
	@%p20 bra 	$L__BB27_104;
	add.s32 	%r190, %r110, 256;
	setp.geu.f64 	%p21, %fd192, %fd97;
	setp.lt.s32 	%p22, %r190, %r770;
	and.pred  	%p23, %p21, %p22;
	selp.f64 	%fd192, %fd192, %fd97, %p23;
	selp.b32 	%r770, %r770, %r190, %p23;
$L__BB27_104:
	setp.lt.f64 	%p24, %fd98, %fd192;
	@%p24 bra 	$L__BB27_106;
	add.s32 	%r191, %r110, 512;
	setp.geu.f64 	%p25, %fd192, %fd98;
	setp.lt.s32 	%p26, %r191, %r770;
	and.pred  	%p27, %p25, %p26;
	selp.f64 	%fd192, %fd192, %fd98, %p27;
	selp.b32 	%r770, %r770, %r191, %p27;
$L__BB27_106:
	setp.lt.f64 	%p28, %fd99, %fd192;
	@%p28 bra 	$L__BB27_108;
	add.s32 	%r192, %r110, 768;
	setp.geu.f64 	%p29, %fd192, %fd99;
	setp.lt.s32 	%p30, %r192, %r770;
	and.pred  	%p31, %p29, %p30;
	selp.f64 	%fd192, %fd192, %fd99, %p31;
	selp.b32 	%r770, %r770, %r192, %p31;
$L__BB27_108:
	sub.s64 	%rd25, %rd1, %rd73;
	setp.lt.u64 	%p32, %rd25, %rd3;
	@%p32 bra 	$L__BB27_126;
	bra.uni 	$L__BB27_99;
$L__BB27_109:
	setp.le.u64 	%p34, %rd1, %rd73;
	@%p34 bra 	$L__BB27_126;
	cvt.u32.u64 	%r193, %rd73;
	cvt.u32.u64 	%r194, %rd1;
	sub.s32 	%r120, %r194, %r193;
	setp.ge.s32 	%p35, %r101, %r120;
	@%p35 bra 	$L__BB27_126;
	not.b32 	%r197, %r101;
	add.s32 	%r198, %r197, %r194;
	sub.s32 	%r122, %r198, %r193;
	and.b32  	%r199, %r122, 768;
	setp.eq.s32 	%p36, %r199, 768;
	mov.u32 	%r789, %r101;
	@%p36 bra 	$L__BB27_116;
	add.s32 	%r200, %r1, %r101;
	add.s32 	%r785, %r200, %r193;
	cvt.u64.u32 	%rd26, %r101;
	add.s64 	%rd27, %rd73, %rd26;
	shl.b64 	%rd28, %rd27, 3;
	add.s64 	%rd75, %rd2, %rd28;
	shr.u32 	%r201, %r122, 8;
	add.s32 	%r202, %r201, 1;
	and.b32  	%r203, %r202, 3;
	neg.s32 	%r784, %r203;
	mov.u32 	%r789, %r101;
$L__BB27_113:
	.pragma "nounroll";
	ld.global.f64 	%fd110, [%rd75];
	setp.lt.f64 	%p37, %fd110, %fd192;
	@%p37 bra 	$L__BB27_115;
	setp.geu.f64 	%p38, %fd192, %fd110;
	setp.lt.s32 	%p39, %r785, %r770;
	and.pred  	%p40, %p38, %p39;
	selp.f64 	%fd192, %fd192, %fd110, %p40;
	selp.b32 	%r770, %r770, %r785, %p40;
$L__BB27_115:
	add.s32 	%r789, %r789, 256;
	add.s32 	%r785, %r785, 256;
	add.s64 	%rd75, %rd75, 2048;
	add.s32 	%r784, %r784, 1;
	setp.ne.s32 	%p41, %r784, 0;
	@%p41 bra 	$L__BB27_113;
$L__BB27_116:
	setp.lt.u32 	%p42, %r122, 768;
	@%p42 bra 	$L__BB27_126;
$L__BB27_117:
	cvt.u64.u32 	%rd29, %r789;
	add.s64 	%rd30, %rd73, %rd29;
	shl.b64 	%rd31, %rd30, 3;
	add.s64 	%rd17, %rd2, %rd31;
	cvt.u32.u64 	%r204, %rd30;
	add.s32 	%r139, %r1, %r204;
	ld.global.f64 	%fd116, [%rd17];
	setp.lt.f64 	%p43, %fd116, %fd192;
	@%p43 bra 	$L__BB27_119;
	setp.geu.f64 	%p44, %fd192, %fd116;
	setp.lt.s32 	%p45, %r139, %r770;
	and.pred  	%p46, %p44, %p45;
	selp.f64 	%fd192, %fd192, %fd116, %p46;
	selp.b32 	%r770, %r770, %r139, %p46;
$L__BB27_119:
	ld.global.f64 	%fd119, [%rd17+2048];
	setp.lt.f64 	%p47, %fd119, %fd192;
	@%p47 bra 	$L__BB27_121;
	add.s32 	%r205, %r139, 256;
	setp.geu.f64 	%p48, %fd192, %fd119;
	setp.lt.s32 	%p49, %r205, %r770;
	and.pred  	%p50, %p48, %p49;
	selp.f64 	%fd192, %fd192, %fd119, %p50;
	selp.b32 	%r770, %r770, %r205, %p50;
$L__BB27_121:
	ld.global.f64 	%fd122, [%rd17+4096];
	setp.lt.f64 	%p51, %fd122, %fd192;
	@%p51 bra 	$L__BB27_123;
	add.s32 	%r206, %r139, 512;
	setp.geu.f64 	%p52, %fd192, %fd122;
	setp.lt.s32 	%p53, %r206, %r770;
	and.pred  	%p54, %p52, %p53;
	selp.f64 	%fd192, %fd192, %fd122, %p54;
	selp.b32 	%r770, %r770, %r206, %p54;
$L__BB27_123:
	ld.global.f64 	%fd125, [%rd17+6144];
	setp.lt.f64 	%p55, %fd125, %fd192;
	@%p55 bra 	$L__BB27_125;
	add.s32 	%r207, %r139, 768;
	setp.geu.f64 	%p56, %fd192, %fd125;
	setp.lt.s32 	%p57, %r207, %r770;
	and.pred  	%p58, %p56, %p57;
	selp.f64 	%fd192, %fd192, %fd125, %p58;
	selp.b32 	%r770, %r770, %r207, %p58;
$L__BB27_125:
	add.s32 	%r789, %r789, 1024;
	setp.lt.s32 	%p59, %r789, %r120;
	@%p59 bra 	$L__BB27_117;
$L__BB27_126:
	// begin inline asm
	mov.u32 %r208, %laneid;
	// end inline asm
	mov.b64 	%rd32, %fd192;
	mov.b64 	{%r210, %r215}, %rd32;
	mov.b32 	%r226, 1;
	mov.b32 	%r227, 31;
	mov.b32 	%r228, -1;
	// begin inline asm
	shfl.sync.down.b32 %r209, %r210, %r226, %r227, %r228;
	// end inline asm
	// begin inline asm
	shfl.sync.down.b32 %r214, %r215, %r226, %r227, %r228;
	// end inline asm
	mov.b64 	%rd33, {%r209, %r214};
	mov.b64 	%fd129, %rd33;
	// begin inline asm
	shfl.sync.down.b32 %r219, %r770, %r226, %r227, %r228;
	// end inline asm
	mov.b32 	%r225, 0;
	// begin inline asm
	shfl.sync.down.b32 %r224, %r225, %r226, %r227, %r228;
	// end inline asm
	setp.gt.s32 	%p60, %r208, 30;
	setp.gt.f64 	%p61, %fd192, %fd129;
	or.pred  	%p62, %p60, %p61;
	mov.b16 	%rs151, 0;
	mov.u16 	%rs152, %rs151;
	mov.u16 	%rs153, %rs151;
	mov.u16 	%rs154, %rs151;
	@%p62 bra 	$L__BB27_129;
	setp.geu.f64 	%p63, %fd192, %fd129;
	setp.lt.s32 	%p64, %r219, %r770;
	and.pred  	%p65, %p63, %p64;
	@%p65 bra 	$L__BB27_129;
	shr.u32 	%r229, %r224, 24;
	cvt.u16.u32 	%rs154, %r229;
	{ .reg .b16 tmp; mov.b32 {tmp, %rs153}, %r224; }
	shr.u32 	%r230, %r224, 8;
	cvt.u16.u32 	%rs152, %r230;
	cvt.u16.u32 	%rs151, %r224;
	mov.f64 	%fd192, %fd129;
	mov.u32 	%r770, %r219;
$L__BB27_129:
	cvt.u32.u16 	%r251, %rs151;
	and.b32  	%r252, %r251, 255;
	and.b16  	%rs99, %rs152, 255;
	mul.wide.u16 	%r253, %rs99, 256;
	or.b32  	%r254, %r253, %r252;
	cvt.u32.u16 	%r255, %rs153;
	shl.b32 	%r256, %r255, 16;
	and.b32  	%r257, %r256, 16711680;
	or.b32  	%r258, %r254, %r257;
	cvt.u32.u16 	%r259, %rs154;
	shl.b32 	%r260, %r259, 24;
	or.b32  	%r247, %r258, %r260;
	mov.b64 	%rd34, %fd192;
	mov.b64 	{%r232, %r237}, %rd34;
	mov.b32 	%r248, 2;
	mov.b32 	%r249, 31;
	mov.b32 	%r250, -1;
	// begin inline asm
	shfl.sync.down.b32 %r231, %r232, %r248, %r249, %r250;
	// end inline asm
	// begin inline asm
	shfl.sync.down.b32 %r236, %r237, %r248, %r249, %r250;
	// end inline asm
	mov.b64 	%rd35, {%r231, %r236};
	mov.b64 	%fd131, %rd35;
	// begin inline asm
	shfl.sync.down.b32 %r241, %r770, %r248, %r249, %r250;
	// end inline asm
	// begin inline asm
	shfl.sync.down.b32 %r246, %r247, %r248, %r249, %r250;
	// end inline asm
	setp.gt.s32 	%p66, %r208, 29;
	setp.gt.f64 	%p67, %fd192, %fd131;
	or.pred  	%p68, %p66, %p67;
	@%p68 bra 	$L__BB27_132;
	setp.geu.f64 	%p69, %fd192, %fd131;
	setp.lt.s32 	%p70, %r241, %r770;
	and.pred  	%p71, %p69, %p70;
	@%p71 bra 	$L__BB27_132;
	shr.u32 	%r261, %r246, 24;
	cvt.u16.u32 	%rs154, %r261;
	{ .reg .b16 tmp; mov.b32 {tmp, %rs153}, %r246; }
	shr.u32 	%r262, %r246, 8;
	cvt.u16.u32 	%rs152, %r262;
	cvt.u16.u32 	%rs151, %r246;
	mov.f64 	%fd192, %fd131;
	mov.u32 	%r770, %r241;
$L__BB27_132:
	cvt.u32.u16 	%r283, %rs151;
	and.b32  	%r284, %r283, 255;
	and.b16  	%rs100, %rs152, 255;
	mul.wide.u16 	%r285, %rs100, 256;
	or.b32  	%r286, %r285, %r284;
	cvt.u32.u16 	%r287, %rs153;
	shl.b32 	%r288, %r287, 16;
	and.b32  	%r289, %r288, 16711680;
	or.b32  	%r290, %r286, %r289;
	cvt.u32.u16 	%r291, %rs154;
	shl.b32 	%r292, %r291, 24;
	or.b32  	%r279, %r290, %r292;
	mov.b64 	%rd36, %fd192;
	mov.b64 	{%r264, %r269}, %rd36;
	mov.b32 	%r280, 4;
	mov.b32 	%r281, 31;
	mov.b32 	%r282, -1;
	// begin inline asm
	shfl.sync.down.b32 %r263, %r264, %r280, %r281, %r282;
	// end inline asm
	// begin inline asm
	shfl.sync.down.b32 %r268, %r269, %r280, %r281, %r282;
	// end inline asm
	mov.b64 	%rd37, {%r263, %r268};
	mov.b64 	%fd133, %rd37;
	// begin inline asm
	shfl.sync.down.b32 %r273, %r770, %r280, %r281, %r282;
	// end inline asm
	// begin inline asm
	shfl.sync.down.b32 %r278, %r279, %r280, %r281, %r282;
	// end inline asm
	setp.gt.s32 	%p72, %r208, 27;
	setp.gt.f64 	%p73, %fd192, %fd133;
	or.pred  	%p74, %p72, %p73;
	@%p74 bra 	$L__BB27_135;
	setp.geu.f64 	%p75, %fd192, %fd133;
	setp.lt.s32 	%p76, %r273, %r770;
	and.pred  	%p77, %p75, %p76;
	@%p77 bra 	$L__BB27_135;
	shr.u32 	%r293, %r278, 24;
	cvt.u16.u32 	%rs154, %r293;
	{ .reg .b16 tmp; mov.b32 {tmp, %rs153}, %r278; }
	shr.u32 	%r294, %r278, 8;
	cvt.u16.u32 	%rs152, %r294;
	cvt.u16.u32 	%rs151, %r278;
	mov.f64 	%fd192, %fd133;
	mov.u32 	%r770, %r273;
$L__BB27_135:
	cvt.u32.u16 	%r315, %rs151;
	and.b32  	%r316, %r315, 255;
	and.b16  	%rs101, %rs152, 255;
	mul.wide.u16 	%r317, %rs101, 256;
	or.b32  	%r318, %r317, %r316;
	cvt.u32.u16 	%r319, %rs153;
	shl.b32 	%r320, %r319, 16;
	and.b32  	%r321, %r320, 16711680;
	or.b32  	%r322, %r318, %r321;
	cvt.u32.u16 	%r323, %rs154;
	shl.b32 	%r324, %r323, 24;
	or.b32  	%r311, %r322, %r324;
	mov.b64 	%rd38, %fd192;
	mov.b64 	{%r296, %r301}, %rd38;
	mov.b32 	%r312, 8;
	mov.b32 	%r313, 31;
	mov.b32 	%r314, -1;
	// begin inline asm
	shfl.sync.down.b32 %r295, %r296, %r312, %r313, %r314;
	// end inline asm
	// begin inline asm
	shfl.sync.down.b32 %r300, %r301, %r312, %r313, %r314;
	// end inline asm
	mov.b64 	%rd39, {%r295, %r300};
	mov.b64 	%fd135, %rd39;
	// begin inline asm
	shfl.sync.down.b32 %r305, %r770, %r312, %r313, %r314;
	// end inline asm
	// begin inline asm
	shfl.sync.down.b32 %r310, %r311, %r312, %r313, %r314;
	// end inline asm
	setp.gt.s32 	%p78, %r208, 23;
	setp.gt.f64 	%p79, %fd192, %fd135;
	or.pred  	%p80, %p78, %p79;
	@%p80 bra 	$L__BB27_138;
	setp.geu.f64 	%p81, %fd192, %fd135;
	setp.lt.s32 	%p82, %r305, %r770;
	and.pred  	%p83, %p81, %p82;
	@%p83 bra 	$L__BB27_138;
	shr.u32 	%r325, %r310, 24;
	cvt.u16.u32 	%rs154, %r325;
	{ .reg .b16 tmp; mov.b32 {tmp, %rs153}, %r310; }
	shr.u32 	%r326, %r310, 8;
	cvt.u16.u32 	%rs152, %r326;
	cvt.u16.u32 	%rs151, %r310;
	mov.f64 	%fd192, %fd135;
	mov.u32 	%r770, %r305;
$L__BB27_138:
	cvt.u32.u16 	%r347, %rs151;
	and.b32  	%r348, %r347, 255;
	and.b16  	%rs102, %rs152, 255;
	mul.wide.u16 	%r349, %rs102, 256;
	or.b32  	%r350, %r349, %r348;
	cvt.u32.u16 	%r351, %rs153;
	shl.b32 	%r352, %r351, 16;
	and.b32  	%r353, %r352, 16711680;
	or.b32  	%r354, %r350, %r353;
	cvt.u32.u16 	%r355, %rs154;
	shl.b32 	%r356, %r355, 24;
	or.b32  	%r343, %r354, %r356;
	mov.b64 	%rd40, %fd192;
	mov.b64 	{%r328, %r333}, %rd40;
	mov.b32 	%r344, 16;
	mov.b32 	%r345, 31;
	mov.b32 	%r346, -1;
	// begin inline asm
	shfl.sync.down.b32 %r327, %r328, %r344, %r345, %r346;
	// end inline asm
	// begin inline asm
	shfl.sync.down.b32 %r332, %r333, %r344, %r345, %r346;
	// end inline asm
	mov.b64 	%rd41, {%r327, %r332};
	mov.b64 	%fd137, %rd41;
	// begin inline asm
	shfl.sync.down.b32 %r337, %r770, %r344, %r345, %r346;
	// end inline asm
	// begin inline asm
	shfl.sync.down.b32 %r342, %r343, %r344, %r345, %r346;
	// end inline asm
	setp.gt.s32 	%p84, %r208, 15;
	setp.gt.f64 	%p85, %fd192, %fd137;
	or.pred  	%p86, %p84, %p85;
	@%p86 bra 	$L__BB27_140;
	setp.geu.f64 	%p87, %fd192, %fd137;
	setp.lt.s32 	%p88, %r337, %r770;
	and.pred  	%p89, %p87, %p88;
	selp.f64 	%fd192, %fd192, %fd137, %p89;
	selp.b32 	%r770, %r770, %r337, %p89;
$L__BB27_140:
	setp.ne.s32 	%p90, %r208, 0;
	@%p90 bra 	$L__BB27_142;
	shr.u32 	%r357, %r101, 1;
	and.b32  	%r358, %r357, 496;
	mov.u32 	%r359, _ZZN3cub18CUB_300001_SM_10006detail6reduce18DeviceReduceKernelINS2_10policy_hubIN4cuda3std3__45tupleIJdiEEEy12larger_tupleIdEE10Policy1000EN6thrust24THRUST_300001_SM_1000_NS12zip_iteratorINS8_IJNSF_6detail15normal_iteratorINSF_10device_ptrIdEEEENSF_17counting_iteratorIiNSF_11use_defaultESN_SN_EEEEEEEySB_S9_NS7_10__identityEEEvT0_PT3_T1_NS0_13GridEvenShareISV_EET2_T4_E12temp_storage;
	add.s32 	%r360, %r359, %r358;
	st.shared.f64 	[%r360+8], %fd192;
	st.shared.u32 	[%r360+16], %r770;
$L__BB27_142:
	bar.sync 	0;
	setp.ne.s32 	%p91, %r101, 0;
	@%p91 bra 	$L__BB27_157;
	ld.shared.f64 	%fd140, [_ZZN3cub18CUB_300001_SM_10006detail6reduce18DeviceReduceKernelINS2_10policy_hubIN4cuda3std3__45tupleIJdiEEEy12larger_tupleIdEE10Policy1000EN6thrust24THRUST_300001_SM_1000_NS12zip_iteratorINS8_IJNSF_6detail15normal_iteratorINSF_10device_ptrIdEEEENSF_17counting_iteratorIiNSF_11use_defaultESN_SN_EEEEEEEySB_S9_NS7_10__identityEEEvT0_PT3_T1_NS0_13GridEvenShareISV_EET2_T4_E12temp_storage+24];
	setp.lt.f64 	%p92, %fd140, %fd192;
	@%p92 bra 	$L__BB27_145;
	ld.shared.u32 	%r361, [_ZZN3cub18CUB_300001_SM_10006detail6reduce18DeviceReduceKernelINS2_10policy_hubIN4cuda3std3__45tupleIJdiEEEy12larger_tupleIdEE10Policy1000EN6thrust24THRUST_300001_SM_1000_NS12zip_iteratorINS8_IJNSF_6detail15normal_iteratorINSF_10device_ptrIdEEEENSF_17counting_iteratorIiNSF_11use_defaultESN_SN_EEEEEEEySB_S9_NS7_10__identityEEEvT0_PT3_T1_NS0_13GridEvenShareISV_EET2_T4_E12temp_storage+32];
	setp.geu.f64 	%p93, %fd192, %fd140;
	setp.lt.s32 	%p94, %r361, %r770;
	and.pred  	%p95, %p93, %p94;
	selp.f64 	%fd192, %fd192, %fd140, %p95;
	selp.b32 	%r770, %r770, %r361, %p95;
$L__BB27_145:
	ld.shared.f64 	%fd143, [_ZZN3cub18CUB_300001_SM_10006detail6reduce18DeviceReduceKernelINS2_10policy_hubIN4cuda3std3__45tupleIJdiEEEy12larger_tupleIdEE10Policy1000EN6thrust24THRUST_300001_SM_1000_NS12zip_iteratorINS8_IJNSF_6detail15normal_iteratorINSF_10device_ptrIdEEEENSF_17counting_iteratorIiNSF_11use_defaultESN_SN_EEEEEEEySB_S9_NS7_10__identityEEEvT0_PT3_T1_NS0_13GridEvenShareISV_EET2_T4_E12temp_storage+40];
	setp.lt.f64 	%p96, %fd143, %fd192;
	@%p96 bra 	$L__BB27_147;
	ld.shared.u32 	%r363, [_ZZN3cub18CUB_300001_SM_10006detail6reduce18DeviceReduceKernelINS2_10policy_hubIN4cuda3std3__45tupleIJdiEEEy12larger_tupleIdEE10Policy1000EN6thrust24THRUST_300001_SM_1000_NS12zip_iteratorINS8_IJNSF_6detail15normal_iteratorINSF_10device_ptrIdEEEENSF_17counting_iteratorIiNSF_11use_defaultESN_SN_EEEEEEEySB_S9_NS7_10__identityEEEvT0_PT3_T1_NS0_13GridEvenShareISV_EET2_T4_E12temp_storage+48];
	setp.geu.f64 	%p97, %fd192, %fd143;
	setp.lt.s32 	%p98, %r363, %r770;
	and.pred  	%p99, %p97, %p98;
	selp.f64 	%fd192, %fd192, %fd143, %p99;
	selp.b32 	%r770, %r770, %r363, %p99;
$L__BB27_147:
	ld.shared.f64 	%fd146, [_ZZN3cub18CUB_300001_SM_10006detail6reduce18DeviceReduceKernelINS2_10policy_hubIN4cuda3std3__45tupleIJdiEEEy12larger_tupleIdEE10Policy1000EN6thrust24THRUST_300001_SM_1000_NS12zip_iteratorINS8_IJNSF_6detail15normal_iteratorINSF_10device_ptrIdEEEENSF_17counting_iteratorIiNSF_11use_defaultESN_SN_EEEEEEEySB_S9_NS7_10__identityEEEvT0_PT3_T1_NS0_13GridEvenShareISV_EET2_T4_E12temp_storage+56];
	setp.lt.f64 	%p100, %fd146, %fd192;
	@%p100 bra 	$L__BB27_149;
	ld.shared.u32 	%r365, [_ZZN3cub18CUB_300001_SM_10006detail6reduce18DeviceReduceKernelINS2_10policy_hubIN4cuda3std3__45tupleIJdiEEEy12larger_tupleIdEE10Policy1000EN6thrust24THRUST_300001_SM_1000_NS12zip_iteratorINS8_IJNSF_6detail15normal_iteratorINSF_10device_ptrIdEEEENSF_17counting_iteratorIiNSF_11use_defaultESN_SN_EEEEEEEySB_S9_NS7_10__identityEEEvT0_PT3_T1_NS0_13GridEvenShareISV_EET2_T4_E12temp_storage+64];
	setp.geu.f64 	%p101, %fd192, %fd146;
	setp.lt.s32 	%p102, %r365, %r770;
	and.pred  	%p103, %p101, %p102;
	selp.f64 	%fd192, %fd192, %fd146, %p103;
	selp.b32 	%r770, %r770, %r365, %p103;
$L__BB27_149:
	ld.shared.f64 	%fd149, [_ZZN3cub18CUB_300001_SM_10006detail6reduce18DeviceReduceKernelINS2_10policy_hubIN4cuda3std3__45tupleIJdiEEEy12larger_tupleIdEE10Policy1000EN6thrust24THRUST_300001_SM_1000_NS12zip_iteratorINS8_IJNSF_6detail15normal_iteratorINSF_10device_ptrIdEEEENSF_17counting_iteratorIiNSF_11use_defaultESN_SN_EEEEEEEySB_S9_NS7_10__identityEEEvT0_PT3_T1_NS0_13GridEvenShareISV_EET2_T4_E12temp_storage+72];
	setp.lt.f64 	%p104, %fd149, %fd192;
	@%p104 bra 	$L__BB27_151;
	ld.shared.u32 	%r367, [_ZZN3cub18CUB_300001_SM_10006detail6reduce18DeviceReduceKernelINS2_10policy_hubIN4cuda3std3__45tupleIJdiEEEy12larger_tupleIdEE10Policy1000EN6thrust24THRUST_300001_SM_1000_NS12zip_iteratorINS8_IJNSF_6detail15normal_iteratorINSF_10device_ptrIdEEEENSF_17counting_iteratorIiNSF_11use_defaultESN_SN_EEEEEEEySB_S9_NS7_10__identityEEEvT0_PT3_T1_NS0_13GridEvenShareISV_EET2_T4_E12temp_storage+80];
	setp.geu.f64 	%p105, %fd192, %fd149;
	setp.lt.s32 	%p106, %r367, %r770;
	and.pred  	%p107, %p105, %p106;
	selp.f64 	%fd192, %fd192, %fd149, %p107;
	selp.b32 	%r770, %r770, %r367, %p107;
$L__BB27_151:
	ld.shared.f64 	%fd152, [_ZZN3cub18CUB_300001_SM_10006detail6reduce18DeviceReduceKernelINS2_10policy_hubIN4cuda3std3__45tupleIJdiEEEy12larger_tupleIdEE10Policy1000EN6thrust24THRUST_300001_SM_1000_NS12zip_iteratorINS8_IJNSF_6detail15normal_iteratorINSF_10device_ptrIdEEEENSF_17counting_iteratorIiNSF_11use_defaultESN_SN_EEEEEEEySB_S9_NS7_10__identityEEEvT0_PT3_T1_NS0_13GridEvenShareISV_EET2_T4_E12temp_storage+88];
	setp.lt.f64 	%p108, %fd152, %fd192;
	@%p108 bra 	$L__BB27_153;
	ld.shared.u32 	%r369, [_ZZN3cub18CUB_300001_SM_10006detail6reduce18DeviceReduceKernelINS2_10policy_hubIN4cuda3std3__45tupleIJdiEEEy12larger_tupleIdEE10Policy1000EN6thrust24THRUST_300001_SM_1000_NS12zip_iteratorINS8_IJNSF_6detail15normal_iteratorINSF_10device_ptrIdEEEENSF_17counting_iteratorIiNSF_11use_defaultESN_SN_EEEEEEEySB_S9_NS7_10__identityEEEvT0_PT3_T1_NS0_13GridEvenShareISV_EET2_T4_E12temp_storage+96];
	setp.geu.f64 	%p109, %fd192, %fd152;
	setp.lt.s32 	%p110, %r369, %r770;
	and.pred  	%p111, %p109, %p110;
	selp.f64 	%fd192, %fd192, %fd152, %p111;
	selp.b32 	%r770, %r770, %r369, %p111;
$L__BB27_153:
	ld.shared.f64 	%fd155, [_ZZN3cub18CUB_300001_SM_10006detail6reduce18DeviceReduceKernelINS2_10policy_hubIN4cuda3std3__45tupleIJdiEEEy12larger_tupleIdEE10Policy1000EN6thrust24THRUST_300001_SM_1000_NS12zip_iteratorINS8_IJNSF_6detail15normal_iteratorINSF_10device_ptrIdEEEENSF_17counting_iteratorIiNSF_11use_defaultESN_SN_EEEEEEEySB_S9_NS7_10__identityEEEvT0_PT3_T1_NS0_13GridEvenShareISV_EET2_T4_E12temp_storage+104];
	setp.lt.f64 	%p112, %fd155, %fd192;
	@%p112 bra 	$L__BB27_155;
	ld.shared.u32 	%r371, [_ZZN3cub18CUB_300001_SM_10006detail6reduce18DeviceReduceKernelINS2_10policy_hubIN4cuda3std3__45tupleIJdiEEEy12larger_tupleIdEE10Policy1000EN6thrust24THRUST_300001_SM_1000_NS12zip_iteratorINS8_IJNSF_6detail15normal_iteratorINSF_10device_ptrIdEEEENSF_17counting_iteratorIiNSF_11use_defaultESN_SN_EEEEEEEySB_S9_NS7_10__identityEEEvT0_PT3_T1_NS0_13GridEvenShareISV_EET2_T4_E12temp_storage+112];
	setp.geu.f64 	%p113, %fd192, %fd155;
	setp.lt.s32 	%p114, %r371, %r770;
	and.pred  	%p115, %p113, %p114;
	selp.f64 	%fd192, %fd192, %fd155, %p115;
	selp.b32 	%r770, %r770, %r371, %p115;
$L__BB27_155:
	ld.shared.f64 	%fd158, [_ZZN3cub18CUB_300001_SM_10006detail6reduce18DeviceReduceKernelINS2_10policy_hubIN4cuda3std3__45tupleIJdiEEEy12larger_tupleIdEE10Policy1000EN6thrust24THRUST_300001_SM_1000_NS12zip_iteratorINS8_IJNSF_6detail15normal_iteratorINSF_10device_ptrIdEEEENSF_17counting_iteratorIiNSF_11use_defaultESN_SN_EEEEEEEySB_S9_NS7_10__identityEEEvT0_PT3_T1_NS0_13GridEvenShareISV_EET2_T4_E12temp_storage+120];
	setp.lt.f64 	%p116, %fd158, %fd192;
	@%p116 bra 	$L__BB27_157;
	ld.shared.u32 	%r373, [_ZZN3cub18CUB_300001_SM_10006detail6reduce18DeviceReduceKernelINS2_10policy_hubIN4cuda3std3__45tupleIJdiEEEy12larger_tupleIdEE10Policy1000EN6thrust24THRUST_300001_SM_1000_NS12zip_iteratorINS8_IJNSF_6detail15normal_iteratorINSF_10device_ptrIdEEEENSF_17counting_iteratorIiNSF_11use_defaultESN_SN_EEEEEEEySB_S9_NS7_10__identityEEEvT0_PT3_T1_NS0_13GridEvenShareISV_EET2_T4_E12temp_storage+128];
	setp.geu.f64 	%p117, %fd192, %fd158;
	setp.lt.s32 	%p118, %r373, %r770;
	and.pred  	%p119, %p117, %p118;
	selp.b32 	%r770, %r770, %r373, %p119;
	selp.f64 	%fd192, %fd192, %fd158, %p119;
$L__BB27_157:
	mov.u32 	%r734, %tid.x;
	setp.ne.s32 	%p275, %r734, 0;
	@%p275 bra 	$L__BB27_159;
	cvta.to.global.u64 	%rd70, %rd18;
	mul.wide.u32 	%rd71, %r2, 16;
	add.s64 	%rd72, %rd70, %rd71;
	st.global.f64 	[%rd72], %fd192;
	st.global.u32 	[%rd72+8], %r770;
$L__BB27_159:
	ret;

}
	// .globl	_ZN3cub18CUB_300001_SM_10006detail6reduce28DeviceReduceSingleTileKernelINS2_10policy_hubIN4cuda3std3__45tupleIJdiEEEy12larger_tupleIdEE10Policy1000EPS9_SE_iSB_S9_S9_NS7_10__identityEEEvT0_T1_T2_T3_T4_T6_
.visible .entry _ZN3cub18CUB_300001_SM_10006detail6reduce28DeviceReduceSingleTileKernelINS2_10policy_hubIN4cuda3std3__45tupleIJdiEEEy12larger_tupleIdEE10Policy1000EPS9_SE_iSB_S9_S9_NS7_10__identityEEEvT0_T1_T2_T3_T4_T6_(
	.param .u64 .ptr .align 1 _ZN3cub18CUB_300001_SM_10006detail6reduce28DeviceReduceSingleTileKernelINS2_10policy_hubIN4cuda3std3__45tupleIJdiEEEy12larger_tupleIdEE10Policy1000EPS9_SE_iSB_S9_S9_NS7_10__identityEEEvT0_T1_T2_T3_T4_T6__param_0,
	.param .u64 .ptr .align 1 _ZN3cub18CUB_300001_SM_10006detail6reduce28DeviceReduceSingleTileKernelINS2_10policy_hubIN4cuda3std3__45tupleIJdiEEEy12larger_tupleIdEE10Policy1000EPS9_SE_iSB_S9_S9_NS7_10__identityEEEvT0_T1_T2_T3_T4_T6__param_1,
	.param .u32 _ZN3cub18CUB_300001_SM_10006detail6reduce28DeviceReduceSingleTileKernelINS2_10policy_hubIN4cuda3std3__45tupleIJdiEEEy12larger_tupleIdEE10Policy1000EPS9_SE_iSB_S9_S9_NS7_10__identityEEEvT0_T1_T2_T3_T4_T6__param_2,
	.param .align 1 .b8 _ZN3cub18CUB_300001_SM_10006detail6reduce28DeviceReduceSingleTileKernelINS2_10policy_hubIN4cuda3std3__45tupleIJdiEEEy12larger_tupleIdEE10Policy1000EPS9_SE_iSB_S9_S9_NS7_10__identityEEEvT0_T1_T2_T3_T4_T6__param_3[1],
	.param .align 8 .b8 _ZN3cub18CUB_300001_SM_10006detail6reduce28DeviceReduceSingleTileKernelINS2_10policy_hubIN4cuda3std3__45tupleIJdiEEEy12larger_tupleIdEE10Policy1000EPS9_SE_iSB_S9_S9_NS7_10__identityEEEvT0_T1_T2_T3_T4_T6__param_4[16],
	.param .align 1 .b8 _ZN3cub18CUB_300001_SM_10006detail6reduce28DeviceReduceSingleTileKernelINS2_10policy_hubIN4cuda3std3__45tupleIJdiEEEy12larger_tupleIdEE10Policy1000EPS9_SE_iSB_S9_S9_NS7_10__identityEEEvT0_T1_T2_T3_T4_T6__param_5[1]
)
.maxntid 256
.minnctapersm 1
{
	.reg .pred 	%p<281>;
	.reg .b16 	%rs<725>;
	.reg .b32 	%r<903>;
	.reg .b64 	%rd<223>;
	.reg .b64 	%fd<194>;
	// demoted variable
	.shared .align 8 .b8 _ZZN3cub18CUB_300001_SM_10006detail6reduce28DeviceReduceSingleTileKernelINS2_10policy_hubIN4cuda3std3__45tupleIJdiEEEy12larger_tupleIdEE10Policy1000EPS9_SE_iSB_S9_S9_NS7_10__identityEEEvT0_T1_T2_T3_T4_T6_E12temp_storage[152];
	ld.param.u32 	%r176, [_ZN3cub18CUB_300001_SM_10006detail6reduce28DeviceReduceSingleTileKernelINS2_10policy_hubIN4cuda3std3__45tupleIJdiEEEy12larger_tupleIdEE10Policy1000EPS9_SE_iSB_S9_S9_NS7_10__identityEEEvT0_T1_T2_T3_T4_T6__param_4+12];
	bfe.u32 	%r177, %r176, 24, 8;
	cvt.u16.u32 	%rs724, %r177;
	bfe.u32 	%r178, %r176, 16, 8;
	cvt.u16.u32 	%rs723, %r178;
	bfe.u32 	%r179, %r176, 8, 8;
	cvt.u16.u32 	%rs722, %r179;
	bfe.u32 	%r180, %r176, 0, 8;
	cvt.u16.u32 	%rs721, %r180;
	ld.param.u32 	%r902, [_ZN3cub18CUB_300001_SM_10006detail6reduce28DeviceReduceSingleTileKernelINS2_10policy_hubIN4cuda3std3__45tupleIJdiEEEy12larger_tupleIdEE10Policy1000EPS9_SE_iSB_S9_S9_NS7_10__identityEEEvT0_T1_T2_T3_T4_T6__param_4+8];
	ld.param.f64 	%fd193, [_ZN3cub18CUB_300001_SM_10006detail6reduce28DeviceReduceSingleTileKernelINS2_10policy_hubIN4cuda3std3__45tupleIJdiEEEy12larger_tupleIdEE10Policy1000EPS9_SE_iSB_S9_S9_NS7_10__identityEEEvT0_T1_T2_T3_T4_T6__param_4];
	ld.param.u64 	%rd34, [_ZN3cub18CUB_300001_SM_10006detail6reduce28DeviceReduceSingleTileKernelINS2_10policy_hubIN4cuda3std3__45tupleIJdiEEEy12larger_tupleIdEE10Policy1000EPS9_SE_iSB_S9_S9_NS7_10__identityEEEvT0_T1_T2_T3_T4_T6__param_0];
	ld.param.u64 	%rd35, [_ZN3cub18CUB_300001_SM_10006detail6reduce28DeviceReduceSingleTileKernelINS2_10policy_hubIN4cuda3std3__45tupleIJdiEEEy12larger_tupleIdEE10Policy1000EPS9_SE_iSB_S9_S9_NS7_10__identityEEEvT0_T1_T2_T3_T4_T6__param_1];
	ld.param.u32 	%r174, [_ZN3cub18CUB_300001_SM_10006detail6reduce28DeviceReduceSingleTileKernelINS2_10policy_hubIN4cuda3std3__45tupleIJdiEEEy12larger_tupleIdEE10Policy1000EPS9_SE_iSB_S9_S9_NS7_10__identityEEEvT0_T1_T2_T3_T4_T6__param_2];
	cvta.to.global.u64 	%rd1, %rd35;
	setp.ne.s32 	%p1, %r174, 0;
	@%p1 bra 	$L__BB28_3;
	mov.u32 	%r817, %tid.x;
	setp.ne.s32 	%p280, %r817, 0;
	@%p280 bra 	$L__BB28_202;
	st.global.f64 	[%rd1], %fd193;
	st.global.u32 	[%rd1+8], %r902;
	cvt.u32.u16 	%r818, %rs721;
	cvt.u32.u16 	%r819, %rs722;
	prmt.b32 	%r820, %r818, %r819, 0x3340U;
	cvt.u32.u16 	%r821, %rs723;
	cvt.u32.u16 	%r822, %rs724;
	prmt.b32 	%r823, %r821, %r822, 0x3340U;
	prmt.b32 	%r824, %r820, %r823, 0x5410U;
	st.global.u32 	[%rd1+12], %r824;
	bra.uni 	$L__BB28_202;
$L__BB28_3:
	setp.gt.s32 	%p2, %r174, 1023;
	@%p2 bra 	$L__BB28_113;
	mov.u32 	%r1, %tid.x;
	setp.ge.s32 	%p120, %r1, %r174;
	mov.f64 	%fd157, 0d0000000000000000;
	mov.b32 	%r858, 0;
	mov.b16 	%rs596, 0;
	mov.u16 	%rs595, %rs596;
	mov.u16 	%rs594, %rs596;
	mov.u16 	%rs593, %rs596;
	mov.u32 	%r831, %r1;
	@%p120 bra 	$L__BB28_6;
	mul.wide.u32 	%rd151, %r1, 16;
	add.s64 	%rd148, %rd34, %rd151;
	// begin inline asm
	ld.global.nc.u64 %rd147, [%rd148];
	// end inline asm
	add.s64 	%rd150, %rd148, 8;
	// begin inline asm
	ld.global.nc.u64 %rd149, [%rd150];
	// end inline asm
	cvt.u32.u64 	%r858, %rd149;
	shr.u64 	%rd152, %rd149, 32;
	cvt.u16.u64 	%rs593, %rd152;
	shr.u64 	%rd153, %rd149, 40;
	cvt.u16.u64 	%rs594, %rd153;
	shr.u64 	%rd154, %rd149, 48;
	cvt.u16.u64 	%rs595, %rd154;
	shr.u64 	%rd155, %rd149, 56;
	cvt.u16.u64 	%rs596, %rd155;
	mov.b64 	%fd157, %rd147;
	add.s32 	%r831, %r1, 256;
$L__BB28_6:
	setp.ge.s32 	%p121, %r831, %r174;
	@%p121 bra 	$L__BB28_27;
	not.b32 	%r396, %r831;
	add.s32 	%r6, %r174, %r396;
	and.b32  	%r397, %r6, 768;
	setp.eq.s32 	%p122, %r397, 768;
	@%p122 bra 	$L__BB28_13;
	mul.wide.u32 	%rd156, %r831, 16;
	add.s64 	%rd218, %rd34, %rd156;
	shr.u32 	%r398, %r6, 8;
	add.s32 	%r399, %r398, 1;
	and.b32  	%r400, %r399, 3;
	neg.s32 	%r827, %r400;
$L__BB28_9:
	.pragma "nounroll";
	// begin inline asm
	ld.global.nc.u64 %rd157, [%rd218];
	// end inline asm
	add.s64 	%rd160, %rd218, 8;
	// begin inline asm
	ld.global.nc.u64 %rd159, [%rd160];
	// end inline asm
	cvt.u32.u64 	%r11, %rd159;
	mov.b64 	%fd4, %rd157;
	setp.gt.f64 	%p123, %fd157, %fd4;
	@%p123 bra 	$L__BB28_12;
	setp.geu.f64 	%p124, %fd157, %fd4;
	setp.lt.s32 	%p125, %r11, %r858;
	and.pred  	%p126, %p124, %p125;
	@%p126 bra 	$L__BB28_12;
	shr.u64 	%rd161, %rd159, 56;
	cvt.u16.u64 	%rs596, %rd161;
	shr.u64 	%rd162, %rd159, 48;
	cvt.u16.u64 	%rs595, %rd162;
	shr.u64 	%rd163, %rd159, 40;
	cvt.u16.u64 	%rs594, %rd163;
	shr.u64 	%rd164, %rd159, 32;
	cvt.u16.u64 	%rs593, %rd164;
	mov.u32 	%r858, %r11;
	mov.f64 	%fd157, %fd4;
$L__BB28_12:
	add.s32 	%r831, %r831, 256;
	add.s64 	%rd218, %rd218, 4096;
	add.s32 	%r827, %r827, 1;
	setp.ne.s32 	%p127, %r827, 0;
	@%p127 bra 	$L__BB28_9;
$L__BB28_13:
	setp.lt.u32 	%p128, %r6, 768;
	@%p128 bra 	$L__BB28_27;
$L__BB28_14:
	mul.wide.s32 	%rd169, %r831, 16;
	add.s64 	%rd166, %rd34, %rd169;
	// begin inline asm
	ld.global.nc.u64 %rd165, [%rd166];
	// end inline asm
	add.s64 	%rd168, %rd166, 8;
	// begin inline asm
	ld.global.nc.u64 %rd167, [%rd168];
	// end inline asm
	cvt.u32.u64 	%r20, %rd167;
	mov.b64 	%fd9, %rd165;
	setp.gt.f64 	%p129, %fd157, %fd9;
	@%p129 bra 	$L__BB28_17;
	setp.geu.f64 	%p130, %fd157, %fd9;
	setp.lt.s32 	%p131, %r20, %r858;
	and.pred  	%p132, %p130, %p131;
	@%p132 bra 	$L__BB28_17;
	shr.u64 	%rd170, %rd167, 56;
	cvt.u16.u64 	%rs596, %rd170;
	shr.u64 	%rd171, %rd167, 48;
	cvt.u16.u64 	%rs595, %rd171;
	shr.u64 	%rd172, %rd167, 40;
	cvt.u16.u64 	%rs594, %rd172;
	shr.u64 	%rd173, %rd167, 32;
	cvt.u16.u64 	%rs593, %rd173;
	mov.u32 	%r858, %r20;
	mov.f64 	%fd157, %fd9;
$L__BB28_17:
	add.s64 	%rd175, %rd166, 4096;
	// begin inline asm
	ld.global.nc.u64 %rd174, [%rd175];
	// end inline asm
	add.s64 	%rd177, %rd166, 4104;
	// begin inline asm
	ld.global.nc.u64 %rd176, [%rd177];
	// end inline asm
	cvt.u32.u64 	%r22, %rd176;
	mov.b64 	%fd11, %rd174;
	setp.gt.f64 	%p133, %fd157, %fd11;
	@%p133 bra 	$L__BB28_20;
	setp.geu.f64 	%p134, %fd157, %fd11;
	setp.lt.s32 	%p135, %r22, %r858;
	and.pred  	%p136, %p134, %p135;
	@%p136 bra 	$L__BB28_20;
	shr.u64 	%rd178, %rd176, 56;
	cvt.u16.u64 	%rs596, %rd178;
	shr.u64 	%rd179, %rd176, 48;
	cvt.u16.u64 	%rs595, %rd179;
	shr.u64 	%rd180, %rd176, 40;
	cvt.u16.u64 	%rs594, %rd180;
	shr.u64 	%rd181, %rd176, 32;
	cvt.u16.u64 	%rs593, %rd181;
	mov.u32 	%r858, %r22;
	mov.f64 	%fd157, %fd11;
$L__BB28_20:
	add.s64 	%rd183, %rd166, 8192;
	// begin inline asm
	ld.global.nc.u64 %rd182, [%rd183];
	// end inline asm
	add.s64 	%rd185, %rd166, 8200;
	// begin inline asm
	ld.global.nc.u64 %rd184, [%rd185];
	// end inline asm
	cvt.u32.u64 	%r24, %rd184;
	mov.b64 	%fd13, %rd182;
	setp.gt.f64 	%p137, %fd157, %fd13;
	@%p137 bra 	$L__BB28_23;
	setp.geu.f64 	%p138, %fd157, %fd13;
	setp.lt.s32 	%p139, %r24, %r858;
	and.pred  	%p140, %p138, %p139;
	@%p140 bra 	$L__BB28_23;
	shr.u64 	%rd186, %rd184, 56;
	cvt.u16.u64 	%rs596, %rd186;
	shr.u64 	%rd187, %rd184, 48;
	cvt.u16.u64 	%rs595, %rd187;
	shr.u64 	%rd188, %rd184, 40;
	cvt.u16.u64 	%rs594, %rd188;
	shr.u64 	%rd189, %rd184, 32;
	cvt.u16.u64 	%rs593, %rd189;
	mov.u32 	%r858, %r24;
	mov.f64 	%fd157, %fd13;
$L__BB28_23:
	add.s64 	%rd191, %rd166, 12288;
	// begin inline asm
	ld.global.nc.u64 %rd190, [%rd191];
	// end inline asm
	add.s64 	%rd193, %rd166, 12296;
	// begin inline asm
	ld.global.nc.u64 %rd192, [%rd193];
	// end inline asm
	cvt.u32.u64 	%r26, %rd192;
	mov.b64 	%fd15, %rd190;
	setp.gt.f64 	%p141, %fd157, %fd15;
	@%p141 bra 	$L__BB28_26;
	setp.geu.f64 	%p142, %fd157, %fd15;
	setp.lt.s32 	%p143, %r26, %r858;
	and.pred  	%p144, %p142, %p143;
	@%p144 bra 	$L__BB28_26;
	shr.u64 	%rd194, %rd192, 56;
	cvt.u16.u64 	%rs596, %rd194;
	shr.u64 	%rd195, %rd192, 48;
	cvt.u16.u64 	%rs595, %rd195;
	shr.u64 	%rd196, %rd192, 40;
	cvt.u16.u64 	%rs594, %rd196;
	shr.u64 	%rd197, %rd192, 32;
	cvt.u16.u64 	%rs593, %rd197;
	mov.u32 	%r858, %r26;
	mov.f64 	%fd157, %fd15;
$L__BB28_26:
	add.s32 	%r831, %r831, 1024;
	setp.lt.s32 	%p145, %r831, %r174;
	@%p145 bra 	$L__BB28_14;
$L__BB28_27:
	setp.lt.s32 	%p146, %r174, 256;
	@%p146 bra 	$L__BB28_67;
	// begin inline asm
	mov.u32 %r609, %laneid;
	// end inline asm
	cvt.u32.u16 	%r630, %rs593;
	and.b32  	%r631, %r630, 255;
	and.b16  	%rs476, %rs594, 255;
	mul.wide.u16 	%r632, %rs476, 256;
	or.b32  	%r633, %r632, %r631;
	cvt.u32.u16 	%r634, %rs595;
	shl.b32 	%r635, %r634, 16;
	and.b32  	%r636, %r635, 16711680;
	or.b32  	%r637, %r633, %r636;
	cvt.u32.u16 	%r638, %rs596;
	shl.b32 	%r639, %r638, 24;
	or.b32  	%r626, %r637, %r639;
	mov.b64 	%rd208, %fd157;
	mov.b64 	{%r611, %r616}, %rd208;
	mov.b32 	%r627, 1;
	mov.b32 	%r628, 31;
	mov.b32 	%r629, -1;
	// begin inline asm
	shfl.sync.down.b32 %r610, %r611, %r627, %r628, %r629;
	// end inline asm
	// begin inline asm
	shfl.sync.down.b32 %r615, %r616, %r627, %r628, %r629;
	// end inline asm
	mov.b64 	%rd209, {%r610, %r615};
	mov.b64 	%fd18, %rd209;
	// begin inline asm
	shfl.sync.down.b32 %r620, %r858, %r627, %r628, %r629;
	// end inline asm
	// begin inline asm
	shfl.sync.down.b32 %r625, %r626, %r627, %r628, %r629;
	// end inline asm
	setp.gt.s32 	%p215, %r609, 30;
	setp.gt.f64 	%p216, %fd157, %fd18;
	or.pred  	%p217, %p215, %p216;
	@%p217 bra 	$L__BB28_31;
	setp.geu.f64 	%p218, %fd157, %fd18;
	setp.lt.s32 	%p219, %r620, %r858;
	and.pred  	%p220, %p218, %p219;
	@%p220 bra 	$L__BB28_31;
	shr.u32 	%r640, %r625, 24;
	cvt.u16.u32 	%rs596, %r640;
	{ .reg .b16 tmp; mov.b32 {tmp, %rs595}, %r625; }
	shr.u32 	%r641, %r625, 8;
	cvt.u16.u32 	%rs594, %r641;
	cvt.u16.u32 	%rs593, %r625;
	mov.u32 	%r858, %r620;
	mov.f64 	%fd157, %fd18;
$L__BB28_31:
	cvt.u32.u16 	%r662, %rs593;
	and.b32  	%r663, %r662, 255;
	and.b16  	%rs477, %rs594, 255;
	mul.wide.u16 	%r664, %rs477, 256;
	or.b32  	%r665, %r664, %r663;
	cvt.u32.u16 	%r666, %rs595;
	shl.b32 	%r667, %r666, 16;
	and.b32  	%r668, %r667, 16711680;
	or.b32  	%r669, %r665, %r668;
	cvt.u32.u16 	%r670, %rs596;
	shl.b32 	%r671, %r670, 24;
	or.b32  	%r658, %r669, %r671;
	mov.b64 	%rd210, %fd157;
	mov.b64 	{%r643, %r648}, %rd210;
	mov.b32 	%r659, 2;
	mov.b32 	%r660, 31;
	mov.b32 	%r661, -1;
	// begin inline asm
	shfl.sync.down.b32 %r642, %r643, %r659, %r660, %r661;
	// end inline asm
	// begin inline asm
	shfl.sync.down.b32 %r647, %r648, %r659, %r660, %r661;
	// end inline asm
	mov.b64 	%rd211, {%r642, %r647};
	mov.b64 	%fd20, %rd211;
	// begin inline asm
	shfl.sync.down.b32 %r652, %r858, %r659, %r660, %r661;
	// end inline asm
	// begin inline asm
	shfl.sync.down.b32 %r657, %r658, %r659, %r660, %r661;
	// end inline asm
	setp.gt.s32 	%p221, %r609, 29;
	setp.gt.f64 	%p222, %fd157, %fd20;
	or.pred  	%p223, %p221, %p222;
	@%p223 bra 	$L__BB28_34;
	setp.geu.f64 	%p224, %fd157, %fd20;
	setp.lt.s32 	%p225, %r652, %r858;
	and.pred  	%p226, %p224, %p225;
	@%p226 bra 	$L__BB28_34;
	shr.u32 	%r672, %r657, 24;
	cvt.u16.u32 	%rs596, %r672;
	{ .reg .b16 tmp; mov.b32 {tmp, %rs595}, %r657; }
	shr.u32 	%r673, %r657, 8;
	cvt.u16.u32 	%rs594, %r673;
	cvt.u16.u32 	%rs593, %r657;
	mov.u32 	%r858, %r652;
	mov.f64 	%fd157, %fd20;
$L__BB28_34:
	cvt.u32.u16 	%r694, %rs593;
	and.b32  	%r695, %r694, 255;
	and.b16  	%rs478, %rs594, 255;
	mul.wide.u16 	%r696, %rs478, 256;
	or.b32  	%r697, %r696, %r695;
	cvt.u32.u16 	%r698, %rs595;
	shl.b32 	%r699, %r698, 16;
	and.b32  	%r700, %r699, 16711680;
	or.b32  	%r701, %r697, %r700;
	cvt.u32.u16 	%r702, %rs596;
	shl.b32 	%r703, %r702, 24;
	or.b32  	%r690, %r701, %r703;
	mov.b64 	%rd212, %fd157;
	mov.b64 	{%r675, %r680}, %rd212;
	mov.b32 	%r691, 4;
	mov.b32 	%r692, 31;
	mov.b32 	%r693, -1;
	// begin inline asm
	shfl.sync.down.b32 %r674, %r675, %r691, %r692, %r693;
	// end inline asm
	// begin inline asm
	shfl.sync.down.b32 %r679, %r680, %r691, %r692, %r693;
	// end inline asm
	mov.b64 	%rd213, {%r674, %r679};
	mov.b64 	%fd22, %rd213;
	// begin inline asm
	shfl.sync.down.b32 %r684, %r858, %r691, %r692, %r693;
	// end inline asm
	// begin inline asm
	shfl.sync.down.b32 %r689, %r690, %r691, %r692, %r693;
	// end inline asm
	setp.gt.s32 	%p227, %r609, 27;
	setp.gt.f64 	%p228, %fd157, %fd22;
	or.pred  	%p229, %p227, %p228;
	@%p229 bra 	$L__BB28_37;
	setp.geu.f64 	%p230, %fd157, %fd22;
	setp.lt.s32 	%p231, %r684, %r858;
	and.pred  	%p232, %p230, %p231;
	@%p232 bra 	$L__BB28_37;
	shr.u32 	%r704, %r689, 24;
	cvt.u16.u32 	%rs596, %r704;
	{ .reg .b16 tmp; mov.b32 {tmp, %rs595}, %r689; }
	shr.u32 	%r705, %r689, 8;
	cvt.u16.u32 	%rs594, %r705;
	cvt.u16.u32 	%rs593, %r689;
	mov.u32 	%r858, %r684;
	mov.f64 	%fd157, %fd22;
$L__BB28_37:
	cvt.u32.u16 	%r726, %rs593;
	and.b32  	%r727, %r726, 255;
	and.b16  	%rs479, %rs594, 255;
	mul.wide.u16 	%r728, %rs479, 256;
	or.b32  	%r729, %r728, %r727;
	cvt.u32.u16 	%r730, %rs595;
	shl.b32 	%r731, %r730, 16;
	and.b32  	%r732, %r731, 16711680;
	or.b32  	%r733, %r729, %r732;
	cvt.u32.u16 	%r734, %rs596;
	shl.b32 	%r735, %r734, 24;
	or.b32  	%r722, %r733, %r735;
	mov.b64 	%rd214, %fd157;
	mov.b64 	{%r707, %r712}, %rd214;
	mov.b32 	%r723, 8;
	mov.b32 	%r724, 31;
	mov.b32 	%r725, -1;
	// begin inline asm
	shfl.sync.down.b32 %r706, %r707, %r723, %r724, %r725;
	// end inline asm
	// begin inline asm
	shfl.sync.down.b32 %r711, %r712, %r723, %r724, %r725;
	// end inline asm
	mov.b64 	%rd215, {%r706, %r711};
	mov.b64 	%fd24, %rd215;
	// begin inline asm
	shfl.sync.down.b32 %r716, %r858, %r723, %r724, %r725;
	// end inline asm
	// begin inline asm
	shfl.sync.down.b32 %r721, %r722, %r723, %r724, %r725;
	// end inline asm
	setp.gt.s32 	%p233, %r609, 23;
	setp.gt.f64 	%p234, %fd157, %fd24;
	or.pred  	%p235, %p233, %p234;
	@%p235 bra 	$L__BB28_40;
	setp.geu.f64 	%p236, %fd157, %fd24;
	setp.lt.s32 	%p237, %r716, %r858;
	and.pred  	%p238, %p236, %p237;
	@%p238 bra 	$L__BB28_40;
	shr.u32 	%r736, %r721, 24;
	cvt.u16.u32 	%rs596, %r736;
	{ .reg .b16 tmp; mov.b32 {tmp, %rs595}, %r721; }
	shr.u32 	%r737, %r721, 8;
	cvt.u16.u32 	%rs594, %r737;
	cvt.u16.u32 	%rs593, %r721;
	mov.u32 	%r858, %r716;
	mov.f64 	%fd157, %fd24;
$L__BB28_40:
	cvt.u32.u16 	%r758, %rs593;
	and.b32  	%r759, %r758, 255;
	and.b16  	%rs480, %rs594, 255;
	mul.wide.u16 	%r760, %rs480, 256;
	or.b32  	%r761, %r760, %r759;
	cvt.u32.u16 	%r762, %rs595;
	shl.b32 	%r763, %r762, 16;
	and.b32  	%r764, %r763, 16711680;
	or.b32  	%r765, %r761, %r764;
	cvt.u32.u16 	%r766, %rs596;
	shl.b32 	%r767, %r766, 24;
	or.b32  	%r754, %r765, %r767;
	mov.b64 	%rd216, %fd157;
	mov.b64 	{%r739, %r744}, %rd216;
	mov.b32 	%r755, 16;
	mov.b32 	%r756, 31;
	mov.b32 	%r757, -1;
	// begin inline asm
	shfl.sync.down.b32 %r738, %r739, %r755, %r756, %r757;
	// end inline asm
	// begin inline asm
	shfl.sync.down.b32 %r743, %r744, %r755, %r756, %r757;
	// end inline asm
	mov.b64 	%rd217, {%r738, %r743};
	mov.b64 	%fd26, %rd217;
	// begin inline asm
	shfl.sync.down.b32 %r748, %r858, %r755, %r756, %r757;
	// end inline asm
	// begin inline asm
	shfl.sync.down.b32 %r753, %r754, %r755, %r756, %r757;
	// end inline asm
	setp.gt.s32 	%p239, %r609, 15;
	setp.gt.f64 	%p240, %fd157, %fd26;
	or.pred  	%p241, %p239, %p240;
	@%p241 bra 	$L__BB28_43;
	setp.geu.f64 	%p242, %fd157, %fd26;
	setp.lt.s32 	%p243, %r748, %r858;
	and.pred  	%p244, %p242, %p243;
	@%p244 bra 	$L__BB28_43;
	shr.u32 	%r768, %r753, 24;
	cvt.u16.u32 	%rs596, %r768;
	{ .reg .b16 tmp; mov.b32 {tmp, %rs595}, %r753; }
	shr.u32 	%r769, %r753, 8;
	cvt.u16.u32 	%rs594, %r769;
	cvt.u16.u32 	%rs593, %r753;
	mov.u32 	%r858, %r748;
	mov.f64 	%fd157, %fd26;
$L__BB28_43:
	setp.ne.s32 	%p245, %r609, 0;
	@%p245 bra 	$L__BB28_45;
	shr.u32 	%r770, %r1, 1;
	and.b32  	%r771, %r770, 496;
	mov.u32 	%r772, _ZZN3cub18CUB_300001_SM_10006detail6reduce28DeviceReduceSingleTileKernelINS2_10policy_hubIN4cuda3std3__45tupleIJdiEEEy12larger_tupleIdEE10Policy1000EPS9_SE_iSB_S9_S9_NS7_10__identityEEEvT0_T1_T2_T3_T4_T6_E12temp_storage;
	add.s32 	%r773, %r772, %r771;
	st.shared.f64 	[%r773+8], %fd157;
	st.shared.u32 	[%r773+16], %r858;
$L__BB28_45:
	bar.sync 	0;
	setp.ne.s32 	%p246, %r1, 0;
	@%p246 bra 	$L__BB28_197;
	ld.shared.f64 	%fd28, [_ZZN3cub18CUB_300001_SM_10006detail6reduce28DeviceReduceSingleTileKernelINS2_10policy_hubIN4cuda3std3__45tupleIJdiEEEy12larger_tupleIdEE10Policy1000EPS9_SE_iSB_S9_S9_NS7_10__identityEEEvT0_T1_T2_T3_T4_T6_E12temp_storage+24];
	ld.shared.u32 	%r46, [_ZZN3cub18CUB_300001_SM_10006detail6reduce28DeviceReduceSingleTileKernelINS2_10policy_hubIN4cuda3std3__45tupleIJdiEEEy12larger_tupleIdEE10Policy1000EPS9_SE_iSB_S9_S9_NS7_10__identityEEEvT0_T1_T2_T3_T4_T6_E12temp_storage+32];
	setp.lt.f64 	%p247, %fd28, %fd157;
	@%p247 bra 	$L__BB28_49;
	setp.geu.f64 	%p248, %fd157, %fd28;
	setp.lt.s32 	%p249, %r46, %r858;
	and.pred  	%p250, %p248, %p249;
	@%p250 bra 	$L__BB28_49;
	ld.shared.u32 	%r774, [_ZZN3cub18CUB_300001_SM_10006detail6reduce28DeviceReduceSingleTileKernelINS2_10policy_hubIN4cuda3std3__45tupleIJdiEEEy12larger_tupleIdEE10Policy1000EPS9_SE_iSB_S9_S9_NS7_10__identityEEEvT0_T1_T2_T3_T4_T6_E12temp_storage+36];
	bfe.u32 	%r775, %r774, 24, 8;
	cvt.u16.u32 	%rs596, %r775;
	bfe.u32 	%r776, %r774, 16, 8;
	cvt.u16.u32 	%rs595, %r776;
	bfe.u32 	%r777, %r774, 8, 8;
	cvt.u16.u32 	%rs594, %r777;
	bfe.u32 	%r778, %r774, 0, 8;
	cvt.u16.u32 	%rs593, %r778;
	mov.u32 	%r858, %r46;
	mov.f64 	%fd157, %fd28;
$L__BB28_49:
	ld.shared.f64 	%fd30, [_ZZN3cub18CUB_300001_SM_10006detail6reduce28DeviceReduceSingleTileKernelINS2_10policy_hubIN4cuda3std3__45tupleIJdiEEEy12larger_tupleIdEE10Policy1000EPS9_SE_iSB_S9_S9_NS7_10__identityEEEvT0_T1_T2_T3_T4_T6_E12temp_storage+40];
	ld.shared.u32 	%r48, [_ZZN3cub18CUB_300001_SM_10006detail6reduce28DeviceReduceSingleTileKernelINS2_10policy_hubIN4cuda3std3__45tupleIJdiEEEy12larger_tupleIdEE10Policy1000EPS9_SE_iSB_S9_S9_NS7_10__identityEEEvT0_T1_T2_T3_T4_T6_E12temp_storage+48];
	setp.lt.f64 	%p251, %fd30, %fd157;
	@%p251 bra 	$L__BB28_52;
	setp.geu.f64 	%p252, %fd157, %fd30;
	setp.lt.s32 	%p253, %r48, %r858;
	and.pred  	%p254, %p252, %p253;
	@%p254 bra 	$L__BB28_52;
	ld.shared.u32 	%r779, [_ZZN3cub18CUB_300001_SM_10006detail6reduce28DeviceReduceSingleTileKernelINS2_10policy_hubIN4cuda3std3__45tupleIJdiEEEy12larger_tupleIdEE10Policy1000EPS9_SE_iSB_S9_S9_NS7_10__identityEEEvT0_T1_T2_T3_T4_T6_E12temp_storage+52];
	bfe.u32 	%r780, %r779, 24, 8;
	cvt.u16.u32 	%rs596, %r780;
	bfe.u32 	%r781, %r779, 16, 8;
	cvt.u16.u32 	%rs595, %r781;
	bfe.u32 	%r782, %r779, 8, 8;
	cvt.u16.u32 	%rs594, %r782;
	bfe.u32 	%r783, %r779, 0, 8;
	cvt.u16.u32 	%rs593, %r783;
	mov.u32 	%r858, %r48;
	mov.f64 	%fd157, %fd30;
$L__BB28_52:
	ld.shared.f64 	%fd32, [_ZZN3cub18CUB_300001_SM_10006detail6reduce28DeviceReduceSingleTileKernelINS2_10policy_hubIN4cuda3std3__45tupleIJdiEEEy12larger_tupleIdEE10Policy1000EPS9_SE_iSB_S9_S9_NS7_10__identityEEEvT0_T1_T2_T3_T4_T6_E12temp_storage+56];
	ld.shared.u32 	%r50, [_ZZN3cub18CUB_300001_SM_10006detail6reduce28DeviceReduceSingleTileKernelINS2_10policy_hubIN4cuda3std3__45tupleIJdiEEEy12larger_tupleIdEE10Policy1000EPS9_SE_iSB_S9_S9_NS7_10__identityEEEvT0_T1_T2_T3_T4_T6_E12temp_storage+64];
	setp.lt.f64 	%p255, %fd32, %fd157;
	@%p255 bra 	$L__BB28_55;
	setp.geu.f64 	%p256, %fd157, %fd32;
	setp.lt.s32 	%p257, %r50, %r858;
	and.pred  	%p258, %p256, %p257;
	@%p258 bra 	$L__BB28_55;
	ld.shared.u32 	%r784, [_ZZN3cub18CUB_300001_SM_10006detail6reduce28DeviceReduceSingleTileKernelINS2_10policy_hubIN4cuda3std3__45tupleIJdiEEEy12larger_tupleIdEE10Policy1000EPS9_SE_iSB_S9_S9_NS7_10__identityEEEvT0_T1_T2_T3_T4_T6_E12temp_storage+68];
	bfe.u32 	%r785, %r784, 24, 8;
	cvt.u16.u32 	%rs596, %r785;
	bfe.u32 	%r786, %r784, 16, 8;
	cvt.u16.u32 	%rs595, %r786;
	bfe.u32 	%r787, %r784, 8, 8;
	cvt.u16.u32 	%rs594, %r787;
	bfe.u32 	%r788, %r784, 0, 8;
	cvt.u16.u32 	%rs593, %r788;
	mov.u32 	%r858, %r50;
	mov.f64 	%fd157, %fd32;
$L__BB28_55:
	ld.shared.f64 	%fd34, [_ZZN3cub18CUB_300001_SM_10006detail6reduce28DeviceReduceSingleTileKernelINS2_10policy_hubIN4cuda3std3__45tupleIJdiEEEy12larger_tupleIdEE10Policy1000EPS9_SE_iSB_S9_S9_NS7_10__identityEEEvT0_T1_T2_T3_T4_T6_E12temp_storage+72];
	ld.shared.u32 	%r52, [_ZZN3cub18CUB_300001_SM_10006detail6reduce28DeviceReduceSingleTileKernelINS2_10policy_hubIN4cuda3std3__45tupleIJdiEEEy12larger_tupleIdEE10Policy1000EPS9_SE_iSB_S9_S9_NS7_10__identityEEEvT0_T1_T2_T3_T4_T6_E12temp_storage+80];
	setp.lt.f64 	%p259, %fd34, %fd157;
	@%p259 bra 	$L__BB28_58;
	setp.geu.f64 	%p260, %fd157, %fd34;
	setp.lt.s32 	%p261, %r52, %r858;
	and.pred  	%p262, %p260, %p261;
	@%p262 bra 	$L__BB28_58;
	ld.shared.u32 	%r789, [_ZZN3cub18CUB_300001_SM_10006detail6reduce28DeviceReduceSingleTileKernelINS2_10policy_hubIN4cuda3std3__45tupleIJdiEEEy12larger_tupleIdEE10Policy1000EPS9_SE_iSB_S9_S9_NS7_10__identityEEEvT0_T1_T2_T3_T4_T6_E12temp_storage+84];
	bfe.u32 	%r790, %r789, 24, 8;
	cvt.u16.u32 	%rs596, %r790;
	bfe.u32 	%r791, %r789, 16, 8;
	cvt.u16.u32 	%rs595, %r791;
	bfe.u32 	%r792, %r789, 8, 8;
	cvt.u16.u32 	%rs594, %r792;
	bfe.u32 	%r793, %r789, 0, 8;
	cvt.u16.u32 	%rs593, %r793;
	mov.u32 	%r858, %r52;
	mov.f64 	%fd157, %fd34;
$L__BB28_58:
	ld.shared.f64 	%fd36, [_ZZN3cub18CUB_300001_SM_10006detail6reduce28DeviceReduceSingleTileKernelINS2_10policy_hubIN4cuda3std3__45tupleIJdiEEEy12larger_tupleIdEE10Policy1000EPS9_SE_iSB_S9_S9_NS7_10__identityEEEvT0_T1_T2_T3_T4_T6_E12temp_storage+88];
	ld.shared.u32 	%r54, [_ZZN3cub18CUB_300001_SM_10006detail6reduce28DeviceReduceSingleTileKernelINS2_10policy_hubIN4cuda3std3__45tupleIJdiEEEy12larger_tupleIdEE10Policy1000EPS9_SE_iSB_S9_S9_NS7_10__identityEEEvT0_T1_T2_T3_T4_T6_E12temp_storage+96];
	setp.lt.f64 	%p263, %fd36, %fd157;
	@%p263 bra 	$L__BB28_61;
	setp.geu.f64 	%p264, %fd157, %fd36;
	setp.lt.s32 	%p265, %r54, %r858;
	and.pred  	%p266, %p264, %p265;
	@%p266 bra 	$L__BB28_61;
	ld.shared.u32 	%r794, [_ZZN3cub18CUB_300001_SM_10006detail6reduce28DeviceReduceSingleTileKernelINS2_10policy_hubIN4cuda3std3__45tupleIJdiEEEy12larger_tupleIdEE10Policy1000EPS9_SE_iSB_S9_S9_NS7_10__identityEEEvT0_T1_T2_T3_T4_T6_E12temp_storage+100];
	bfe.u32 	%r795, %r794, 24, 8;
	cvt.u16.u32 	%rs596, %r795;
	bfe.u32 	%r796, %r794, 16, 8;
	cvt.u16.u32 	%rs595, %r796;
	bfe.u32 	%r797, %r794, 8, 8;
	cvt.u16.u32 	%rs594, %r797;
	bfe.u32 	%r798, %r794, 0, 8;
	cvt.u16.u32 	%rs593, %r798;
	mov.u32 	%r858, %r54;
	mov.f64 	%fd157, %fd36;
$L__BB28_61:
	ld.shared.f64 	%fd38, [_ZZN3cub18CUB_300001_SM_10006detail6reduce28DeviceReduceSingleTileKernelINS2_10policy_hubIN4cuda3std3__45tupleIJdiEEEy12larger_tupleIdEE10Policy1000EPS9_SE_iSB_S9_S9_NS7_10__identityEEEvT0_T1_T2_T3_T4_T6_E12temp_storage+104];
	ld.shared.u32 	%r56, [_ZZN3cub18CUB_300001_SM_10006detail6reduce28DeviceReduceSingleTileKernelINS2_10policy_hubIN4cuda3std3__45tupleIJdiEEEy12larger_tupleIdEE10Policy1000EPS9_SE_iSB_S9_S9_NS7_10__identityEEEvT0_T1_T2_T3_T4_T6_E12temp_storage+112];
	setp.lt.f64 	%p267, %fd38, %fd157;
	@%p267 bra 	$L__BB28_64;
	setp.geu.f64 	%p268, %fd157, %fd38;
	setp.lt.s32 	%p269, %r56, %r858;
	and.pred  	%p270, %p268, %p269;
	@%p270 bra 	$L__BB28_64;
	ld.shared.u32 	%r799, [_ZZN3cub18CUB_300001_SM_10006detail6reduce28DeviceReduceSingleTileKernelINS2_10policy_hubIN4cuda3std3__45tupleIJdiEEEy12larger_tupleIdEE10Policy1000EPS9_SE_iSB_S9_S9_NS7_10__identityEEEvT0_T1_T2_T3_T4_T6_E12temp_storage+116];
	bfe.u32 	%r800, %r799, 24, 8;
	cvt.u16.u32 	%rs596, %r800;
	bfe.u32 	%r801, %r799, 16, 8;
	cvt.u16.u32 	%rs595, %r801;
	bfe.u32 	%r802, %r799, 8, 8;
	cvt.u16.u32 	%rs594, %r802;
	bfe.u32 	%r803, %r799, 0, 8;
	cvt.u16.u32 	%rs593, %r803;
	mov.u32 	%r858, %r56;
	mov.f64 	%fd157, %fd38;
$L__BB28_64:
	ld.shared.f64 	%fd40, [_ZZN3cub18CUB_300001_SM_10006detail6reduce28DeviceReduceSingleTileKernelINS2_10policy_hubIN4cuda3std3__45tupleIJdiEEEy12larger_tupleIdEE10Policy1000EPS9_SE_iSB_S9_S9_NS7_10__identityEEEvT0_T1_T2_T3_T4_T6_E12temp_storage+120];
	ld.shared.u32 	%r58, [_ZZN3cub18CUB_300001_SM_10006detail6reduce28DeviceReduceSingleTileKernelINS2_10policy_hubIN4cuda3std3__45tupleIJdiEEEy12larger_tupleIdEE10Policy1000EPS9_SE_iSB_S9_S9_NS7_10__identityEEEvT0_T1_T2_T3_T4_T6_E12temp_storage+128];
	setp.lt.f64 	%p271, %fd40, %fd157;
	@%p271 bra 	$L__BB28_197;
	setp.geu.f64 	%p272, %fd157, %fd40;
	setp.lt.s32 	%p273, %r58, %r858;
	and.pred  	%p274, %p272, %p273;
	@%p274 bra 	$L__BB28_197;
	ld.shared.u32 	%r804, [_ZZN3cub18CUB_300001_SM_10006detail6reduce28DeviceReduceSingleTileKernelINS2_10policy_hubIN4cuda3std3__45tupleIJdiEEEy12larger_tupleIdEE10Policy1000EPS9_SE_iSB_S9_S9_NS7_10__identityEEEvT0_T1_T2_T3_T4_T6_E12temp_storage+132];
	bfe.u32 	%r805, %r804, 24, 8;
	cvt.u16.u32 	%rs596, %r805;
	bfe.u32 	%r806, %r804, 16, 8;
	cvt.u16.u32 	%rs595, %r806;
	bfe.u32 	%r807, %r804, 8, 8;
	cvt.u16.u32 	%rs594, %r807;
	bfe.u32 	%r808, %r804, 0, 8;
	cvt.u16.u32 	%rs593, %r808;
	mov.u32 	%r858, %r58;
	mov.f64 	%fd157, %fd40;
	bra.uni 	$L__BB28_197;
$L__BB28_67:
	// begin inline asm
	mov.u32 %r401, %laneid;
	// end inline asm
	and.b32  	%r422, %r1, 992;
	add.s32 	%r423, %r422, 32;
	setp.gt.s32 	%p147, %r423, %r174;
	not.b32 	%r424, %r422;
	add.s32 	%r425, %r174, %r424;
	selp.b32 	%r420, %r425, 31, %p147;
	cvt.u32.u16 	%r426, %rs593;
	and.b32  	%r427, %r426, 255;
	and.b16  	%rs471, %rs594, 255;
	mul.wide.u16 	%r428, %rs471, 256;
	or.b32  	%r429, %r428, %r427;
	cvt.u32.u16 	%r430, %rs595;
	shl.b32 	%r431, %r430, 16;
	and.b32  	%r432, %r431, 16711680;
	or.b32  	%r433, %r429, %r432;
	cvt.u32.u16 	%r434, %rs596;
	shl.b32 	%r435, %r434, 24;
	or.b32  	%r418, %r433, %r435;
	mov.b64 	%rd198, %fd157;
	mov.b64 	{%r403, %r408}, %rd198;
	mov.b32 	%r419, 1;
	mov.b32 	%r421, -1;
	// begin inline asm
	shfl.sync.down.b32 %r402, %r403, %r419, %r420, %r421;
	// end inline asm
	// begin inline asm
	shfl.sync.down.b32 %r407, %r408, %r419, %r420, %r421;
	// end inline asm
	mov.b64 	%rd199, {%r402, %r407};
	mov.b64 	%fd41, %rd199;
	// begin inline asm
	shfl.sync.down.b32 %r412, %r858, %r419, %r420, %r421;
	// end inline asm
	// begin inline asm
	shfl.sync.down.b32 %r417, %r418, %r419, %r420, %r421;
	// end inline asm
	setp.ge.s32 	%p148, %r401, %r420;
	setp.gt.f64 	%p149, %fd157, %fd41;
	or.pred  	%p150, %p148, %p149;
	@%p150 bra 	$L__BB28_70;
	setp.geu.f64 	%p151, %fd157, %fd41;
	setp.lt.s32 	%p152, %r412, %r858;
	and.pred  	%p153, %p151, %p152;
	@%p153 bra 	$L__BB28_70;
	shr.u32 	%r436, %r417, 24;
	cvt.u16.u32 	%rs596, %r436;
	{ .reg .b16 tmp; mov.b32 {tmp, %rs595}, %r417; }
	shr.u32 	%r437, %r417, 8;
	cvt.u16.u32 	%rs594, %r437;
	cvt.u16.u32 	%rs593, %r417;
	mov.u32 	%r858, %r412;
	mov.f64 	%fd157, %fd41;
$L__BB28_70:
	cvt.u32.u16 	%r458, %rs593;
	and.b32  	%r459, %r458, 255;
	and.b16  	%rs472, %rs594, 255;
	mul.wide.u16 	%r460, %rs472, 256;
	or.b32  	%r461, %r460, %r459;
	cvt.u32.u16 	%r462, %rs595;
	shl.b32 	%r463, %r462, 16;
	and.b32  	%r464, %r463, 16711680;
	or.b32  	%r465, %r461, %r464;
	cvt.u32.u16 	%r466, %rs596;
	shl.b32 	%r467, %r466, 24;
	or.b32  	%r454, %r465, %r467;
	mov.b64 	%rd200, %fd157;
	mov.b64 	{%r439, %r444}, %rd200;
	mov.b32 	%r455, 2;
	mov.b32 	%r457, -1;
	// begin inline asm
	shfl.sync.down.b32 %r438, %r439, %r455, %r420, %r457;
	// end inline asm
	// begin inline asm
	shfl.sync.down.b32 %r443, %r444, %r455, %r420, %r457;
	// end inline asm
	mov.b64 	%rd201, {%r438, %r443};
	mov.b64 	%fd43, %rd201;
	// begin inline asm
	shfl.sync.down.b32 %r448, %r858, %r455, %r420, %r457;
	// end inline asm
	// begin inline asm
	shfl.sync.down.b32 %r453, %r454, %r455, %r420, %r457;
	// end inline asm
	add.s32 	%r468, %r401, 2;
	setp.gt.s32 	%p154, %r468, %r420;
	setp.gt.f64 	%p155, %fd157, %fd43;
	or.pred  	%p156, %p154, %p155;
	@%p156 bra 	$L__BB28_73;
	setp.geu.f64 	%p157, %fd157, %fd43;
	setp.lt.s32 	%p158, %r448, %r858;
	and.pred  	%p159, %p157, %p158;
	@%p159 bra 	$L__BB28_73;
	shr.u32 	%r469, %r453, 24;
	cvt.u16.u32 	%rs596, %r469;
	{ .reg .b16 tmp; mov.b32 {tmp, %rs595}, %r453; }
	shr.u32 	%r470, %r453, 8;
	cvt.u16.u32 	%rs594, %r470;
	cvt.u16.u32 	%rs593, %r453;
	mov.u32 	%r858, %r448;
	mov.f64 	%fd157, %fd43;
$L__BB28_73:
	cvt.u32.u16 	%r491, %rs593;
	and.b32  	%r492, %r491, 255;
	and.b16  	%rs473, %rs594, 255;
	mul.wide.u16 	%r493, %rs473, 256;
	or.b32  	%r494, %r493, %r492;
	cvt.u32.u16 	%r495, %rs595;
	shl.b32 	%r496, %r495, 16;
	and.b32  	%r497, %r496, 16711680;
	or.b32  	%r498, %r494, %r497;
	cvt.u32.u16 	%r499, %rs596;
	shl.b32 	%r500, %r499, 24;
	or.b32  	%r487, %r498, %r500;
	mov.b64 	%rd202, %fd157;
	mov.b64 	{%r472, %r477}, %rd202;
	mov.b32 	%r488, 4;
	mov.b32 	%r490, -1;
	// begin inline asm
	shfl.sync.down.b32 %r471, %r472, %r488, %r420, %r490;
	// end inline asm
	// begin inline asm
	shfl.sync.down.b32 %r476, %r477, %r488, %r420, %r490;
	// end inline asm
	mov.b64 	%rd203, {%r471, %r476};
	mov.b64 	%fd45, %rd203;
	// begin inline asm
	shfl.sync.down.b32 %r481, %r858, %r488, %r420, %r490;
	// end inline asm
	// begin inline asm
	shfl.sync.down.b32 %r486, %r487, %r488, %r420, %r490;
	// end inline asm
	add.s32 	%r501, %r401, 4;
	setp.gt.s32 	%p160, %r501, %r420;
	setp.gt.f64 	%p161, %fd157, %fd45;
	or.pred  	%p162, %p160, %p161;
	@%p162 bra 	$L__BB28_76;
	setp.geu.f64 	%p163, %fd157, %fd45;
	setp.lt.s32 	%p164, %r481, %r858;
	and.pred  	%p165, %p163, %p164;
	@%p165 bra 	$L__BB28_76;
	shr.u32 	%r502, %r486, 24;
	cvt.u16.u32 	%rs596, %r502;
	{ .reg .b16 tmp; mov.b32 {tmp, %rs595}, %r486; }
	shr.u32 	%r503, %r486, 8;
	cvt.u16.u32 	%rs594, %r503;
	cvt.u16.u32 	%rs593, %r486;
	mov.u32 	%r858, %r481;
	mov.f64 	%fd157, %fd45;
$L__BB28_76:
	cvt.u32.u16 	%r524, %rs593;
	and.b32  	%r525, %r524, 255;
	and.b16  	%rs474, %rs594, 255;
	mul.wide.u16 	%r526, %rs474, 256;
	or.b32  	%r527, %r526, %r525;
	cvt.u32.u16 	%r528, %rs595;
	shl.b32 	%r529, %r528, 16;
	and.b32  	%r530, %r529, 16711680;
	or.b32  	%r531, %r527, %r530;
	cvt.u32.u16 	%r532, %rs596;
	shl.b32 	%r533, %r532, 24;
	or.b32  	%r520, %r531, %r533;
	mov.b64 	%rd204, %fd157;
	mov.b64 	{%r505, %r510}, %rd204;
	mov.b32 	%r521, 8;
	mov.b32 	%r523, -1;
	// begin inline asm
	shfl.sync.down.b32 %r504, %r505, %r521, %r420, %r523;
	// end inline asm
	// begin inline asm
	shfl.sync.down.b32 %r509, %r510, %r521, %r420, %r523;
	// end inline asm
	mov.b64 	%rd205, {%r504, %r509};
	mov.b64 	%fd47, %rd205;
	// begin inline asm
	shfl.sync.down.b32 %r514, %r858, %r521, %r420, %r523;
	// end inline asm
	// begin inline asm
	shfl.sync.down.b32 %r519, %r520, %r521, %r420, %r523;
	// end inline asm
	add.s32 	%r534, %r401, 8;
	setp.gt.s32 	%p166, %r534, %r420;
	setp.gt.f64 	%p167, %fd157, %fd47;
	or.pred  	%p168, %p166, %p167;
	@%p168 bra 	$L__BB28_79;
	setp.geu.f64 	%p169, %fd157, %fd47;
	setp.lt.s32 	%p170, %r514, %r858;
	and.pred  	%p171, %p169, %p170;
	@%p171 bra 	$L__BB28_79;
	shr.u32 	%r535, %r519, 24;
	cvt.u16.u32 	%rs596, %r535;
	{ .reg .b16 tmp; mov.b32 {tmp, %rs595}, %r519; }
	shr.u32 	%r536, %r519, 8;
	cvt.u16.u32 	%rs594, %r536;
	cvt.u16.u32 	%rs593, %r519;
	mov.u32 	%r858, %r514;
	mov.f64 	%fd157, %fd47;
$L__BB28_79:
	cvt.u32.u16 	%r557, %rs593;
	and.b32  	%r558, %r557, 255;
	and.b16  	%rs475, %rs594, 255;
	mul.wide.u16 	%r559, %rs475, 256;
	or.b32  	%r560, %r559, %r558;
	cvt.u32.u16 	%r561, %rs595;
	shl.b32 	%r562, %r561, 16;
	and.b32  	%r563, %r562, 16711680;
	or.b32  	%r564, %r560, %r563;
	cvt.u32.u16 	%r565, %rs596;
	shl.b32 	%r566, %r565, 24;
	or.b32  	%r553, %r564, %r566;
	mov.b64 	%rd206, %fd157;
	mov.b64 	{%r538, %r543}, %rd206;
	mov.b32 	%r554, 16;
	mov.b32 	%r556, -1;
	// begin inline asm
	shfl.sync.down.b32 %r537, %r538, %r554, %r420, %r556;
	// end inline asm
	// begin inline asm
	shfl.sync.down.b32 %r542, %r543, %r554, %r420, %r556;
	// end inline asm
	mov.b64 	%rd207, {%r537, %r542};
	mov.b64 	%fd49, %rd207;
	// begin inline asm
	shfl.sync.down.b32 %r547, %r858, %r554, %r420, %r556;
	// end inline asm
	// begin inline asm
	shfl.sync.down.b32 %r552, %r553, %r554, %r420, %r556;
	// end inline asm
	add.s32 	%r567, %r401, 16;
	setp.gt.s32 	%p172, %r567, %r420;
	setp.gt.f64 	%p173, %fd157, %fd49;
	or.pred  	%p174, %p172, %p173;
	@%p174 bra 	$L__BB28_82;
	setp.geu.f64 	%p175, %fd157, %fd49;
	setp.lt.s32 	%p176, %r547, %r858;
	and.pred  	%p177, %p175, %p176;
	@%p177 bra 	$L__BB28_82;
	shr.u32 	%r568, %r552, 24;
	cvt.u16.u32 	%rs596, %r568;
	{ .reg .b16 tmp; mov.b32 {tmp, %rs595}, %r552; }
	shr.u32 	%r569, %r552, 8;
	cvt.u16.u32 	%rs594, %r569;
	cvt.u16.u32 	%rs593, %r552;
	mov.u32 	%r858, %r547;
	mov.f64 	%fd157, %fd49;
$L__BB28_82:
	setp.ne.s32 	%p178, %r401, 0;
	@%p178 bra 	$L__BB28_84;
	shr.u32 	%r570, %r1, 1;
	and.b32  	%r571, %r570, 496;
	mov.u32 	%r572, _ZZN3cub18CUB_300001_SM_10006detail6reduce28DeviceReduceSingleTileKernelINS2_10policy_hubIN4cuda3std3__45tupleIJdiEEEy12larger_tupleIdEE10Policy1000EPS9_SE_iSB_S9_S9_NS7_10__identityEEEvT0_T1_T2_T3_T4_T6_E12temp_storage;
	add.s32 	%r573, %r572, %r571;
	st.shared.f64 	[%r573+8], %fd157;
	st.shared.u32 	[%r573+16], %r858;
$L__BB28_84:
	bar.sync 	0;
	setp.ne.s32 	%p179, %r1, 0;
	@%p179 bra 	$L__BB28_197;
	setp.lt.s32 	%p180, %r174, 33;
	@%p180 bra 	$L__BB28_89;
	ld.shared.f64 	%fd51, [_ZZN3cub18CUB_300001_SM_10006detail6reduce28DeviceReduceSingleTileKernelINS2_10policy_hubIN4cuda3std3__45tupleIJdiEEEy12larger_tupleIdEE10Policy1000EPS9_SE_iSB_S9_S9_NS7_10__identityEEEvT0_T1_T2_T3_T4_T6_E12temp_storage+24];
	ld.shared.u32 	%r76, [_ZZN3cub18CUB_300001_SM_10006detail6reduce28DeviceReduceSingleTileKernelINS2_10policy_hubIN4cuda3std3__45tupleIJdiEEEy12larger_tupleIdEE10Policy1000EPS9_SE_iSB_S9_S9_NS7_10__identityEEEvT0_T1_T2_T3_T4_T6_E12temp_storage+32];
	setp.lt.f64 	%p181, %fd51, %fd157;
	@%p181 bra 	$L__BB28_89;
	setp.geu.f64 	%p182, %fd157, %fd51;
	setp.lt.s32 	%p183, %r76, %r858;
	and.pred  	%p184, %p182, %p183;
	@%p184 bra 	$L__BB28_89;
	ld.shared.u32 	%r574, [_ZZN3cub18CUB_300001_SM_10006detail6reduce28DeviceReduceSingleTileKernelINS2_10policy_hubIN4cuda3std3__45tupleIJdiEEEy12larger_tupleIdEE10Policy1000EPS9_SE_iSB_S9_S9_NS7_10__identityEEEvT0_T1_T2_T3_T4_T6_E12temp_storage+36];
	bfe.u32 	%r575, %r574, 24, 8;
	cvt.u16.u32 	%rs596, %r575;
	bfe.u32 	%r576, %r574, 16, 8;
	cvt.u16.u32 	%rs595, %r576;
	bfe.u32 	%r577, %r574, 8, 8;
	cvt.u16.u32 	%rs594, %r577;
	bfe.u32 	%r578, %r574, 0, 8;
	cvt.u16.u32 	%rs593, %r578;
	mov.f64 	%fd157, %fd51;
	mov.u32 	%r858, %r76;
$L__BB28_89:
	setp.lt.s32 	%p185, %r174, 65;
	@%p185 bra 	$L__BB28_93;
	ld.shared.f64 	%fd53, [_ZZN3cub18CUB_300001_SM_10006detail6reduce28DeviceReduceSingleTileKernelINS2_10policy_hubIN4cuda3std3__45tupleIJdiEEEy12larger_tupleIdEE10Policy1000EPS9_SE_iSB_S9_S9_NS7_10__identityEEEvT0_T1_T2_T3_T4_T6_E12temp_storage+40];
	ld.shared.u32 	%r78, [_ZZN3cub18CUB_300001_SM_10006detail6reduce28DeviceReduceSingleTileKernelINS2_10policy_hubIN4cuda3std3__45tupleIJdiEEEy12larger_tupleIdEE10Policy1000EPS9_SE_iSB_S9_S9_NS7_10__identityEEEvT0_T1_T2_T3_T4_T6_E12temp_storage+48];
	setp.lt.f64 	%p186, %fd53, %fd157;
	@%p186 bra 	$L__BB28_93;
	setp.geu.f64 	%p187, %fd157, %fd53;
	setp.lt.s32 	%p188, %r78, %r858;
	and.pred  	%p189, %p187, %p188;
	@%p189 bra 	$L__BB28_93;
	ld.shared.u32 	%r579, [_ZZN3cub18CUB_300001_SM_10006detail6reduce28DeviceReduceSingleTileKernelINS2_10policy_hubIN4cuda3std3__45tupleIJdiEEEy12larger_tupleIdEE10Policy1000EPS9_SE_iSB_S9_S9_NS7_10__identityEEEvT0_T1_T2_T3_T4_T6_E12temp_storage+52];
	bfe.u32 	%r580, %r579, 24, 8;
	cvt.u16.u32 	%rs596, %r580;
	bfe.u32 	%r581, %r579, 16, 8;
	cvt.u16.u32 	%rs595, %r581;
	bfe.u32 	%r582, %r579, 8, 8;
	cvt.u16.u32 	%rs594, %r582;
	bfe.u32 	%r583, %r579, 0, 8;
	cvt.u16.u32 	%rs593, %r583;
	mov.f64 	%fd157, %fd53;
	mov.u32 	%r858, %r78;
$L__BB28_93:
	setp.lt.s32 	%p190, %r174, 97;
	@%p190 bra 	$L__BB28_97;
	ld.shared.f64 	%fd55, [_ZZN3cub18CUB_300001_SM_10006detail6reduce28DeviceReduceSingleTileKernelINS2_10policy_hubIN4cuda3std3__45tupleIJdiEEEy12larger_tupleIdEE10Policy1000EPS9_SE_iSB_S9_S9_NS7_10__identityEEEvT0_T1_T2_T3_T4_T6_E12temp_storage+56];
	ld.shared.u32 	%r80, [_ZZN3cub18CUB_300001_SM_10006detail6reduce28DeviceReduceSingleTileKernelINS2_10policy_hubIN4cuda3std3__45tupleIJdiEEEy12larger_tupleIdEE10Policy1000EPS9_SE_iSB_S9_S9_NS7_10__identityEEEvT0_T1_T2_T3_T4_T6_E12temp_storage+64];
	setp.lt.f64 	%p191, %fd55, %fd157;
	@%p191 bra 	$L__BB28_97;
	setp.geu.f64 	%p192, %fd157, %fd55;
	setp.lt.s32 	%p193, %r80, %r858;
	and.pred  	%p194, %p192, %p193;
	@%p194 bra 	$L__BB28_97;
	ld.shared.u32 	%r584, [_ZZN3cub18CUB_300001_SM_10006detail6reduce28DeviceReduceSingleTileKernelINS2_10policy_hubIN4cuda3std3__45tupleIJdiEEEy12larger_tupleIdEE10Policy1000EPS9_SE_iSB_S9_S9_NS7_10__identityEEEvT0_T1_T2_T3_T4_T6_E12temp_storage+68];
	bfe.u32 	%r585, %r584, 24, 8;
	cvt.u16.u32 	%rs596, %r585;
	bfe.u32 	%r586, %r584, 16, 8;
	cvt.u16.u32 	%rs595, %r586;
	bfe.u32 	%r587, %r584, 8, 8;
	cvt.u16.u32 	%rs594, %r587;
	bfe.u32 	%r588, %r584, 0, 8;
	cvt.u16.u32 	%rs593, %r588;
	mov.f64 	%fd157, %fd55;
	mov.u32 	%r858, %r80;
$L__BB28_97:
	setp.lt.s32 	%p195, %r174, 129;
	@%p195 bra 	$L__BB28_101;
	ld.shared.f64 	%fd57, [_ZZN3cub18CUB_300001_SM_10006detail6reduce28DeviceReduceSingleTileKernelINS2_10policy_hubIN4cuda3std3__45tupleIJdiEEEy12larger_tupleIdEE10Policy1000EPS9_SE_iSB_S9_S9_NS7_10__identityEEEvT0_T1_T2_T3_T4_T6_E12temp_storage+72];
	ld.shared.u32 	%r82, [_ZZN3cub18CUB_300001_SM_10006detail6reduce28DeviceReduceSingleTileKernelINS2_10policy_hubIN4cuda3std3__45tupleIJdiEEEy12larger_tupleIdEE10Policy1000EPS9_SE_iSB_S9_S9_NS7_10__identityEEEvT0_T1_T2_T3_T4_T6_E12temp_storage+80];
	setp.lt.f64 	%p196, %fd57, %fd157;
	@%p196 bra 	$L__BB28_101;
	setp.geu.f64 	%p197, %fd157, %fd57;
	setp.lt.s32 	%p198, %r82, %r858;
	and.pred  	%p199, %p197, %p198;
	@%p199 bra 	$L__BB28_101;
	ld.shared.u32 	%r589, [_ZZN3cub18CUB_300001_SM_10006detail6reduce28DeviceReduceSingleTileKernelINS2_10policy_hubIN4cuda3std3__45tupleIJdiEEEy12larger_tupleIdEE10Policy1000EPS9_SE_iSB_S9_S9_NS7_10__identityEEEvT0_T1_T2_T3_T4_T6_E12temp_storage+84];
	bfe.u32 	%r590, %r589, 24, 8;
	cvt.u16.u32 	%rs596, %r590;
	bfe.u32 	%r591, %r589, 16, 8;
	cvt.u16.u32 	%rs595, %r591;
	bfe.u32 	%r592, %r589, 8, 8;
	cvt.u16.u32 	%rs594, %r592;
	bfe.u32 	%r593, %r589, 0, 8;
	cvt.u16.u32 	%rs593, %r593;
	mov.f64 	%fd157, %fd57;
	mov.u32 	%r858, %r82;
$L__BB28_101:
	setp.lt.s32 	%p200, %r174, 161;
	@%p200 bra 	$L__BB28_105;
	ld.shared.f64 	%fd59, [_ZZN3cub18CUB_300001_SM_10006detail6reduce28DeviceReduceSingleTileKernelINS2_10policy_hubIN4cuda3std3__45tupleIJdiEEEy12larger_tupleIdEE10Policy1000EPS9_SE_iSB_S9_S9_NS7_10__identityEEEvT0_T1_T2_T3_T4_T6_E12temp_storage+88];
	ld.shared.u32 	%r84, [_ZZN3cub18CUB_300001_SM_10006detail6reduce28DeviceReduceSingleTileKernelINS2_10policy_hubIN4cuda3std3__45tupleIJdiEEEy12larger_tupleIdEE10Policy1000EPS9_SE_iSB_S9_S9_NS7_10__identityEEEvT0_T1_T2_T3_T4_T6_E12temp_storage+96];
	setp.lt.f64 	%p201, %fd59, %fd157;
	@%p201 bra 	$L__BB28_105;
	setp.geu.f64 	%p202, %fd157, %fd59;
	setp.lt.s32 	%p203, %r84, %r858;
	and.pred  	%p204, %p202, %p203;
	@%p204 bra 	$L__BB28_105;
	ld.shared.u32 	%r594, [_ZZN3cub18CUB_300001_SM_10006detail6reduce28DeviceReduceSingleTileKernelINS2_10policy_hubIN4cuda3std3__45tupleIJdiEEEy12larger_tupleIdEE10Policy1000EPS9_SE_iSB_S9_S9_NS7_10__identityEEEvT0_T1_T2_T3_T4_T6_E12temp_storage+100];
	bfe.u32 	%r595, %r594, 24, 8;
	cvt.u16.u32 	%rs596, %r595;
	bfe.u32 	%r596, %r594, 16, 8;
	cvt.u16.u32 	%rs595, %r596;
	bfe.u32 	%r597, %r594, 8, 8;
	cvt.u16.u32 	%rs594, %r597;
	bfe.u32 	%r598, %r594, 0, 8;
	cvt.u16.u32 	%rs593, %r598;
	mov.f64 	%fd157, %fd59;
	mov.u32 	%r858, %r84;
$L__BB28_105:
	setp.lt.s32 	%p205, %r174, 193;
	@%p205 bra 	$L__BB28_109;
	ld.shared.f64 	%fd61, [_ZZN3cub18CUB_300001_SM_10006detail6reduce28DeviceReduceSingleTileKernelINS2_10policy_hubIN4cuda3std3__45tupleIJdiEEEy12larger_tupleIdEE10Policy1000EPS9_SE_iSB_S9_S9_NS7_10__identityEEEvT0_T1_T2_T3_T4_T6_E12temp_storage+104];
	ld.shared.u32 	%r86, [_ZZN3cub18CUB_300001_SM_10006detail6reduce28DeviceReduceSingleTileKernelINS2_10policy_hubIN4cuda3std3__45tupleIJdiEEEy12larger_tupleIdEE10Policy1000EPS9_SE_iSB_S9_S9_NS7_10__identityEEEvT0_T1_T2_T3_T4_T6_E12temp_storage+112];
	setp.lt.f64 	%p206, %fd61, %fd157;
	@%p206 bra 	$L__BB28_109;
	setp.geu.f64 	%p207, %fd157, %fd61;
	setp.lt.s32 	%p208, %r86, %r858;
	and.pred  	%p209, %p207, %p208;
	@%p209 bra 	$L__BB28_109;
	ld.shared.u32 	%r599, [_ZZN3cub18CUB_300001_SM_10006detail6reduce28DeviceReduceSingleTileKernelINS2_10policy_hubIN4cuda3std3__45tupleIJdiEEEy12larger_tupleIdEE10Policy1000EPS9_SE_iSB_S9_S9_NS7_10__identityEEEvT0_T1_T2_T3_T4_T6_E12temp_storage+116];
	bfe.u32 	%r600, %r599, 24, 8;
	cvt.u16.u32 	%rs596, %r600;
	bfe.u32 	%r601, %r599, 16, 8;
	cvt.u16.u32 	%rs595, %r601;
	bfe.u32 	%r602, %r599, 8, 8;
	cvt.u16.u32 	%rs594, %r602;
	bfe.u32 	%r603, %r599, 0, 8;
	cvt.u16.u32 	%rs593, %r603;
	mov.f64 	%fd157, %fd61;
	mov.u32 	%r858, %r86;
$L__BB28_109:
	setp.lt.s32 	%p210, %r174, 225;
	@%p210 bra 	$L__BB28_197;
	ld.shared.f64 	%fd63, [_ZZN3cub18CUB_300001_SM_10006detail6reduce28DeviceReduceSingleTileKernelINS2_10policy_hubIN4cuda3std3__45tupleIJdiEEEy12larger_tupleIdEE10Policy1000EPS9_SE_iSB_S9_S9_NS7_10__identityEEEvT0_T1_T2_T3_T4_T6_E12temp_storage+120];
	ld.shared.u32 	%r88, [_ZZN3cub18CUB_300001_SM_10006detail6reduce28DeviceReduceSingleTileKernelINS2_10policy_hubIN4cuda3std3__45tupleIJdiEEEy12larger_tupleIdEE10Policy1000EPS9_SE_iSB_S9_S9_NS7_10__identityEEEvT0_T1_T2_T3_T4_T6_E12temp_storage+128];
	setp.lt.f64 	%p211, %fd63, %fd157;
	@%p211 bra 	$L__BB28_197;
	setp.geu.f64 	%p212, %fd157, %fd63;
	setp.lt.s32 	%p213, %r88, %r858;
	and.pred  	%p214, %p212, %p213;
	@%p214 bra 	$L__BB28_197;
	ld.shared.u32 	%r604, [_ZZN3cub18CUB_300001_SM_10006detail6reduce28DeviceReduceSingleTileKernelINS2_10policy_hubIN4cuda3std3__45tupleIJdiEEEy12larger_tupleIdEE10Policy1000EPS9_SE_iSB_S9_S9_NS7_10__identityEEEvT0_T1_T2_T3_T4_T6_E12temp_storage+132];
	bfe.u32 	%r605, %r604, 24, 8;
	cvt.u16.u32 	%rs596, %r605;
	bfe.u32 	%r606, %r604, 16, 8;
	cvt.u16.u32 	%rs595, %r606;
	bfe.u32 	%r607, %r604, 8, 8;
	cvt.u16.u32 	%rs594, %r607;
	bfe.u32 	%r608, %r604, 0, 8;
	cvt.u16.u32 	%rs593, %r608;
	mov.u32 	%r858, %r88;
	mov.f64 	%fd157, %fd63;
	bra.uni 	$L__BB28_197;
$L__BB28_113:
	mov.u32 	%r89, %tid.x;
	mul.wide.u32 	%rd52, %r89, 16;
	add.s64 	%rd37, %rd34, %rd52;
	// begin inline asm
	ld.global.nc.u64 %rd36, [%rd37];
	// end inline asm
	add.s64 	%rd39, %rd37, 8;
	// begin inline asm
	ld.global.nc.u64 %rd220, [%rd39];
	// end inline asm
	cvt.u32.u64 	%r858, %rd220;
	mov.b64 	%fd157, %rd36;
	add.s64 	%rd41, %rd37, 4096;
	// begin inline asm
	ld.global.nc.u64 %rd40, [%rd41];
	// end inline asm
	add.s64 	%rd43, %rd37, 4104;
	// begin inline asm
	ld.global.nc.u64 %rd42, [%rd43];
	// end inline asm
	mov.b64 	%fd65, %rd40;
	add.s64 	%rd45, %rd37, 8192;
	// begin inline asm
	ld.global.nc.u64 %rd44, [%rd45];
	// end inline asm
	add.s64 	%rd47, %rd37, 8200;
	// begin inline asm
	ld.global.nc.u64 %rd46, [%rd47];
	// end inline asm
	mov.b64 	%fd66, %rd44;
	add.s64 	%rd49, %rd37, 12288;
	// begin inline asm
	ld.global.nc.u64 %rd48, [%rd49];
	// end inline asm
	add.s64 	%rd51, %rd37, 12296;
	// begin inline asm
	ld.global.nc.u64 %rd50, [%rd51];
	// end inline asm
	mov.b64 	%fd67, %rd48;
	setp.lt.f64 	%p3, %fd65, %fd157;
	@%p3 bra 	$L__BB28_115;
	cvt.u32.u64 	%r181, %rd42;
	setp.geu.f64 	%p4, %fd157, %fd65;
	setp.lt.s32 	%p5, %r181, %r858;
	and.pred  	%p6, %p4, %p5;
	selp.b64 	%rd220, %rd220, %rd42, %p6;
	selp.b32 	%r858, %r858, %r181, %p6;
	selp.f64 	%fd157, %fd157, %fd65, %p6;
$L__BB28_115:
	setp.gt.f64 	%p7, %fd157, %fd66;
	@%p7 bra 	$L__BB28_117;
	cvt.u32.u64 	%r182, %rd46;
	setp.geu.f64 	%p8, %fd157, %fd66;
	setp.lt.s32 	%p9, %r182, %r858;
	and.pred  	%p10, %p8, %p9;
	selp.b64 	%rd220, %rd220, %rd46, %p10;
	selp.b32 	%r858, %r858, %r182, %p10;
	selp.f64 	%fd157, %fd157, %fd66, %p10;
$L__BB28_117:
	setp.gt.f64 	%p11, %fd157, %fd67;
	@%p11 bra 	$L__BB28_119;
	cvt.u32.u64 	%r183, %rd50;
	setp.geu.f64 	%p12, %fd157, %fd67;
	setp.lt.s32 	%p13, %r183, %r858;
	and.pred  	%p14, %p12, %p13;
	selp.b64 	%rd220, %rd220, %rd50, %p14;
	selp.b32 	%r858, %r858, %r183, %p14;
	selp.f64 	%fd157, %fd157, %fd67, %p14;
$L__BB28_119:
	shr.u64 	%rd53, %rd220, 32;
	cvt.u16.u64 	%rs593, %rd53;
	shr.u64 	%rd54, %rd220, 40;
	cvt.u16.u64 	%rs594, %rd54;
	shr.u64 	%rd55, %rd220, 48;
	cvt.u16.u64 	%rs595, %rd55;
	shr.u64 	%rd56, %rd220, 56;
	cvt.u16.u64 	%rs596, %rd56;
	setp.lt.u32 	%p15, %r174, 2048;
	mov.b32 	%r873, 1024;
	@%p15 bra 	$L__BB28_135;
	add.s32 	%r97, %r174, -1024;
	mov.b32 	%r873, 1024;
$L__BB28_121:
	mul.wide.s32 	%rd73, %r873, 16;
	add.s64 	%rd58, %rd37, %rd73;
	// begin inline asm
	ld.global.nc.u64 %rd57, [%rd58];
	// end inline asm
	add.s64 	%rd60, %rd58, 8;
	// begin inline asm
	ld.global.nc.u64 %rd59, [%rd60];
	// end inline asm
	cvt.u32.u64 	%r100, %rd59;
	mov.b64 	%fd75, %rd57;
	add.s64 	%rd62, %rd58, 4096;
	// begin inline asm
	ld.global.nc.u64 %rd61, [%rd62];
	// end inline asm
	add.s64 	%rd64, %rd58, 4104;
	// begin inline asm
	ld.global.nc.u64 %rd63, [%rd64];
	// end inline asm
	cvt.u32.u64 	%r101, %rd63;
	mov.b64 	%fd76, %rd61;
	add.s64 	%rd66, %rd58, 8192;
	// begin inline asm
	ld.global.nc.u64 %rd65, [%rd66];
	// end inline asm
	add.s64 	%rd68, %rd58, 8200;
	// begin inline asm
	ld.global.nc.u64 %rd67, [%rd68];
	// end inline asm
	cvt.u32.u64 	%r102, %rd67;
	mov.b64 	%fd77, %rd65;
	add.s64 	%rd70, %rd58, 12288;
	// begin inline asm
	ld.global.nc.u64 %rd69, [%rd70];
	// end inline asm
	add.s64 	%rd72, %rd58, 12296;
	// begin inline asm
	ld.global.nc.u64 %rd71, [%rd72];
	// end inline asm
	cvt.u32.u64 	%r103, %rd71;
	mov.b64 	%fd78, %rd69;
	setp.gt.f64 	%p16, %fd157, %fd75;
	mov.b16 	%rs596, 0;
	mov.u16 	%rs595, %rs596;
	mov.u16 	%rs594, %rs596;
	mov.u16 	%rs593, %rs596;
	@%p16 bra 	$L__BB28_124;
	setp.geu.f64 	%p17, %fd157, %fd75;
	setp.lt.s32 	%p18, %r100, %r858;
	and.pred  	%p19, %p17, %p18;
	@%p19 bra 	$L__BB28_124;
	shr.u64 	%rd74, %rd59, 56;
	cvt.u16.u64 	%rs596, %rd74;
	shr.u64 	%rd75, %rd59, 48;
	cvt.u16.u64 	%rs595, %rd75;
	shr.u64 	%rd76, %rd59, 40;
	cvt.u16.u64 	%rs594, %rd76;
	shr.u64 	%rd77, %rd59, 32;
	cvt.u16.u64 	%rs593, %rd77;
	mov.u32 	%r858, %r100;
	mov.f64 	%fd157, %fd75;
$L__BB28_124:
	setp.gt.f64 	%p20, %fd157, %fd76;
	@%p20 bra 	$L__BB28_127;
	setp.geu.f64 	%p21, %fd157, %fd76;
	setp.lt.s32 	%p22, %r101, %r858;
	and.pred  	%p23, %p21, %p22;
	@%p23 bra 	$L__BB28_127;
	shr.u64 	%rd78, %rd63, 56;
	cvt.u16.u64 	%rs596, %rd78;
	shr.u64 	%rd79, %rd63, 48;
	cvt.u16.u64 	%rs595, %rd79;
	shr.u64 	%rd80, %rd63, 40;
	cvt.u16.u64 	%rs594, %rd80;
	shr.u64 	%rd81, %rd63, 32;
	cvt.u16.u64 	%rs593, %rd81;
	mov.u32 	%r858, %r101;
	mov.f64 	%fd157, %fd76;
$L__BB28_127:
	setp.gt.f64 	%p24, %fd157, %fd77;
	@%p24 bra 	$L__BB28_130;
	setp.geu.f64 	%p25, %fd157, %fd77;
	setp.lt.s32 	%p26, %r102, %r858;
	and.pred  	%p27, %p25, %p26;
	@%p27 bra 	$L__BB28_130;
	shr.u64 	%rd82, %rd67, 56;
	cvt.u16.u64 	%rs596, %rd82;
	shr.u64 	%rd83, %rd67, 48;
	cvt.u16.u64 	%rs595, %rd83;
	shr.u64 	%rd84, %rd67, 40;
	cvt.u16.u64 	%rs594, %rd84;
	shr.u64 	%rd85, %rd67, 32;
	cvt.u16.u64 	%rs593, %rd85;
	mov.u32 	%r858, %r102;
	mov.f64 	%fd157, %fd77;
$L__BB28_130:
	setp.gt.f64 	%p28, %fd157, %fd78;
	@%p28 bra 	$L__BB28_133;
	setp.geu.f64 	%p29, %fd157, %fd78;
	setp.lt.s32 	%p30, %r103, %r858;
	and.pred  	%p31, %p29, %p30;
	@%p31 bra 	$L__BB28_133;
	shr.u64 	%rd86, %rd71, 56;
	cvt.u16.u64 	%rs596, %rd86;
	shr.u64 	%rd87, %rd71, 48;
	cvt.u16.u64 	%rs595, %rd87;
	shr.u64 	%rd88, %rd71, 40;
	cvt.u16.u64 	%rs594, %rd88;
	shr.u64 	%rd89, %rd71, 32;
	cvt.u16.u64 	%rs593, %rd89;
	mov.u32 	%r858, %r103;
	mov.f64 	%fd157, %fd78;
$L__BB28_133:
	sub.s32 	%r186, %r174, %r873;
	setp.lt.s32 	%p32, %r186, 1024;
	@%p32 bra 	$L__BB28_158;
	add.s32 	%r873, %r873, 1024;
	setp.le.s32 	%p33, %r873, %r97;
	@%p33 bra 	$L__BB28_121;
$L__BB28_135:
	setp.le.s32 	%p34, %r174, %r873;
	@%p34 bra 	$L__BB28_158;
	sub.s32 	%r111, %r174, %r873;
	setp.ge.s32 	%p35, %r89, %r111;
	@%p35 bra 	$L__BB28_158;
	not.b32 	%r188, %r89;
	add.s32 	%r189, %r174, %r188;
	sub.s32 	%r112, %r189, %r873;
	and.b32  	%r190, %r112, 768;
	setp.eq.s32 	%p36, %r190, 768;
	mov.u32 	%r879, %r89;
	@%p36 bra 	$L__BB28_143;
	add.s32 	%r875, %r89, %r873;
	shr.u32 	%r191, %r112, 8;
	add.s32 	%r192, %r191, 1;
	and.b32  	%r193, %r192, 3;
	neg.s32 	%r874, %r193;
	mov.u32 	%r879, %r89;
$L__BB28_139:
	.pragma "nounroll";
	mul.wide.u32 	%rd94, %r875, 16;
	add.s64 	%rd91, %rd34, %rd94;
	// begin inline asm
	ld.global.nc.u64 %rd90, [%rd91];
	// end inline asm
	add.s64 	%rd93, %rd91, 8;
	// begin inline asm
	ld.global.nc.u64 %rd92, [%rd93];
	// end inline asm
	cvt.u32.u64 	%r119, %rd92;
	mov.b64 	%fd85, %rd90;
	setp.gt.f64 	%p37, %fd157, %fd85;
	@%p37 bra 	$L__BB28_142;
	setp.geu.f64 	%p38, %fd157, %fd85;
	setp.lt.s32 	%p39, %r119, %r858;
	and.pred  	%p40, %p38, %p39;
	@%p40 bra 	$L__BB28_142;
	shr.u64 	%rd95, %rd92, 56;
	cvt.u16.u64 	%rs596, %rd95;
	shr.u64 	%rd96, %rd92, 48;
	cvt.u16.u64 	%rs595, %rd96;
	shr.u64 	%rd97, %rd92, 40;
	cvt.u16.u64 	%rs594, %rd97;
	shr.u64 	%rd98, %rd92, 32;
	cvt.u16.u64 	%rs593, %rd98;
	mov.u32 	%r858, %r119;
	mov.f64 	%fd157, %fd85;
$L__BB28_142:
	add.s32 	%r879, %r879, 256;
	add.s32 	%r875, %r875, 256;
	add.s32 	%r874, %r874, 1;
	setp.ne.s32 	%p41, %r874, 0;
	@%p41 bra 	$L__BB28_139;
$L__BB28_143:
	setp.lt.u32 	%p42, %r112, 768;
	@%p42 bra 	$L__BB28_158;
	cvt.u64.u32 	%rd99, %r879;
	cvt.u64.u32 	%rd100, %r873;
	add.s64 	%rd101, %rd99, %rd100;
	shl.b64 	%rd102, %rd101, 4;
	add.s64 	%rd103, %rd102, %rd34;
	add.s64 	%rd222, %rd103, 12296;
	add.s32 	%r882, %r879, %r873;
$L__BB28_145:
	mul.wide.u32 	%rd108, %r882, 16;
	add.s64 	%rd105, %rd34, %rd108;
	// begin inline asm
	ld.global.nc.u64 %rd104, [%rd105];
	// end inline asm
	add.s64 	%rd107, %rd105, 8;
	// begin inline asm
	ld.global.nc.u64 %rd106, [%rd107];
	// end inline asm
	cvt.u32.u64 	%r131, %rd106;
	mov.b64 	%fd90, %rd104;
	setp.gt.f64 	%p43, %fd157, %fd90;
	@%p43 bra 	$L__BB28_148;
	setp.geu.f64 	%p44, %fd157, %fd90;
	setp.lt.s32 	%p45, %r131, %r858;
	and.pred  	%p46, %p44, %p45;
	@%p46 bra 	$L__BB28_148;
	shr.u64 	%rd109, %rd106, 56;
	cvt.u16.u64 	%rs596, %rd109;
	shr.u64 	%rd110, %rd106, 48;
	cvt.u16.u64 	%rs595, %rd110;
	shr.u64 	%rd111, %rd106, 40;
	cvt.u16.u64 	%rs594, %rd111;
	shr.u64 	%rd112, %rd106, 32;
	cvt.u16.u64 	%rs593, %rd112;
	mov.u32 	%r858, %r131;
	mov.f64 	%fd157, %fd90;
$L__BB28_148:
	add.s64 	%rd114, %rd222, -8200;
	// begin inline asm
	ld.global.nc.u64 %rd113, [%rd114];
	// end inline asm
	add.s64 	%rd116, %rd222, -8192;
	// begin inline asm
	ld.global.nc.u64 %rd115, [%rd116];
	// end inline asm
	cvt.u32.u64 	%r133, %rd115;
	mov.b64 	%fd92, %rd113;
	setp.gt.f64 	%p47, %fd157, %fd92;
	@%p47 bra 	$L__BB28_151;
	setp.geu.f64 	%p48, %fd157, %fd92;
	setp.lt.s32 	%p49, %r133, %r858;
	and.pred  	%p50, %p48, %p49;
	@%p50 bra 	$L__BB28_151;
	shr.u64 	%rd117, %rd115, 56;
	cvt.u16.u64 	%rs596, %rd117;
	shr.u64 	%rd118, %rd115, 48;
	cvt.u16.u64 	%rs595, %rd118;
	shr.u64 	%rd119, %rd115, 40;
	cvt.u16.u64 	%rs594, %rd119;
	shr.u64 	%rd120, %rd115, 32;
	cvt.u16.u64 	%rs593, %rd120;
	mov.u32 	%r858, %r133;
	mov.f64 	%fd157, %fd92;
$L__BB28_151:
	add.s64 	%rd122, %rd222, -4104;
	// begin inline asm
	ld.global.nc.u64 %rd121, [%rd122];
	// end inline asm
	add.s64 	%rd124, %rd222, -4096;
	// begin inline asm
	ld.global.nc.u64 %rd123, [%rd124];
	// end inline asm
	cvt.u32.u64 	%r135, %rd123;
	mov.b64 	%fd94, %rd121;
	setp.gt.f64 	%p51, %fd157, %fd94;
	@%p51 bra 	$L__BB28_154;
	setp.geu.f64 	%p52, %fd157, %fd94;
	setp.lt.s32 	%p53, %r135, %r858;
	and.pred  	%p54, %p52, %p53;
	@%p54 bra 	$L__BB28_154;
	shr.u64 	%rd125, %rd123, 56;
	cvt.u16.u64 	%rs596, %rd125;
	shr.u64 	%rd126, %rd123, 48;
	cvt.u16.u64 	%rs595, %rd126;
	shr.u64 	%rd127, %rd123, 40;
	cvt.u16.u64 	%rs594, %rd127;
	shr.u64 	%rd128, %rd123, 32;
	cvt.u16.u64 	%rs593, %rd128;
	mov.u32 	%r858, %r135;
	mov.f64 	%fd157, %fd94;
$L__BB28_154:
	add.s64 	%rd130, %rd222, -8;
	// begin inline asm
	ld.global.nc.u64 %rd129, [%rd130];
	// end inline asm
	// begin inline asm
	ld.global.nc.u64 %rd131, [%rd222];
	// end inline asm
	cvt.u32.u64 	%r137, %rd131;
	mov.b64 	%fd96, %rd129;
	setp.gt.f64 	%p55, %fd157, %fd96;
	@%p55 bra 	$L__BB28_157;
	setp.geu.f64 	%p56, %fd157, %fd96;
	setp.lt.s32 	%p57, %r137, %r858;
	and.pred  	%p58, %p56, %p57;
	@%p58 bra 	$L__BB28_157;
	shr.u64 	%rd133, %rd131, 56;
	cvt.u16.u64 	%rs596, %rd133;
	shr.u64 	%rd134, %rd131, 48;
	cvt.u16.u64 	%rs595, %rd134;
	shr.u64 	%rd135, %rd131, 40;
	cvt.u16.u64 	%rs594, %rd135;
	shr.u64 	%rd136, %rd131, 32;
	cvt.u16.u64 	%rs593, %rd136;
	mov.u32 	%r858, %r137;
	mov.f64 	%fd157, %fd96;
$L__BB28_157:
	add.s32 	%r879, %r879, 1024;
	add.s64 	%rd222, %rd222, 16384;
	add.s32 	%r882, %r882, 1024;
	setp.lt.s32 	%p59, %r879, %r111;
	@%p59 bra 	$L__BB28_145;
$L__BB28_158:
	// begin inline asm
	mov.u32 %r194, %laneid;
	// end inline asm
	cvt.u32.u16 	%r215, %rs593;
	and.b32  	%r216, %r215, 255;
	and.b16  	%rs464, %rs594, 255;
	mul.wide.u16 	%r217, %rs464, 256;
	or.b32  	%r218, %r217, %r216;
	cvt.u32.u16 	%r219, %rs595;
	shl.b32 	%r220, %r219, 16;
	and.b32  	%r221, %r220, 16711680;
	or.b32  	%r222, %r218, %r221;
	cvt.u32.u16 	%r223, %rs596;
	shl.b32 	%r224, %r223, 24;
	or.b32  	%r211, %r222, %r224;
	mov.b64 	%rd137, %fd157;
	mov.b64 	{%r196, %r201}, %rd137;
	mov.b32 	%r212, 1;
	mov.b32 	%r213, 31;
	mov.b32 	%r214, -1;
	// begin inline asm
	shfl.sync.down.b32 %r195, %r196, %r212, %r213, %r214;
	// end inline asm
	// begin inline asm
	shfl.sync.down.b32 %r200, %r201, %r212, %r213, %r214;
	// end inline asm
	mov.b64 	%rd138, {%r195, %r200};
	mov.b64 	%fd99, %rd138;
	// begin inline asm
	shfl.sync.down.b32 %r205, %r858, %r212, %r213, %r214;
	// end inline asm
	// begin inline asm
	shfl.sync.down.b32 %r210, %r211, %r212, %r213, %r214;
	// end inline asm
	setp.gt.s32 	%p60, %r194, 30;
	setp.gt.f64 	%p61, %fd157, %fd99;
	or.pred  	%p62, %p60, %p61;
	@%p62 bra 	$L__BB28_161;
	setp.geu.f64 	%p63, %fd157, %fd99;
	setp.lt.s32 	%p64, %r205, %r858;
	and.pred  	%p65, %p63, %p64;
	@%p65 bra 	$L__BB28_161;
	shr.u32 	%r225, %r210, 24;
	cvt.u16.u32 	%rs596, %r225;
	{ .reg .b16 tmp; mov.b32 {tmp, %rs595}, %r210; }
	shr.u32 	%r226, %r210, 8;
	cvt.u16.u32 	%rs594, %r226;
	cvt.u16.u32 	%rs593, %r210;
	mov.f64 	%fd157, %fd99;
	mov.u32 	%r858, %r205;
$L__BB28_161:
	cvt.u32.u16 	%r247, %rs593;
	and.b32  	%r248, %r247, 255;
	and.b16  	%rs465, %rs594, 255;
	mul.wide.u16 	%r249, %rs465, 256;
	or.b32  	%r250, %r249, %r248;
	cvt.u32.u16 	%r251, %rs595;
	shl.b32 	%r252, %r251, 16;
	and.b32  	%r253, %r252, 16711680;
	or.b32  	%r254, %r250, %r253;
	cvt.u32.u16 	%r255, %rs596;
	shl.b32 	%r256, %r255, 24;
	or.b32  	%r243, %r254, %r256;
	mov.b64 	%rd139, %fd157;
	mov.b64 	{%r228, %r233}, %rd139;
	mov.b32 	%r244, 2;
	mov.b32 	%r245, 31;
	mov.b32 	%r246, -1;
	// begin inline asm
	shfl.sync.down.b32 %r227, %r228, %r244, %r245, %r246;
	// end inline asm
	// begin inline asm
	shfl.sync.down.b32 %r232, %r233, %r244, %r245, %r246;
	// end inline asm
	mov.b64 	%rd140, {%r227, %r232};
	mov.b64 	%fd101, %rd140;
	// begin inline asm
	shfl.sync.down.b32 %r237, %r858, %r244, %r245, %r246;
	// end inline asm
	// begin inline asm
	shfl.sync.down.b32 %r242, %r243, %r244, %r245, %r246;
	// end inline asm
	setp.gt.s32 	%p66, %r194, 29;
	setp.gt.f64 	%p67, %fd157, %fd101;
	or.pred  	%p68, %p66, %p67;
	@%p68 bra 	$L__BB28_164;
	setp.geu.f64 	%p69, %fd157, %fd101;
	setp.lt.s32 	%p70, %r237, %r858;
	and.pred  	%p71, %p69, %p70;
	@%p71 bra 	$L__BB28_164;
	shr.u32 	%r257, %r242, 24;
	cvt.u16.u32 	%rs596, %r257;
	{ .reg .b16 tmp; mov.b32 {tmp, %rs595}, %r242; }
	shr.u32 	%r258, %r242, 8;
	cvt.u16.u32 	%rs594, %r258;
	cvt.u16.u32 	%rs593, %r242;
	mov.f64 	%fd157, %fd101;
	mov.u32 	%r858, %r237;
$L__BB28_164:
	cvt.u32.u16 	%r279, %rs593;
	and.b32  	%r280, %r279, 255;
	and.b16  	%rs466, %rs594, 255;
	mul.wide.u16 	%r281, %rs466, 256;
	or.b32  	%r282, %r281, %r280;
	cvt.u32.u16 	%r283, %rs595;
	shl.b32 	%r284, %r283, 16;
	and.b32  	%r285, %r284, 16711680;
	or.b32  	%r286, %r282, %r285;
	cvt.u32.u16 	%r287, %rs596;
	shl.b32 	%r288, %r287, 24;
	or.b32  	%r275, %r286, %r288;
	mov.b64 	%rd141, %fd157;
	mov.b64 	{%r260, %r265}, %rd141;
	mov.b32 	%r276, 4;
	mov.b32 	%r277, 31;
	mov.b32 	%r278, -1;
	// begin inline asm
	shfl.sync.down.b32 %r259, %r260, %r276, %r277, %r278;
	// end inline asm
	// begin inline asm
	shfl.sync.down.b32 %r264, %r265, %r276, %r277, %r278;
	// end inline asm
	mov.b64 	%rd142, {%r259, %r264};
	mov.b64 	%fd103, %rd142;
	// begin inline asm
	shfl.sync.down.b32 %r269, %r858, %r276, %r277, %r278;
	// end inline asm
	// begin inline asm
	shfl.sync.down.b32 %r274, %r275, %r276, %r277, %r278;
	// end inline asm
	setp.gt.s32 	%p72, %r194, 27;
	setp.gt.f64 	%p73, %fd157, %fd103;
	or.pred  	%p74, %p72, %p73;
	@%p74 bra 	$L__BB28_167;
	setp.geu.f64 	%p75, %fd157, %fd103;
	setp.lt.s32 	%p76, %r269, %r858;
	and.pred  	%p77, %p75, %p76;
	@%p77 bra 	$L__BB28_167;
	shr.u32 	%r289, %r274, 24;
	cvt.u16.u32 	%rs596, %r289;
	{ .reg .b16 tmp; mov.b32 {tmp, %rs595}, %r274; }
	shr.u32 	%r290, %r274, 8;
	cvt.u16.u32 	%rs594, %r290;
	cvt.u16.u32 	%rs593, %r274;
	mov.f64 	%fd157, %fd103;
	mov.u32 	%r858, %r269;
$L__BB28_167:
	cvt.u32.u16 	%r311, %rs593;
	and.b32  	%r312, %r311, 255;
	and.b16  	%rs467, %rs594, 255;
	mul.wide.u16 	%r313, %rs467, 256;
	or.b32  	%r314, %r313, %r312;
	cvt.u32.u16 	%r315, %rs595;
	shl.b32 	%r316, %r315, 16;
	and.b32  	%r317, %r316, 16711680;
	or.b32  	%r318, %r314, %r317;
	cvt.u32.u16 	%r319, %rs596;
	shl.b32 	%r320, %r319, 24;
	or.b32  	%r307, %r318, %r320;
	mov.b64 	%rd143, %fd157;
	mov.b64 	{%r292, %r297}, %rd143;
	mov.b32 	%r308, 8;
	mov.b32 	%r309, 31;
	mov.b32 	%r310, -1;
	// begin inline asm
	shfl.sync.down.b32 %r291, %r292, %r308, %r309, %r310;
	// end inline asm
	// begin inline asm
	shfl.sync.down.b32 %r296, %r297, %r308, %r309, %r310;
	// end inline asm
	mov.b64 	%rd144, {%r291, %r296};
	mov.b64 	%fd105, %rd144;
	// begin inline asm
	shfl.sync.down.b32 %r301, %r858, %r308, %r309, %r310;
	// end inline asm
	// begin inline asm
	shfl.sync.down.b32 %r306, %r307, %r308, %r309, %r310;
	// end inline asm
	setp.gt.s32 	%p78, %r194, 23;
	setp.gt.f64 	%p79, %fd157, %fd105;
	or.pred  	%p80, %p78, %p79;
	@%p80 bra 	$L__BB28_170;
	setp.geu.f64 	%p81, %fd157, %fd105;
	setp.lt.s32 	%p82, %r301, %r858;
	and.pred  	%p83, %p81, %p82;
	@%p83 bra 	$L__BB28_170;
	shr.u32 	%r321, %r306, 24;
	cvt.u16.u32 	%rs596, %r321;
	{ .reg .b16 tmp; mov.b32 {tmp, %rs595}, %r306; }
	shr.u32 	%r322, %r306, 8;
	cvt.u16.u32 	%rs594, %r322;
	cvt.u16.u32 	%rs593, %r306;
	mov.f64 	%fd157, %fd105;
	mov.u32 	%r858, %r301;
$L__BB28_170:
	cvt.u32.u16 	%r343, %rs593;
	and.b32  	%r344, %r343, 255;
	and.b16  	%rs468, %rs594, 255;
	mul.wide.u16 	%r345, %rs468, 256;
	or.b32  	%r346, %r345, %r344;
	cvt.u32.u16 	%r347, %rs595;
	shl.b32 	%r348, %r347, 16;
	and.b32  	%r349, %r348, 16711680;
	or.b32  	%r350, %r346, %r349;
	cvt.u32.u16 	%r351, %rs596;
	shl.b32 	%r352, %r351, 24;
	or.b32  	%r339, %r350, %r352;
	mov.b64 	%rd145, %fd157;
	mov.b64 	{%r324, %r329}, %rd145;
	mov.b32 	%r340, 16;
	mov.b32 	%r341, 31;
	mov.b32 	%r342, -1;
	// begin inline asm
	shfl.sync.down.b32 %r323, %r324, %r340, %r341, %r342;
	// end inline asm
	// begin inline asm
	shfl.sync.down.b32 %r328, %r329, %r340, %r341, %r342;
	// end inline asm
	mov.b64 	%rd146, {%r323, %r328};
	mov.b64 	%fd107, %rd146;
	// begin inline asm
	shfl.sync.down.b32 %r333, %r858, %r340, %r341, %r342;
	// end inline asm
	// begin inline asm
	shfl.sync.down.b32 %r338, %r339, %r340, %r341, %r342;
	// end inline asm
	setp.gt.s32 	%p84, %r194, 15;
	setp.gt.f64 	%p85, %fd157, %fd107;
	or.pred  	%p86, %p84, %p85;
	@%p86 bra 	$L__BB28_173;
	setp.geu.f64 	%p87, %fd157, %fd107;
	setp.lt.s32 	%p88, %r333, %r858;
	and.pred  	%p89, %p87, %p88;
	@%p89 bra 	$L__BB28_173;
	shr.u32 	%r353, %r338, 24;
	cvt.u16.u32 	%rs596, %r353;
	{ .reg .b16 tmp; mov.b32 {tmp, %rs595}, %r338; }
	shr.u32 	%r354, %r338, 8;
	cvt.u16.u32 	%rs594, %r354;
	cvt.u16.u32 	%rs593, %r338;
	mov.f64 	%fd157, %fd107;
	mov.u32 	%r858, %r333;
$L__BB28_173:
	setp.ne.s32 	%p90, %r194, 0;
	@%p90 bra 	$L__BB28_175;
	shr.u32 	%r355, %r89, 1;
	and.b32  	%r356, %r355, 496;
	mov.u32 	%r357, _ZZN3cub18CUB_300001_SM_10006detail6reduce28DeviceReduceSingleTileKernelINS2_10policy_hubIN4cuda3std3__45tupleIJdiEEEy12larger_tupleIdEE10Policy1000EPS9_SE_iSB_S9_S9_NS7_10__identityEEEvT0_T1_T2_T3_T4_T6_E12temp_storage;
	add.s32 	%r358, %r357, %r356;
	st.shared.f64 	[%r358+8], %fd157;
	st.shared.u32 	[%r358+16], %r858;
$L__BB28_175:
	bar.sync 	0;
	setp.ne.s32 	%p91, %r89, 0;
	@%p91 bra 	$L__BB28_197;
	ld.shared.f64 	%fd109, [_ZZN3cub18CUB_300001_SM_10006detail6reduce28DeviceReduceSingleTileKernelINS2_10policy_hubIN4cuda3std3__45tupleIJdiEEEy12larger_tupleIdEE10Policy1000EPS9_SE_iSB_S9_S9_NS7_10__identityEEEvT0_T1_T2_T3_T4_T6_E12temp_storage+24];
	ld.shared.u32 	%r158, [_ZZN3cub18CUB_300001_SM_10006detail6reduce28DeviceReduceSingleTileKernelINS2_10policy_hubIN4cuda3std3__45tupleIJdiEEEy12larger_tupleIdEE10Policy1000EPS9_SE_iSB_S9_S9_NS7_10__identityEEEvT0_T1_T2_T3_T4_T6_E12temp_storage+32];
	setp.lt.f64 	%p92, %fd109, %fd157;
	@%p92 bra 	$L__BB28_179;
	setp.geu.f64 	%p93, %fd157, %fd109;
	setp.lt.s32 	%p94, %r158, %r858;
	and.pred  	%p95, %p93, %p94;
	@%p95 bra 	$L__BB28_179;
	ld.shared.u32 	%r359, [_ZZN3cub18CUB_300001_SM_10006detail6reduce28DeviceReduceSingleTileKernelINS2_10policy_hubIN4cuda3std3__45tupleIJdiEEEy12larger_tupleIdEE10Policy1000EPS9_SE_iSB_S9_S9_NS7_10__identityEEEvT0_T1_T2_T3_T4_T6_E12temp_storage+36];
	bfe.u32 	%r360, %r359, 24, 8;
	cvt.u16.u32 	%rs596, %r360;
	bfe.u32 	%r361, %r359, 16, 8;
	cvt.u16.u32 	%rs595, %r361;
	bfe.u32 	%r362, %r359, 8, 8;
	cvt.u16.u32 	%rs594, %r362;
	bfe.u32 	%r363, %r359, 0, 8;
	cvt.u16.u32 	%rs593, %r363;
	mov.f64 	%fd157, %fd109;
	mov.u32 	%r858, %r158;
$L__BB28_179:
	ld.shared.f64 	%fd111, [_ZZN3cub18CUB_300001_SM_10006detail6reduce28DeviceReduceSingleTileKernelINS2_10policy_hubIN4cuda3std3__45tupleIJdiEEEy12larger_tupleIdEE10Policy1000EPS9_SE_iSB_S9_S9_NS7_10__identityEEEvT0_T1_T2_T3_T4_T6_E12temp_storage+40];
	ld.shared.u32 	%r160, [_ZZN3cub18CUB_300001_SM_10006detail6reduce28DeviceReduceSingleTileKernelINS2_10policy_hubIN4cuda3std3__45tupleIJdiEEEy12larger_tupleIdEE10Policy1000EPS9_SE_iSB_S9_S9_NS7_10__identityEEEvT0_T1_T2_T3_T4_T6_E12temp_storage+48];
	setp.lt.f64 	%p96, %fd111, %fd157;
	@%p96 bra 	$L__BB28_182;
	setp.geu.f64 	%p97, %fd157, %fd111;
	setp.lt.s32 	%p98, %r160, %r858;
	and.pred  	%p99, %p97, %p98;
	@%p99 bra 	$L__BB28_182;
	ld.shared.u32 	%r364, [_ZZN3cub18CUB_300001_SM_10006detail6reduce28DeviceReduceSingleTileKernelINS2_10policy_hubIN4cuda3std3__45tupleIJdiEEEy12larger_tupleIdEE10Policy1000EPS9_SE_iSB_S9_S9_NS7_10__identityEEEvT0_T1_T2_T3_T4_T6_E12temp_storage+52];
	bfe.u32 	%r365, %r364, 24, 8;
	cvt.u16.u32 	%rs596, %r365;
	bfe.u32 	%r366, %r364, 16, 8;
	cvt.u16.u32 	%rs595, %r366;
	bfe.u32 	%r367, %r364, 8, 8;
	cvt.u16.u32 	%rs594, %r367;
	bfe.u32 	%r368, %r364, 0, 8;
	cvt.u16.u32 	%rs593, %r368;
	mov.f64 	%fd157, %fd111;
	mov.u32 	%r858, %r160;
$L__BB28_182:
	ld.shared.f64 	%fd113, [_ZZN3cub18CUB_300001_SM_10006detail6reduce28DeviceReduceSingleTileKernelINS2_10policy_hubIN4cuda3std3__45tupleIJdiEEEy12larger_tupleIdEE10Policy1000EPS9_SE_iSB_S9_S9_NS7_10__identityEEEvT0_T1_T2_T3_T4_T6_E12temp_storage+56];
	ld.shared.u32 	%r162, [_ZZN3cub18CUB_300001_SM_10006detail6reduce28DeviceReduceSingleTileKernelINS2_10policy_hubIN4cuda3std3__45tupleIJdiEEEy12larger_tupleIdEE10Policy1000EPS9_SE_iSB_S9_S9_NS7_10__identityEEEvT0_T1_T2_T3_T4_T6_E12temp_storage+64];
	setp.lt.f64 	%p100, %fd113, %fd157;
	@%p100 bra 	$L__BB28_185;
	setp.geu.f64 	%p101, %fd157, %fd113;
	setp.lt.s32 	%p102, %r162, %r858;
	and.pred  	%p103, %p101, %p102;
	@%p103 bra 	$L__BB28_185;
	ld.shared.u32 	%r369, [_ZZN3cub18CUB_300001_SM_10006detail6reduce28DeviceReduceSingleTileKernelINS2_10policy_hubIN4cuda3std3__45tupleIJdiEEEy12larger_tupleIdEE10Policy1000EPS9_SE_iSB_S9_S9_NS7_10__identityEEEvT0_T1_T2_T3_T4_T6_E12temp_storage+68];
	bfe.u32 	%r370, %r369, 24, 8;
	cvt.u16.u32 	%rs596, %r370;
	bfe.u32 	%r371, %r369, 16, 8;
	cvt.u16.u32 	%rs595, %r371;
	bfe.u32 	%r372, %r369, 8, 8;
	cvt.u16.u32 	%rs594, %r372;
	bfe.u32 	%r373, %r369, 0, 8;
	cvt.u16.u32 	%rs593, %r373;
	mov.f64 	%fd157, %fd113;
	mov.u32 	%r858, %r162;
$L__BB28_185:
	ld.shared.f64 	%fd115, [_ZZN3cub18CUB_300001_SM_10006detail6reduce28DeviceReduceSingleTileKernelINS2_10policy_hubIN4cuda3std3__45tupleIJdiEEEy12larger_tupleIdEE10Policy1000EPS9_SE_iSB_S9_S9_NS7_10__identityEEEvT0_T1_T2_T3_T4_T6_E12temp_storage+72];
	ld.shared.u32 	%r164, [_ZZN3cub18CUB_300001_SM_10006detail6reduce28DeviceReduceSingleTileKernelINS2_10policy_hubIN4cuda3std3__45tupleIJdiEEEy12larger_tupleIdEE10Policy1000EPS9_SE_iSB_S9_S9_NS7_10__identityEEEvT0_T1_T2_T3_T4_T6_E12temp_storage+80];
	setp.lt.f64 	%p104, %fd115, %fd157;
	@%p104 bra 	$L__BB28_188;
	setp.geu.f64 	%p105, %fd157, %fd115;
	setp.lt.s32 	%p106, %r164, %r858;
	and.pred  	%p107, %p105, %p106;
	@%p107 bra 	$L__BB28_188;
	ld.shared.u32 	%r374, [_ZZN3cub18CUB_300001_SM_10006detail6reduce28DeviceReduceSingleTileKernelINS2_10policy_hubIN4cuda3std3__45tupleIJdiEEEy12larger_tupleIdEE10Policy1000EPS9_SE_iSB_S9_S9_NS7_10__identityEEEvT0_T1_T2_T3_T4_T6_E12temp_storage+84];
	bfe.u32 	%r375, %r374, 24, 8;
	cvt.u16.u32 	%rs596, %r375;
	bfe.u32 	%r376, %r374, 16, 8;
	cvt.u16.u32 	%rs595, %r376;
	bfe.u32 	%r377, %r374, 8, 8;
	cvt.u16.u32 	%rs594, %r377;
	bfe.u32 	%r378, %r374, 0, 8;
	cvt.u16.u32 	%rs593, %r378;
	mov.f64 	%fd157, %fd115;
	mov.u32 	%r858, %r164;
$L__BB28_188:
	ld.shared.f64 	%fd117, [_ZZN3cub18CUB_300001_SM_10006detail6reduce28DeviceReduceSingleTileKernelINS2_10policy_hubIN4cuda3std3__45tupleIJdiEEEy12larger_tupleIdEE10Policy1000EPS9_SE_iSB_S9_S9_NS7_10__identityEEEvT0_T1_T2_T3_T4_T6_E12temp_storage+88];
	ld.shared.u32 	%r166, [_ZZN3cub18CUB_300001_SM_10006detail6reduce28DeviceReduceSingleTileKernelINS2_10policy_hubIN4cuda3std3__45tupleIJdiEEEy12larger_tupleIdEE10Policy1000EPS9_SE_iSB_S9_S9_NS7_10__identityEEEvT0_T1_T2_T3_T4_T6_E12temp_storage+96];
	setp.lt.f64 	%p108, %fd117, %fd157;
	@%p108 bra 	$L__BB28_191;
	setp.geu.f64 	%p109, %fd157, %fd117;
	setp.lt.s32 	%p110, %r166, %r858;
	and.pred  	%p111, %p109, %p110;
	@%p111 bra 	$L__BB28_191;
	ld.shared.u32 	%r379, [_ZZN3cub18CUB_300001_SM_10006detail6reduce28DeviceReduceSingleTileKernelINS2_10policy_hubIN4cuda3std3__45tupleIJdiEEEy12larger_tupleIdEE10Policy1000EPS9_SE_iSB_S9_S9_NS7_10__identityEEEvT0_T1_T2_T3_T4_T6_E12temp_storage+100];
	bfe.u32 	%r380, %r379, 24, 8;
	cvt.u16.u32 	%rs596, %r380;
	bfe.u32 	%r381, %r379, 16, 8;
	cvt.u16.u32 	%rs595, %r381;
	bfe.u32 	%r382, %r379, 8, 8;
	cvt.u16.u32 	%rs594, %r382;
	bfe.u32 	%r383, %r379, 0, 8;
	cvt.u16.u32 	%rs593, %r383;
	mov.f64 	%fd157, %fd117;
	mov.u32 	%r858, %r166;
$L__BB28_191:
	ld.shared.f64 	%fd119, [_ZZN3cub18CUB_300001_SM_10006detail6reduce28DeviceReduceSingleTileKernelINS2_10policy_hubIN4cuda3std3__45tupleIJdiEEEy12larger_tupleIdEE10Policy1000EPS9_SE_iSB_S9_S9_NS7_10__identityEEEvT0_T1_T2_T3_T4_T6_E12temp_storage+104];
	ld.shared.u32 	%r168, [_ZZN3cub18CUB_300001_SM_10006detail6reduce28DeviceReduceSingleTileKernelINS2_10policy_hubIN4cuda3std3__45tupleIJdiEEEy12larger_tupleIdEE10Policy1000EPS9_SE_iSB_S9_S9_NS7_10__identityEEEvT0_T1_T2_T3_T4_T6_E12temp_storage+112];
	setp.lt.f64 	%p112, %fd119, %fd157;
	@%p112 bra 	$L__BB28_194;
	setp.geu.f64 	%p113, %fd157, %fd119;
	setp.lt.s32 	%p114, %r168, %r858;
	and.pred  	%p115, %p113, %p114;
	@%p115 bra 	$L__BB28_194;
	ld.shared.u32 	%r384, [_ZZN3cub18CUB_300001_SM_10006detail6reduce28DeviceReduceSingleTileKernelINS2_10policy_hubIN4cuda3std3__45tupleIJdiEEEy12larger_tupleIdEE10Policy1000EPS9_SE_iSB_S9_S9_NS7_10__identityEEEvT0_T1_T2_T3_T4_T6_E12temp_storage+116];
	bfe.u32 	%r385, %r384, 24, 8;
	cvt.u16.u32 	%rs596, %r385;
	bfe.u32 	%r386, %r384, 16, 8;
	cvt.u16.u32 	%rs595, %r386;
	bfe.u32 	%r387, %r384, 8, 8;
	cvt.u16.u32 	%rs594, %r387;
	bfe.u32 	%r388, %r384, 0, 8;
	cvt.u16.u32 	%rs593, %r388;
	mov.f64 	%fd157, %fd119;
	mov.u32 	%r858, %r168;
$L__BB28_194:
	ld.shared.f64 	%fd121, [_ZZN3cub18CUB_300001_SM_10006detail6reduce28DeviceReduceSingleTileKernelINS2_10policy_hubIN4cuda3std3__45tupleIJdiEEEy12larger_tupleIdEE10Policy1000EPS9_SE_iSB_S9_S9_NS7_10__identityEEEvT0_T1_T2_T3_T4_T6_E12temp_storage+120];
	ld.shared.u32 	%r170, [_ZZN3cub18CUB_300001_SM_10006detail6reduce28DeviceReduceSingleTileKernelINS2_10policy_hubIN4cuda3std3__45tupleIJdiEEEy12larger_tupleIdEE10Policy1000EPS9_SE_iSB_S9_S9_NS7_10__identityEEEvT0_T1_T2_T3_T4_T6_E12temp_storage+128];
	setp.lt.f64 	%p116, %fd121, %fd157;
	@%p116 bra 	$L__BB28_197;
	setp.geu.f64 	%p117, %fd157, %fd121;
	setp.lt.s32 	%p118, %r170, %r858;
	and.pred  	%p119, %p117, %p118;
	@%p119 bra 	$L__BB28_197;
	ld.shared.u32 	%r389, [_ZZN3cub18CUB_300001_SM_10006detail6reduce28DeviceReduceSingleTileKernelINS2_10policy_hubIN4cuda3std3__45tupleIJdiEEEy12larger_tupleIdEE10Policy1000EPS9_SE_iSB_S9_S9_NS7_10__identityEEEvT0_T1_T2_T3_T4_T6_E12temp_storage+132];
	bfe.u32 	%r390, %r389, 24, 8;
	cvt.u16.u32 	%rs596, %r390;
	bfe.u32 	%r391, %r389, 16, 8;
	cvt.u16.u32 	%rs595, %r391;
	bfe.u32 	%r392, %r389, 8, 8;
	cvt.u16.u32 	%rs594, %r392;
	bfe.u32 	%r393, %r389, 0, 8;
	cvt.u16.u32 	%rs593, %r393;
	mov.u32 	%r858, %r170;
	mov.f64 	%fd157, %fd121;
$L__BB28_197:
	mov.u32 	%r809, %tid.x;
	setp.ne.s32 	%p275, %r809, 0;
	@%p275 bra 	$L__BB28_202;
	setp.lt.f64 	%p276, %fd157, %fd193;
	@%p276 bra 	$L__BB28_201;
	setp.geu.f64 	%p277, %fd193, %fd157;
	setp.lt.s32 	%p278, %r858, %r902;
	and.pred  	%p279, %p277, %p278;
	@%p279 bra 	$L__BB28_201;
	mov.f64 	%fd193, %fd157;
	mov.u32 	%r902, %r858;
	mov.u16 	%rs721, %rs593;
	mov.u16 	%rs722, %rs594;
	mov.u16 	%rs723, %rs595;
	mov.u16 	%rs724, %rs596;
$L__BB28_201:
	st.global.f64 	[%rd1], %fd193;
	st.global.u32 	[%rd1+8], %r902;
	cvt.u32.u16 	%r810, %rs724;
	cvt.u32.u16 	%r811, %rs723;
	prmt.b32 	%r812, %r811, %r810, 0x3340U;
	cvt.u32.u16 	%r813, %rs722;
	cvt.u32.u16 	%r814, %rs721;
	prmt.b32 	%r815, %r814, %r813, 0x3340U;
	prmt.b32 	%r816, %r815, %r812, 0x5410U;
	st.global.u32 	[%rd1+12], %r816;
$L__BB28_202:
	ret;

}


// ===== COMPILED SASS (sm_100) =====

	.target	sm_100

	.elftype	@"ET_EXEC"


//--------------------- .note.nv.tkinfo           --------------------------
	.section	.note.nv.tkinfo,"",@"SHT_NOTE"
	.sectionflags	@"SHF_NOTE_NV_TKINFO"
	.tkinfo
        /*0018*/ 	.word	0x00000002
        /*0030*/ 	.string	""
        /*0030*/ 	.string	"ptxas"
        /*0030*/ 	.string	"Cuda compilation tools, release 13.0, V13.0.88"
        /*0030*/ 	.string	"Build cuda_13.0.r13.0/compiler.36424714_0"
        /*0030*/ 	.string	"-arch sm_100 -m 64 "



//--------------------- .note.nv.cuinfo           --------------------------
	.section	.note.nv.cuinfo,"",@"SHT_NOTE"
	.sectionflags	@"SHF_NOTE_NV_CUINFO"
        /*0018*/ 	.short	0x0002
        /*001a*/ 	.short	0x0064
        /*001c*/ 	.short	0x0082
	.zero		2


//--------------------- .nv.info                  --------------------------
	.section	.nv.info,"",@"SHT_CUDA_INFO"
	.align	4


	//----- nvinfo : EIATTR_REGCOUNT
	.align		4
        /*0000*/ 	.byte	0x04, 0x2f
        /*0002*/ 	.short	(.L_55 - .L_54)
	.align		4
.L_54:
        /*0004*/ 	.word	index@(_Z5scorejjPdS_)
        /*0008*/ 	.word	0x0000001e


	//----- nvinfo : EIATTR_FRAME_SIZE
	.align		4
.L_55:
        /*000c*/ 	.byte	0x04, 0x11
        /*000e*/ 	.short	(.L_57 - .L_56)
	.align		4
.L_56:
        /*0010*/ 	.word	index@($__internal_3_$__cuda_sm20_dsqrt_rn_f64_mediumpath_v1)
        /*0014*/ 	.word	0x00000000


	//----- nvinfo : EIATTR_FRAME_SIZE
	.align		4
.L_57:
        /*0018*/ 	.byte	0x04, 0x11
        /*001a*/ 	.short	(.L_59 - .L_58)
	.align		4
.L_58:
        /*001c*/ 	.word	index@($__internal_2_$__cuda_sm20_dblrcp_rn_slowpath_v3)
        /*0020*/ 	.word	0x00000000


	//----- nvinfo : EIATTR_FRAME_SIZE
	.align		4
.L_59:
        /*0024*/ 	.byte	0x04, 0x11
        /*0026*/ 	.short	(.L_61 - .L_60)
	.align		4
.L_60:
        /*0028*/ 	.word	index@(_Z5scorejjPdS_)
        /*002c*/ 	.word	0x00000000


	//----- nvinfo : EIATTR_REGCOUNT
	.align		4
.L_61:
        /*0030*/ 	.byte	0x04, 0x2f
        /*0032*/ 	.short	(.L_63 - .L_62)
	.align		4
.L_62:
        /*0034*/ 	.word	index@(_ZN6thrust24THRUST_300001_SM_1000_NS8cuda_cub4core6detail13_kernel_agentINS1_8__reduce11ReduceAgentINS0_12zip_iteratorIN4cuda3std3__45tupleIJNS0_6detail15normal_iteratorINS0_10device_ptrIdEEEENS0_17counting_iteratorIlNS0_11use_defaultESI_SI_EEEEEEEPNSB_IJdlEEESM_iNS1_9__extrema9arg_max_fIdlNSA_4lessIdEEEEEEJSL_SN_iSS_EEEvDpT0_)
        /*0038*/ 	.word	0x00000020


	//----- nvinfo : EIATTR_FRAME_SIZE
	.align		4
.L_63:
        /*003c*/ 	.byte	0x04, 0x11
        /*003e*/ 	.short	(.L_65 - .L_64)
	.align		4
.L_64:
        /*0040*/ 	.word	index@(_ZN6thrust24THRUST_300001_SM_1000_NS8cuda_cub4core6detail13_kernel_agentINS1_8__reduce11ReduceAgentINS0_12zip_iteratorIN4cuda3std3__45tupleIJNS0_6detail15normal_iteratorINS0_10device_ptrIdEEEENS0_17counting_iteratorIlNS0_11use_defaultESI_SI_EEEEEEEPNSB_IJdlEEESM_iNS1_9__extrema9arg_max_fIdlNSA_4lessIdEEEEEEJSL_SN_iSS_EEEvDpT0_)
        /*0044*/ 	.word	0x00000000


	//----- nvinfo : EIATTR_REGCOUNT
	.align		4
.L_65:
        /*0048*/ 	.byte	0x04, 0x2f
        /*004a*/ 	.short	(.L_67 - .L_66)
	.align		4
.L_66:
        /*004c*/ 	.word	index@(_ZN6thrust24THRUST_300001_SM_1000_NS8cuda_cub4core6detail13_kernel_agentINS1_8__reduce11ReduceAgentINS0_12zip_iteratorIN4cuda3std3__45tupleIJNS0_6detail15normal_iteratorINS0_10device_ptrIdEEEENS0_17counting_iteratorIlNS0_11use_defaultESI_SI_EEEEEEEPNSB_IJdlEEESM_iNS1_9__extrema9arg_max_fIdlNSA_4lessIdEEEEEEJSL_SN_iN3cub18CUB_300001_SM_100013GridEvenShareIiEENSV_9GridQueueIjEESS_EEEvDpT0_)
        /*0050*/ 	.word	0x00000028


	//----- nvinfo : EIATTR_FRAME_SIZE
	.align		4
.L_67:
        /*0054*/ 	.byte	0x04, 0x11
        /*0056*/ 	.short	(.L_69 - .L_68)
	.align		4
.L_68:
        /*0058*/ 	.word	index@(_ZN6thrust24THRUST_300001_SM_1000_NS8cuda_cub4core6detail13_kernel_agentINS1_8__reduce11ReduceAgentINS0_12zip_iteratorIN4cuda3std3__45tupleIJNS0_6detail15normal_iteratorINS0_10device_ptrIdEEEENS0_17counting_iteratorIlNS0_11use_defaultESI_SI_EEEEEEEPNSB_IJdlEEESM_iNS1_9__extrema9arg_max_fIdlNSA_4lessIdEEEEEEJSL_SN_iN3cub18CUB_300001_SM_100013GridEvenShareIiEENSV_9GridQueueIjEESS_EEEvDpT0_)
        /*005c*/ 	.word	0x00000000


	//----- nvinfo : EIATTR_REGCOUNT
	.align		4
.L_69:
        /*0060*/ 	.byte	0x04, 0x2f
        /*0062*/ 	.short	(.L_71 - .L_70)
	.align		4
.L_70:
        /*0064*/ 	.word	index@(_ZN6thrust24THRUST_300001_SM_1000_NS8cuda_cub4core6detail13_kernel_agentINS1_8__reduce10DrainAgentIiEEJN3cub18CUB_300001_SM_10009GridQueueIjEEiEEEvDpT0_)
        /*0068*/ 	.word	0x00000008


	//----- nvinfo : EIATTR_FRAME_SIZE
	.align		4
.L_71:
        /*006c*/ 	.byte	0x04, 0x11
        /*006e*/ 	.short	(.L_73 - .L_72)
	.align		4
.L_72:
        /*0070*/ 	.word	index@(_ZN6thrust24THRUST_300001_SM_1000_NS8cuda_cub4core6detail13_kernel_agentINS1_8__reduce10DrainAgentIiEEJN3cub18CUB_300001_SM_10009GridQueueIjEEiEEEvDpT0_)
        /*0074*/ 	.word	0x00000000


	//----- nvinfo : EIATTR_REGCOUNT
	.align		4
.L_73:
        /*0078*/ 	.byte	0x04, 0x2f
        /*007a*/ 	.short	(.L_75 - .L_74)
	.align		4
.L_74:
        /*007c*/ 	.word	index@(_ZN6thrust24THRUST_300001_SM_1000_NS8cuda_cub4core6detail13_kernel_agentINS1_8__reduce11ReduceAgentIPN4cuda3std3__45tupleIJdlEEESC_SB_iNS1_9__extrema9arg_max_fIdlNS9_4lessIdEEEEEEJSC_SC_iSH_EEEvDpT0_)
        /*0080*/ 	.word	0x00000020


	//----- nvinfo : EIATTR_FRAME_SIZE
	.align		4
.L_75:
        /*0084*/ 	.byte	0x04, 0x11
        /*0086*/ 	.short	(.L_77 - .L_76)
	.align		4
.L_76:
        /*0088*/ 	.word	index@(_ZN6thrust24THRUST_300001_SM_1000_NS8cuda_cub4core6detail13_kernel_agentINS1_8__reduce11ReduceAgentIPN4cuda3std3__45tupleIJdlEEESC_SB_iNS1_9__extrema9arg_max_fIdlNS9_4lessIdEEEEEEJSC_SC_iSH_EEEvDpT0_)
        /*008c*/ 	.word	0x00000000


	//----- nvinfo : EIATTR_REGCOUNT
	.align		4
.L_77:
        /*0090*/ 	.byte	0x04, 0x2f
        /*0092*/ 	.short	(.L_79 - .L_78)
	.align		4
.L_78:
        /*0094*/ 	.word	index@(_ZN6thrust24THRUST_300001_SM_1000_NS8cuda_cub4core6detail13_kernel_agentINS1_8__reduce11ReduceAgentINS0_12zip_iteratorIN4cuda3std3__45tupleIJNS0_6detail15normal_iteratorINS0_10device_ptrIdEEEENS0_17counting_iteratorIlNS0_11use_defaultESI_SI_EEEEEEEPNSB_IJdlEEESM_lNS1_9__extrema9arg_max_fIdlNSA_4lessIdEEEEEEJSL_SN_lSS_EEEvDpT0_)
        /*0098*/ 	.word	0x00000020


	//----- nvinfo : EIATTR_FRAME_SIZE
	.align		4
.L_79:
        /*009c*/ 	.byte	0x04, 0x11
        /*009e*/ 	.short	(.L_81 - .L_80)
	.align		4
.L_80:
        /*00a0*/ 	.word	index@(_ZN6thrust24THRUST_300001_SM_1000_NS8cuda_cub4core6detail13_kernel_agentINS1_8__reduce11ReduceAgentINS0_12zip_iteratorIN4cuda3std3__45tupleIJNS0_6detail15normal_iteratorINS0_10device_ptrIdEEEENS0_17counting_iteratorIlNS0_11use_defaultESI_SI_EEEEEEEPNSB_IJdlEEESM_lNS1_9__extrema9arg_max_fIdlNSA_4lessIdEEEEEEJSL_SN_lSS_EEEvDpT0_)
        /*00a4*/ 	.word	0x00000000


	//----- nvinfo : EIATTR_REGCOUNT
	.align		4
.L_81:
        /*00a8*/ 	.byte	0x04, 0x2f
        /*00aa*/ 	.short	(.L_83 - .L_82)
	.align		4
.L_82:
        /*00ac*/ 	.word	index@(_ZN6thrust24THRUST_300001_SM_1000_NS8cuda_cub4core6detail13_kernel_agentINS1_8__reduce11ReduceAgentINS0_12zip_iteratorIN4cuda3std3__45tupleIJNS0_6detail15normal_iteratorINS0_10device_ptrIdEEEENS0_17counting_iteratorIlNS0_11use_defaultESI_SI_EEEEEEEPNSB_IJdlEEESM_lNS1_9__extrema9arg_max_fIdlNSA_4lessIdEEEEEEJSL_SN_lN3cub18CUB_300001_SM_100013GridEvenShareIlEENSV_9GridQueueIyEESS_EEEvDpT0_)
        /*00b0*/ 	.word	0x00000020


	//----- nvinfo : EIATTR_FRAME_SIZE
	.align		4
.L_83:
        /*00b4*/ 	.byte	0x04, 0x11
        /*00b6*/ 	.short	(.L_85 - .L_84)
	.align		4
.L_84:
        /*00b8*/ 	.word	index@(_ZN6thrust24THRUST_300001_SM_1000_NS8cuda_cub4core6detail13_kernel_agentINS1_8__reduce11ReduceAgentINS0_12zip_iteratorIN4cuda3std3__45tupleIJNS0_6detail15normal_iteratorINS0_10device_ptrIdEEEENS0_17counting_iteratorIlNS0_11use_defaultESI_SI_EEEEEEEPNSB_IJdlEEESM_lNS1_9__extrema9arg_max_fIdlNSA_4lessIdEEEEEEJSL_SN_lN3cub18CUB_300001_SM_100013GridEvenShareIlEENSV_9GridQueueIyEESS_EEEvDpT0_)
        /*00bc*/ 	.word	0x00000000


	//----- nvinfo : EIATTR_REGCOUNT
	.align		4
.L_85:
        /*00c0*/ 	.byte	0x04, 0x2f
        /*00c2*/ 	.short	(.L_87 - .L_86)
	.align		4
.L_86:
        /*00c4*/ 	.word	index@(_ZN6thrust24THRUST_300001_SM_1000_NS8cuda_cub4core6detail13_kernel_agentINS1_8__reduce10DrainAgentIlEEJN3cub18CUB_300001_SM_10009GridQueueIyEElEEEvDpT0_)
        /*00c8*/ 	.word	0x00000008


	//----- nvinfo : EIATTR_FRAME_SIZE
	.align		4
.L_87:
        /*00cc*/ 	.byte	0x04, 0x11
        /*00ce*/ 	.short	(.L_89 - .L_88)
	.align		4
.L_88:
        /*00d0*/ 	.word	index@(_ZN6thrust24THRUST_300001_SM_1000_NS8cuda_cub4core6detail13_kernel_agentINS1_8__reduce10DrainAgentIlEEJN3cub18CUB_300001_SM_10009GridQueueIyEElEEEvDpT0_)
        /*00d4*/ 	.word	0x00000000


	//----- nvinfo : EIATTR_REGCOUNT
	.align		4
.L_89:
        /*00d8*/ 	.byte	0x04, 0x2f
        /*00da*/ 	.short	(.L_91 - .L_90)
	.align		4
.L_90:
        /*00dc*/ 	.word	index@(_ZN6thrust24THRUST_300001_SM_1000_NS8cuda_cub4core6detail13_kernel_agentINS1_8__reduce11ReduceAgentIPN4cuda3std3__45tupleIJdlEEESC_SB_lNS1_9__extrema9arg_max_fIdlNS9_4lessIdEEEEEEJSC_SC_iSH_EEEvDpT0_)
        /*00e0*/ 	.word	0x00000020


	//----- nvinfo : EIATTR_FRAME_SIZE
	.align		4
.L_91:
        /*00e4*/ 	.byte	0x04, 0x11
        /*00e6*/ 	.short	(.L_93 - .L_92)
	.align		4
.L_92:
        /*00e8*/ 	.word	index@(_ZN6thrust24THRUST_300001_SM_1000_NS8cuda_cub4core6detail13_kernel_agentINS1_8__reduce11ReduceAgentIPN4cuda3std3__45tupleIJdlEEESC_SB_lNS1_9__extrema9arg_max_fIdlNS9_4lessIdEEEEEEJSC_SC_iSH_EEEvDpT0_)
        /*00ec*/ 	.word	0x00000000


	//----- nvinfo : EIATTR_REGCOUNT
	.align		4
.L_93:
        /*00f0*/ 	.byte	0x04, 0x2f
        /*00f2*/ 	.short	(.L_95 - .L_94)
	.align		4
.L_94:
        /*00f4*/ 	.word	index@(_ZN6thrust24THRUST_300001_SM_1000_NS8cuda_cub4core6detail13_kernel_agentINS1_8__reduce11ReduceAgentINS0_12zip_iteratorIN4cuda3std3__45tupleIJNS0_6detail15normal_iteratorINS0_10device_ptrIdEEEENS0_17counting_iteratorIlNS0_11use_defaultESI_SI_EEEEEEEPNSB_IJdlEEESM_iNS1_9__extrema9arg_min_fIdlNSA_4lessIdEEEEEEJSL_SN_iSS_EEEvDpT0_)
        /*00f8*/ 	.word	0x00000020


	//----- nvinfo : EIATTR_FRAME_SIZE
	.align		4
.L_95:
        /*00fc*/ 	.byte	0x04, 0x11
        /*00fe*/ 	.short	(.L_97 - .L_96)
	.align		4
.L_96:
        /*0100*/ 	.word	index@(_ZN6thrust24THRUST_300001_SM_1000_NS8cuda_cub4core6detail13_kernel_agentINS1_8__reduce11ReduceAgentINS0_12zip_iteratorIN4cuda3std3__45tupleIJNS0_6detail15normal_iteratorINS0_10device_ptrIdEEEENS0_17counting_iteratorIlNS0_11use_defaultESI_SI_EEEEEEEPNSB_IJdlEEESM_iNS1_9__extrema9arg_min_fIdlNSA_4lessIdEEEEEEJSL_SN_iSS_EEEvDpT0_)
        /*0104*/ 	.word	0x00000000


	//----- nvinfo : EIATTR_REGCOUNT
	.align		4
.L_97:
        /*0108*/ 	.byte	0x04, 0x2f
        /*010a*/ 	.short	(.L_99 - .L_98)
	.align		4
.L_98:
        /*010c*/ 	.word	index@(_ZN6thrust24THRUST_300001_SM_1000_NS8cuda_cub4core6detail13_kernel_agentINS1_8__reduce11ReduceAgentINS0_12zip_iteratorIN4cuda3std3__45tupleIJNS0_6detail15normal_iteratorINS0_10device_ptrIdEEEENS0_17counting_iteratorIlNS0_11use_defaultESI_SI_EEEEEEEPNSB_IJdlEEESM_iNS1_9__extrema9arg_min_fIdlNSA_4lessIdEEEEEEJSL_SN_iN3cub18CUB_300001_SM_100013GridEvenShareIiEENSV_9GridQueueIjEESS_EEEvDpT0_)
        /*0110*/ 	.word	0x00000028


	//----- nvinfo : EIATTR_FRAME_SIZE
	.align		4
.L_99:
        /*0114*/ 	.byte	0x04, 0x11
        /*0116*/ 	.short	(.L_101 - .L_100)
	.align		4
.L_100:
        /*0118*/ 	.word	index@(_ZN6thrust24THRUST_300001_SM_1000_NS8cuda_cub4core6detail13_kernel_agentINS1_8__reduce11ReduceAgentINS0_12zip_iteratorIN4cuda3std3__45tupleIJNS0_6detail15normal_iteratorINS0_10device_ptrIdEEEENS0_17counting_iteratorIlNS0_11use_defaultESI_SI_EEEEEEEPNSB_IJdlEEESM_iNS1_9__extrema9arg_min_fIdlNSA_4lessIdEEEEEEJSL_SN_iN3cub18CUB_300001_SM_100013GridEvenShareIiEENSV_9GridQueueIjEESS_EEEvDpT0_)
        /*011c*/ 	.word	0x00000000


	//----- nvinfo : EIATTR_REGCOUNT
	.align		4
.L_101:
        /*0120*/ 	.byte	0x04, 0x2f
        /*0122*/ 	.short	(.L_103 - .L_102)
	.align		4
.L_102:
        /*0124*/ 	.word	index@(_ZN6thrust24THRUST_300001_SM_1000_NS8cuda_cub4core6detail13_kernel_agentINS1_8__reduce11ReduceAgentIPN4cuda3std3__45tupleIJdlEEESC_SB_iNS1_9__extrema9arg_min_fIdlNS9_4lessIdEEEEEEJSC_SC_iSH_EEEvDpT0_)
        /*0128*/ 	.word	0x00000028


	//----- nvinfo : EIATTR_FRAME_SIZE
	.align		4
.L_103:
        /*012c*/ 	.byte	0x04, 0x11
        /*012e*/ 	.short	(.L_105 - .L_104)
	.align		4
.L_104:
        /*0130*/ 	.word	index@(_ZN6thrust24THRUST_300001_SM_1000_NS8cuda_cub4core6detail13_kernel_agentINS1_8__reduce11ReduceAgentIPN4cuda3std3__45tupleIJdlEEESC_SB_iNS1_9__extrema9arg_min_fIdlNS9_4lessIdEEEEEEJSC_SC_iSH_EEEvDpT0_)
        /*0134*/ 	.word	0x00000000


	//----- nvinfo : EIATTR_REGCOUNT
	.align		4
.L_105:
        /*0138*/ 	.byte	0x04, 0x2f
        /*013a*/ 	.short	(.L_107 - .L_106)
	.align		4
.L_106:
        /*013c*/ 	.word	index@(_ZN6thrust24THRUST_300001_SM_1000_NS8cuda_cub4core6detail13_kernel_agentINS1_8__reduce11ReduceAgentINS0_12zip_iteratorIN4cuda3std3__45tupleIJNS0_6detail15normal_iteratorINS0_10device_ptrIdEEEENS0_17counting_iteratorIlNS0_11use_defaultESI_SI_EEEEEEEPNSB_IJdlEEESM_lNS1_9__extrema9arg_min_fIdlNSA_4lessIdEEEEEEJSL_SN_lSS_EEEvDpT0_)
        /*0140*/ 	.word	0x00000020


	//----- nvinfo : EIATTR_FRAME_SIZE
	.align		4
.L_107:
        /*0144*/ 	.byte	0x04, 0x11
        /*0146*/ 	.short	(.L_109 - .L_108)
	.align		4
.L_108:
        /*0148*/ 	.word	index@(_ZN6thrust24THRUST_300001_SM_1000_NS8cuda_cub4core6detail13_kernel_agentINS1_8__reduce11ReduceAgentINS0_12zip_iteratorIN4cuda3std3__45tupleIJNS0_6detail15normal_iteratorINS0_10device_ptrIdEEEENS0_17counting_iteratorIlNS0_11use_defaultESI_SI_EEEEEEEPNSB_IJdlEEESM_lNS1_9__extrema9arg_min_fIdlNSA_4lessIdEEEEEEJSL_SN_lSS_EEEvDpT0_)
        /*014c*/ 	.word	0x00000000


	//----- nvinfo : EIATTR_REGCOUNT
	.align		4
.L_109:
        /*0150*/ 	.byte	0x04, 0x2f
        /*0152*/ 	.short	(.L_111 - .L_110)
	.align		4
.L_110:
        /*0154*/ 	.word	index@(_ZN6thrust24THRUST_300001_SM_1000_NS8cuda_cub4core6detail13_kernel_agentINS1_8__reduce11ReduceAgentINS0_12zip_iteratorIN4cuda3std3__45tupleIJNS0_6detail15normal_iteratorINS0_10device_ptrIdEEEENS0_17counting_iteratorIlNS0_11use_defaultESI_SI_EEEEEEEPNSB_IJdlEEESM_lNS1_9__extrema9arg_min_fIdlNSA_4lessIdEEEEEEJSL_SN_lN3cub18CUB_300001_SM_100013GridEvenShareIlEENSV_9GridQueueIyEESS_EEEvDpT0_)
        /*0158*/ 	.word	0x00000028


	//----- nvinfo : EIATTR_FRAME_SIZE
	.align		4
.L_111:
        /*015c*/ 	.byte	0x04, 0x11
        /*015e*/ 	.short	(.L_113 - .L_112)
	.align		4
.L_112:
        /*0160*/ 	.word	index@(_ZN6thrust24THRUST_300001_SM_1000_NS8cuda_cub4core6detail13_kernel_agentINS1_8__reduce11ReduceAgentINS0_12zip_iteratorIN4cuda3std3__45tupleIJNS0_6detail15normal_iteratorINS0_10device_ptrIdEEEENS0_17counting_iteratorIlNS0_11use_defaultESI_SI_EEEEEEEPNSB_IJdlEEESM_lNS1_9__extrema9arg_min_fIdlNSA_4lessIdEEEEEEJSL_SN_lN3cub18CUB_300001_SM_100013GridEvenShareIlEENSV_9GridQueueIyEESS_EEEvDpT0_)
        /*0164*/ 	.word	0x00000000


	//----- nvinfo : EIATTR_REGCOUNT
	.align		4
.L_113:
        /*0168*/ 	.byte	0x04, 0x2f
        /*016a*/ 	.short	(.L_115 - .L_114)
	.align		4
.L_114:
        /*016c*/ 	.word	index@(_ZN6thrust24THRUST_300001_SM_1000_NS8cuda_cub4core6detail13_kernel_agentINS1_8__reduce11ReduceAgentIPN4cuda3std3__45tupleIJdlEEESC_SB_lNS1_9__extrema9arg_min_fIdlNS9_4lessIdEEEEEEJSC_SC_iSH_EEEvDpT0_)
        /*0170*/ 	.word	0x00000028


	//----- nvinfo : EIATTR_FRAME_SIZE
	.align		4
.L_115:
        /*0174*/ 	.byte	0x04, 0x11
        /*0176*/ 	.short	(.L_117 - .L_116)
	.align		4
.L_116:
        /*0178*/ 	.word	index@(_ZN6thrust24THRUST_300001_SM_1000_NS8cuda_cub4core6detail13_kernel_agentINS1_8__reduce11ReduceAgentIPN4cuda3std3__45tupleIJdlEEESC_SB_lNS1_9__extrema9arg_min_fIdlNS9_4lessIdEEEEEEJSC_SC_iSH_EEEvDpT0_)
        /*017c*/ 	.word	0x00000000


	//----- nvinfo : EIATTR_REGCOUNT
	.align		4
.L_117:
        /*0180*/ 	.byte	0x04, 0x2f
        /*0182*/ 	.short	(.L_119 - .L_118)
	.align		4
.L_118:
        /*0184*/ 	.word	index@(_ZN3cub18CUB_300001_SM_10006detail11EmptyKernelIvEEvv)
        /*0188*/ 	.word	0x00000004


	//----- nvinfo : EIATTR_FRAME_SIZE
	.align		4
.L_119:
        /*018c*/ 	.byte	0x04, 0x11
        /*018e*/ 	.short	(.L_121 - .L_120)
	.align		4
.L_120:
        /*0190*/ 	.word	index@(_ZN3cub18CUB_300001_SM_10006detail11EmptyKernelIvEEvv)
        /*0194*/ 	.word	0x00000000


	//----- nvinfo : EIATTR_REGCOUNT
	.align		4
.L_121:
        /*0198*/ 	.byte	0x04, 0x2f
        /*019a*/ 	.short	(.L_123 - .L_122)
	.align		4
.L_122:
        /*019c*/ 	.word	index@(_ZN3cub18CUB_300001_SM_10006detail8for_each13static_kernelINS2_12policy_hub_t12policy_500_tEmN6thrust24THRUST_300001_SM_1000_NS8cuda_cub20__uninitialized_fill7functorINS7_10device_ptrIdEEdEEEEvT0_T1_)
        /*01a0*/ 	.word	0x00000009


	//----- nvinfo : EIATTR_FRAME_SIZE
	.align		4
.L_123:
        /*01a4*/ 	.byte	0x04, 0x11
        /*01a6*/ 	.short	(.L_125 - .L_124)
	.align		4
.L_124:
        /*01a8*/ 	.word	index@(_ZN3cub18CUB_300001_SM_10006detail8for_each13static_kernelINS2_12policy_hub_t12policy_500_tEmN6thrust24THRUST_300001_SM_1000_NS8cuda_cub20__uninitialized_fill7functorINS7_10device_ptrIdEEdEEEEvT0_T1_)
        /*01ac*/ 	.word	0x00000000


	//----- nvinfo : EIATTR_REGCOUNT
	.align		4
.L_125:
        /*01b0*/ 	.byte	0x04, 0x2f
        /*01b2*/ 	.short	(.L_127 - .L_126)
	.align		4
.L_126:
        /*01b4*/ 	.word	index@(_ZN3cub18CUB_300001_SM_10006detail9transform16transform_kernelINS2_10policy_hubILb1EN4cuda3std3__45tupleIJN6thrust24THRUST_300001_SM_1000_NS17counting_iteratorIjNSA_11use_defaultESC_SC_EEEEEE10policy1000Ei3prgNSA_6detail15normal_iteratorINSA_10device_ptrIdEEEEJSD_EEEvT0_iT1_T2_DpNS2_10kernel_argIT3_EE)
        /*01b8*/ 	.word	0x0000001e


	//----- nvinfo : EIATTR_FRAME_SIZE
	.align		4
.L_127:
        /*01bc*/ 	.byte	0x04, 0x11
        /*01be*/ 	.short	(.L_129 - .L_128)
	.align		4
.L_128:
        /*01c0*/ 	.word	index@($__internal_1_$__cuda_sm20_div_rn_f64_full)
        /*01c4*/ 	.word	0x00000000


	//----- nvinfo : EIATTR_FRAME_SIZE
	.align		4
.L_129:
        /*01c8*/ 	.byte	0x04, 0x11
        /*01ca*/ 	.short	(.L_131 - .L_130)
	.align		4
.L_130:
        /*01cc*/ 	.word	index@(_ZN3cub18CUB_300001_SM_10006detail9transform16transform_kernelINS2_10policy_hubILb1EN4cuda3std3__45tupleIJN6thrust24THRUST_300001_SM_1000_NS17counting_iteratorIjNSA_11use_defaultESC_SC_EEEEEE10policy1000Ei3prgNSA_6detail15normal_iteratorINSA_10device_ptrIdEEEEJSD_EEEvT0_iT1_T2_DpNS2_10kernel_argIT3_EE)
        /*01d0*/ 	.word	0x00000000


	//----- nvinfo : EIATTR_REGCOUNT
	.align		4
.L_131:
        /*01d4*/ 	.byte	0x04, 0x2f
        /*01d6*/ 	.short	(.L_133 - .L_132)
	.align		4
.L_132:
        /*01d8*/ 	.word	index@(_ZN3cub18CUB_300001_SM_10006detail9transform16transform_kernelINS2_10policy_hubILb1EN4cuda3std3__45tupleIJN6thrust24THRUST_300001_SM_1000_NS17counting_iteratorIjNSA_11use_defaultESC_SC_EEEEEE10policy1000El3prgNSA_6detail15normal_iteratorINSA_10device_ptrIdEEEEJSD_EEEvT0_iT1_T2_DpNS2_10kernel_argIT3_EE)
        /*01dc*/ 	.word	0x0000001c


	//----- nvinfo : EIATTR_FRAME_SIZE
	.align		4
.L_133:
        /*01e0*/ 	.byte	0x04, 0x11
        /*01e2*/ 	.short	(.L_135 - .L_134)
	.align		4
.L_134:
        /*01e4*/ 	.word	index@($__internal_0_$__cuda_sm20_div_rn_f64_full)
        /*01e8*/ 	.word	0x00000000


	//----- nvinfo : EIATTR_FRAME_SIZE
	.align		4
.L_135:
        /*01ec*/ 	.byte	0x04, 0x11
        /*01ee*/ 	.short	(.L_137 - .L_136)
	.align		4
.L_136:
        /*01f0*/ 	.word	index@(_ZN3cub18CUB_300001_SM_10006detail9transform16transform_kernelINS2_10policy_hubILb1EN4cuda3std3__45tupleIJN6thrust24THRUST_300001_SM_1000_NS17counting_iteratorIjNSA_11use_defaultESC_SC_EEEEEE10policy1000El3prgNSA_6detail15normal_iteratorINSA_10device_ptrIdEEEEJSD_EEEvT0_iT1_T2_DpNS2_10kernel_argIT3_EE)
        /*01f4*/ 	.word	0x00000000


	//----- nvinfo : EIATTR_REGCOUNT
	.align		4
.L_137:
        /*01f8*/ 	.byte	0x04, 0x2f
        /*01fa*/ 	.short	(.L_139 - .L_138)
	.align		4
.L_138:
        /*01fc*/ 	.word	index@(_ZN3cub18CUB_300001_SM_10006detail9transform16transform_kernelINS2_10policy_hubILb1EN4cuda3std3__45tupleIJN6thrust24THRUST_300001_SM_1000_NS6detail15normal_iteratorINSA_10device_ptrIdEEEEEEEE10policy1000Ei6minus5IdESF_JPdEEEvT0_iT1_T2_DpNS2_10kernel_argIT3_EE)
        /*0200*/ 	.word	0x00000020


	//----- nvinfo : EIATTR_FRAME_SIZE
	.align		4
.L_139:
        /*0204*/ 	.byte	0x04, 0x11
        /*0206*/ 	.short	(.L_141 - .L_140)
	.align		4
.L_140:
        /*0208*/ 	.word	index@(_ZN3cub18CUB_300001_SM_10006detail9transform16transform_kernelINS2_10policy_hubILb1EN4cuda3std3__45tupleIJN6thrust24THRUST_300001_SM_1000_NS6detail15normal_iteratorINSA_10device_ptrIdEEEEEEEE10policy1000Ei6minus5IdESF_JPdEEEvT0_iT1_T2_DpNS2_10kernel_argIT3_EE)
        /*020c*/ 	.word	0x00000000


	//----- nvinfo : EIATTR_REGCOUNT
	.align		4
.L_141:
        /*0210*/ 	.byte	0x04, 0x2f
        /*0212*/ 	.short	(.L_143 - .L_142)
	.align		4
.L_142:
        /*0214*/ 	.word	index@(_ZN3cub18CUB_300001_SM_10006detail9transform16transform_kernelINS2_10policy_hubILb1EN4cuda3std3__45tupleIJN6thrust24THRUST_300001_SM_1000_NS6detail15normal_iteratorINSA_10device_ptrIdEEEEEEEE10policy1000El6minus5IdESF_JPdEEEvT0_iT1_T2_DpNS2_10kernel_argIT3_EE)
        /*0218*/ 	.word	0x00000020


	//----- nvinfo : EIATTR_FRAME_SIZE
	.align		4
.L_143:
        /*021c*/ 	.byte	0x04, 0x11
        /*021e*/ 	.short	(.L_145 - .L_144)
	.align		4
.L_144:
        /*0220*/ 	.word	index@(_ZN3cub18CUB_300001_SM_10006detail9transform16transform_kernelINS2_10policy_hubILb1EN4cuda3std3__45tupleIJN6thrust24THRUST_300001_SM_1000_NS6detail15normal_iteratorINSA_10device_ptrIdEEEEEEEE10policy1000El6minus5IdESF_JPdEEEvT0_iT1_T2_DpNS2_10kernel_argIT3_EE)
        /*0224*/ 	.word	0x00000000


	//----- nvinfo : EIATTR_REGCOUNT
	.align		4
.L_145:
        /*0228*/ 	.byte	0x04, 0x2f
        /*022a*/ 	.short	(.L_147 - .L_146)
	.align		4
.L_146:
        /*022c*/ 	.word	index@(_ZN3cub18CUB_300001_SM_10006detail9transform16transform_kernelINS2_10policy_hubILb1EN4cuda3std3__45tupleIJN6thrust24THRUST_300001_SM_1000_NS6detail15normal_iteratorINSA_10device_ptrIdEEEEEEEE10policy1000Ei6squareIdESF_JPdEEEvT0_iT1_T2_DpNS2_10kernel_argIT3_EE)
        /*0230*/ 	.word	0x00000020


	//----- nvinfo : EIATTR_FRAME_SIZE
	.align		4
.L_147:
        /*0234*/ 	.byte	0x04, 0x11
        /*0236*/ 	.short	(.L_149 - .L_148)
	.align		4
.L_148:
        /*0238*/ 	.word	index@(_ZN3cub18CUB_300001_SM_10006detail9transform16transform_kernelINS2_10policy_hubILb1EN4cuda3std3__45tupleIJN6thrust24THRUST_300001_SM_1000_NS6detail15normal_iteratorINSA_10device_ptrIdEEEEEEEE10policy1000Ei6squareIdESF_JPdEEEvT0_iT1_T2_DpNS2_10kernel_argIT3_EE)
        /*023c*/ 	.word	0x00000000


	//----- nvinfo : EIATTR_REGCOUNT
	.align		4
.L_149:
        /*0240*/ 	.byte	0x04, 0x2f
        /*0242*/ 	.short	(.L_151 - .L_150)
	.align		4
.L_150:
        /*0244*/ 	.word	index@(_ZN3cub18CUB_300001_SM_10006detail9transform16transform_kernelINS2_10policy_hubILb1EN4cuda3std3__45tupleIJN6thrust24THRUST_300001_SM_1000_NS6detail15normal_iteratorINSA_10device_ptrIdEEEEEEEE10policy1000El6squareIdESF_JPdEEEvT0_iT1_T2_DpNS2_10kernel_argIT3_EE)
        /*0248*/ 	.word	0x00000020


	//----- nvinfo : EIATTR_FRAME_SIZE
	.align		4
.L_151:
        /*024c*/ 	.byte	0x04, 0x11
        /*024e*/ 	.short	(.L_153 - .L_152)
	.align		4
.L_152:
        /*0250*/ 	.word	index@(_ZN3cub18CUB_300001_SM_10006detail9transform16transform_kernelINS2_10policy_hubILb1EN4cuda3std3__45tupleIJN6thrust24THRUST_300001_SM_1000_NS6detail15normal_iteratorINSA_10device_ptrIdEEEEEEEE10policy1000El6squareIdESF_JPdEEEvT0_iT1_T2_DpNS2_10kernel_argIT3_EE)
        /*0254*/ 	.word	0x00000000


	//----- nvinfo : EIATTR_REGCOUNT
	.align		4
.L_153:
        /*0258*/ 	.byte	0x04, 0x2f
        /*025a*/ 	.short	(.L_155 - .L_154)
	.align		4
.L_154:
        /*025c*/ 	.word	index@(_ZN3cub18CUB_300001_SM_10006detail6reduce28DeviceReduceSingleTileKernelINS2_10policy_hubIN4cuda3std3__45tupleIJdiEEEj12larger_tupleIdEE10Policy1000EN6thrust24THRUST_300001_SM_1000_NS12zip_iteratorINS8_IJNSF_6detail15normal_iteratorINSF_10device_ptrIdEEEENSF_17counting_iteratorIiNSF_11use_defaultESN_SN_EEEEEEEPS9_jSB_S9_S9_NS7_10__identityEEEvT0_T1_T2_T3_T4_T6_)
        /*0260*/ 	.word	0x0000002c


	//----- nvinfo : EIATTR_FRAME_SIZE
	.align		4
.L_155:
        /*0264*/ 	.byte	0x04, 0x11
        /*0266*/ 	.short	(.L_157 - .L_156)
	.align		4
.L_156:
        /*0268*/ 	.word	index@(_ZN3cub18CUB_300001_SM_10006detail6reduce28DeviceReduceSingleTileKernelINS2_10policy_hubIN4cuda3std3__45tupleIJdiEEEj12larger_tupleIdEE10Policy1000EN6thrust24THRUST_300001_SM_1000_NS12zip_iteratorINS8_IJNSF_6detail15normal_iteratorINSF_10device_ptrIdEEEENSF_17counting_iteratorIiNSF_11use_defaultESN_SN_EEEEEEEPS9_jSB_S9_S9_NS7_10__identityEEEvT0_T1_T2_T3_T4_T6_)
        /*026c*/ 	.word	0x00000000


	//----- nvinfo : EIATTR_REGCOUNT
	.align		4
.L_157:
        /*0270*/ 	.byte	0x04, 0x2f
        /*0272*/ 	.short	(.L_159 - .L_158)
	.align		4
.L_158:
        /*0274*/ 	.word	index@(_ZN3cub18CUB_300001_SM_10006detail6reduce18DeviceReduceKernelINS2_10policy_hubIN4cuda3std3__45tupleIJdiEEEj12larger_tupleIdEE10Policy1000EN6thrust24THRUST_300001_SM_1000_NS12zip_iteratorINS8_IJNSF_6detail15normal_iteratorINSF_10device_ptrIdEEEENSF_17counting_iteratorIiNSF_11use_defaultESN_SN_EEEEEEEjSB_S9_NS7_10__identityEEEvT0_PT3_T1_NS0_13GridEvenShareISV_EET2_T4_)
        /*0278*/ 	.word	0x0000001a


	//----- nvinfo : EIATTR_FRAME_SIZE
	.align		4
.L_159:
        /*027c*/ 	.byte	0x04, 0x11
        /*027e*/ 	.short	(.L_161 - .L_160)
	.align		4
.L_160:
        /*0280*/ 	.word	index@(_ZN3cub18CUB_300001_SM_10006detail6reduce18DeviceReduceKernelINS2_10policy_hubIN4cuda3std3__45tupleIJdiEEEj12larger_tupleIdEE10Policy1000EN6thrust24THRUST_300001_SM_1000_NS12zip_iteratorINS8_IJNSF_6detail15normal_iteratorINSF_10device_ptrIdEEEENSF_17counting_iteratorIiNSF_11use_defaultESN_SN_EEEEEEEjSB_S9_NS7_10__identityEEEvT0_PT3_T1_NS0_13GridEvenShareISV_EET2_T4_)
        /*0284*/ 	.word	0x00000000


	//----- nvinfo : EIATTR_REGCOUNT
	.align		4
.L_161:
        /*0288*/ 	.byte	0x04, 0x2f
        /*028a*/ 	.short	(.L_163 - .L_162)
	.align		4
.L_162:
        /*028c*/ 	.word	index@(_ZN3cub18CUB_300001_SM_10006detail6reduce28DeviceReduceSingleTileKernelINS2_10policy_hubIN4cuda3std3__45tupleIJdiEEEj12larger_tupleIdEE10Policy1000EPS9_SE_iSB_S9_S9_NS7_10__identityEEEvT0_T1_T2_T3_T4_T6_)
        /*0290*/ 	.word	0x0000002c


	//----- nvinfo : EIATTR_FRAME_SIZE
	.align		4
.L_163:
        /*0294*/ 	.byte	0x04, 0x11
        /*0296*/ 	.short	(.L_165 - .L_164)
	.align		4
.L_164:
        /*0298*/ 	.word	index@(_ZN3cub18CUB_300001_SM_10006detail6reduce28DeviceReduceSingleTileKernelINS2_10policy_hubIN4cuda3std3__45tupleIJdiEEEj12larger_tupleIdEE10Policy1000EPS9_SE_iSB_S9_S9_NS7_10__identityEEEvT0_T1_T2_T3_T4_T6_)
        /*029c*/ 	.word	0x00000000


	//----- nvinfo : EIATTR_REGCOUNT
	.align		4
.L_165:
        /*02a0*/ 	.byte	0x04, 0x2f
        /*02a2*/ 	.short	(.L_167 - .L_166)
	.align		4
.L_166:
        /*02a4*/ 	.word	index@(_ZN3cub18CUB_300001_SM_10006detail6reduce28DeviceReduceSingleTileKernelINS2_10policy_hubIN4cuda3std3__45tupleIJdiEEEy12larger_tupleIdEE10Policy1000EN6thrust24THRUST_300001_SM_1000_NS12zip_iteratorINS8_IJNSF_6detail15normal_iteratorINSF_10device_ptrIdEEEENSF_17counting_iteratorIiNSF_11use_defaultESN_SN_EEEEEEEPS9_ySB_S9_S9_NS7_10__identityEEEvT0_T1_T2_T3_T4_T6_)
        /*02a8*/ 	.word	0x0000002d


	//----- nvinfo : EIATTR_FRAME_SIZE
	.align		4
.L_167:
        /*02ac*/ 	.byte	0x04, 0x11
        /*02ae*/ 	.short	(.L_169 - .L_168)
	.align		4
.L_168:
        /*02b0*/ 	.word	index@(_ZN3cub18CUB_300001_SM_10006detail6reduce28DeviceReduceSingleTileKernelINS2_10policy_hubIN4cuda3std3__45tupleIJdiEEEy12larger_tupleIdEE10Policy1000EN6thrust24THRUST_300001_SM_1000_NS12zip_iteratorINS8_IJNSF_6detail15normal_iteratorINSF_10device_ptrIdEEEENSF_17counting_iteratorIiNSF_11use_defaultESN_SN_EEEEEEEPS9_ySB_S9_S9_NS7_10__identityEEEvT0_T1_T2_T3_T4_T6_)
        /*02b4*/ 	.word	0x00000000


	//----- nvinfo : EIATTR_REGCOUNT
	.align		4
.L_169:
        /*02b8*/ 	.byte	0x04, 0x2f
        /*02ba*/ 	.short	(.L_171 - .L_170)
	.align		4
.L_170:
        /*02bc*/ 	.word	index@(_ZN3cub18CUB_300001_SM_10006detail6reduce18DeviceReduceKernelINS2_10policy_hubIN4cuda3std3__45tupleIJdiEEEy12larger_tupleIdEE10Policy1000EN6thrust24THRUST_300001_SM_1000_NS12zip_iteratorINS8_IJNSF_6detail15normal_iteratorINSF_10device_ptrIdEEEENSF_17counting_iteratorIiNSF_11use_defaultESN_SN_EEEEEEEySB_S9_NS7_10__identityEEEvT0_PT3_T1_NS0_13GridEvenShareISV_EET2_T4_)
        /*02c0*/ 	.word	0x00000020


	//----- nvinfo : EIATTR_FRAME_SIZE
	.align		4
.L_171:
        /*02c4*/ 	.byte	0x04, 0x11
        /*02c6*/ 	.short	(.L_173 - .L_172)
	.align		4
.L_172:
        /*02c8*/ 	.word	index@(_ZN3cub18CUB_300001_SM_10006detail6reduce18DeviceReduceKernelINS2_10policy_hubIN4cuda3std3__45tupleIJdiEEEy12larger_tupleIdEE10Policy1000EN6thrust24THRUST_300001_SM_1000_NS12zip_iteratorINS8_IJNSF_6detail15normal_iteratorINSF_10device_ptrIdEEEENSF_17counting_iteratorIiNSF_11use_defaultESN_SN_EEEEEEEySB_S9_NS7_10__identityEEEvT0_PT3_T1_NS0_13GridEvenShareISV_EET2_T4_)
        /*02cc*/ 	.word	0x00000000


	//----- nvinfo : EIATTR_REGCOUNT
	.align		4
.L_173:
        /*02d0*/ 	.byte	0x04, 0x2f
        /*02d2*/ 	.short	(.L_175 - .L_174)
	.align		4
.L_174:
        /*02d4*/ 	.word	index@(_ZN3cub18CUB_300001_SM_10006detail6reduce28DeviceReduceSingleTileKernelINS2_10policy_hubIN4cuda3std3__45tupleIJdiEEEy12larger_tupleIdEE10Policy1000EPS9_SE_iSB_S9_S9_NS7_10__identityEEEvT0_T1_T2_T3_T4_T6_)
        /*02d8*/ 	.word	0x0000002c


	//----- nvinfo : EIATTR_FRAME_SIZE
	.align		4
.L_175:
        /*02dc*/ 	.byte	0x04, 0x11
        /*02de*/ 	.short	(.L_177 - .L_176)
	.align		4
.L_176:
        /*02e0*/ 	.word	index@(_ZN3cub18CUB_300001_SM_10006detail6reduce28DeviceReduceSingleTileKernelINS2_10policy_hubIN4cuda3std3__45tupleIJdiEEEy12larger_tupleIdEE10Policy1000EPS9_SE_iSB_S9_S9_NS7_10__identityEEEvT0_T1_T2_T3_T4_T6_)
        /*02e4*/ 	.word	0x00000000


	//----- nvinfo : EIATTR_MIN_STACK_SIZE
	.align		4
.L_177:
        /*02e8*/ 	.byte	0x04, 0x12
        /*02ea*/ 	.short	(.L_179 - .L_178)
	.align		4
.L_178:
        /*02ec*/ 	.word	index@(_ZN3cub18CUB_300001_SM_10006detail6reduce28DeviceReduceSingleTileKernelINS2_10policy_hubIN4cuda3std3__45tupleIJdiEEEy12larger_tupleIdEE10Policy1000EPS9_SE_iSB_S9_S9_NS7_10__identityEEEvT0_T1_T2_T3_T4_T6_)
        /*02f0*/ 	.word	0x00000000


	//----- nvinfo : EIATTR_MIN_STACK_SIZE
	.align		4
.L_179:
        /*02f4*/ 	.byte	0x04, 0x12
        /*02f6*/ 	.short	(.L_181 - .L_180)
	.align		4
.L_180:
        /*02f8*/ 	.word	index@(_ZN3cub18CUB_300001_SM_10006detail6reduce18DeviceReduceKernelINS2_10policy_hubIN4cuda3std3__45tupleIJdiEEEy12larger_tupleIdEE10Policy1000EN6thrust24THRUST_300001_SM_1000_NS12zip_iteratorINS8_IJNSF_6detail15normal_iteratorINSF_10device_ptrIdEEEENSF_17counting_iteratorIiNSF_11use_defaultESN_SN_EEEEEEEySB_S9_NS7_10__identityEEEvT0_PT3_T1_NS0_13GridEvenShareISV_EET2_T4_)
        /*02fc*/ 	.word	0x00000000


	//----- nvinfo : EIATTR_MIN_STACK_SIZE
	.align		4
.L_181:
        /*0300*/ 	.byte	0x04, 0x12
        /*0302*/ 	.short	(.L_183 - .L_182)
	.align		4
.L_182:
        /*0304*/ 	.word	index@(_ZN3cub18CUB_300001_SM_10006detail6reduce28DeviceReduceSingleTileKernelINS2_10policy_hubIN4cuda3std3__45tupleIJdiEEEy12larger_tupleIdEE10Policy1000EN6thrust24THRUST_300001_SM_1000_NS12zip_iteratorINS8_IJNSF_6detail15normal_iteratorINSF_10device_ptrIdEEEENSF_17counting_iteratorIiNSF_11use_defaultESN_SN_EEEEEEEPS9_ySB_S9_S9_NS7_10__identityEEEvT0_T1_T2_T3_T4_T6_)
        /*0308*/ 	.word	0x00000000


	//----- nvinfo : EIATTR_MIN_STACK_SIZE
	.align		4
.L_183:
        /*030c*/ 	.byte	0x04, 0x12
        /*030e*/ 	.short	(.L_185 - .L_184)
	.align		4
.L_184:
        /*0310*/ 	.word	index@(_ZN3cub18CUB_300001_SM_10006detail6reduce28DeviceReduceSingleTileKernelINS2_10policy_hubIN4cuda3std3__45tupleIJdiEEEj12larger_tupleIdEE10Policy1000EPS9_SE_iSB_S9_S9_NS7_10__identityEEEvT0_T1_T2_T3_T4_T6_)
        /*0314*/ 	.word	0x00000000


	//----- nvinfo : EIATTR_MIN_STACK_SIZE
	.align		4
.L_185:
        /*0318*/ 	.byte	0x04, 0x12
        /*031a*/ 	.short	(.L_187 - .L_186)
	.align		4
.L_186:
        /*031c*/ 	.word	index@(_ZN3cub18CUB_300001_SM_10006detail6reduce18DeviceReduceKernelINS2_10policy_hubIN4cuda3std3__45tupleIJdiEEEj12larger_tupleIdEE10Policy1000EN6thrust24THRUST_300001_SM_1000_NS12zip_iteratorINS8_IJNSF_6detail15normal_iteratorINSF_10device_ptrIdEEEENSF_17counting_iteratorIiNSF_11use_defaultESN_SN_EEEEEEEjSB_S9_NS7_10__identityEEEvT0_PT3_T1_NS0_13GridEvenShareISV_EET2_T4_)
        /*0320*/ 	.word	0x00000000


	//----- nvinfo : EIATTR_MIN_STACK_SIZE
	.align		4
.L_187:
        /*0324*/ 	.byte	0x04, 0x12
        /*0326*/ 	.short	(.L_189 - .L_188)
	.align		4
.L_188:
        /*0328*/ 	.word	index@(_ZN3cub18CUB_300001_SM_10006detail6reduce28DeviceReduceSingleTileKernelINS2_10policy_hubIN4cuda3std3__45tupleIJdiEEEj12larger_tupleIdEE10Policy1000EN6thrust24THRUST_300001_SM_1000_NS12zip_iteratorINS8_IJNSF_6detail15normal_iteratorINSF_10device_ptrIdEEEENSF_17counting_iteratorIiNSF_11use_defaultESN_SN_EEEEEEEPS9_jSB_S9_S9_NS7_10__identityEEEvT0_T1_T2_T3_T4_T6_)
        /*032c*/ 	.word	0x00000000


	//----- nvinfo : EIATTR_MIN_STACK_SIZE
	.align		4
.L_189:
        /*0330*/ 	.byte	0x04, 0x12
        /*0332*/ 	.short	(.L_191 - .L_190)
	.align		4
.L_190:
        /*0334*/ 	.word	index@(_ZN3cub18CUB_300001_SM_10006detail9transform16transform_kernelINS2_10policy_hubILb1EN4cuda3std3__45tupleIJN6thrust24THRUST_300001_SM_1000_NS6detail15normal_iteratorINSA_10device_ptrIdEEEEEEEE10policy1000El6squareIdESF_JPdEEEvT0_iT1_T2_DpNS2_10kernel_argIT3_EE)
        /*0338*/ 	.word	0x00000000


	//----- nvinfo : EIATTR_MIN_STACK_SIZE
	.align		4
.L_191:
        /*033c*/ 	.byte	0x04, 0x12
        /*033e*/ 	.short	(.L_193 - .L_192)
	.align		4
.L_192:
        /*0340*/ 	.word	index@(_ZN3cub18CUB_300001_SM_10006detail9transform16transform_kernelINS2_10policy_hubILb1EN4cuda3std3__45tupleIJN6thrust24THRUST_300001_SM_1000_NS6detail15normal_iteratorINSA_10device_ptrIdEEEEEEEE10policy1000Ei6squareIdESF_JPdEEEvT0_iT1_T2_DpNS2_10kernel_argIT3_EE)
        /*0344*/ 	.word	0x00000000


	//----- nvinfo : EIATTR_MIN_STACK_SIZE
	.align		4
.L_193:
        /*0348*/ 	.byte	0x04, 0x12
        /*034a*/ 	.short	(.L_195 - .L_194)
	.align		4
.L_194:
        /*034c*/ 	.word	index@(_ZN3cub18CUB_300001_SM_10006detail9transform16transform_kernelINS2_10policy_hubILb1EN4cuda3std3__45tupleIJN6thrust24THRUST_300001_SM_1000_NS6detail15normal_iteratorINSA_10device_ptrIdEEEEEEEE10policy1000El6minus5IdESF_JPdEEEvT0_iT1_T2_DpNS2_10kernel_argIT3_EE)
        /*0350*/ 	.word	0x00000000


	//----- nvinfo : EIATTR_MIN_STACK_SIZE
	.align		4
.L_195:
        /*0354*/ 	.byte	0x04, 0x12
        /*0356*/ 	.short	(.L_197 - .L_196)
	.align		4
.L_196:
        /*0358*/ 	.word	index@(_ZN3cub18CUB_300001_SM_10006detail9transform16transform_kernelINS2_10policy_hubILb1EN4cuda3std3__45tupleIJN6thrust24THRUST_300001_SM_1000_NS6detail15normal_iteratorINSA_10device_ptrIdEEEEEEEE10policy1000Ei6minus5IdESF_JPdEEEvT0_iT1_T2_DpNS2_10kernel_argIT3_EE)
        /*035c*/ 	.word	0x00000000


	//----- nvinfo : EIATTR_MIN_STACK_SIZE
	.align		4
.L_197:
        /*0360*/ 	.byte	0x04, 0x12
        /*0362*/ 	.short	(.L_199 - .L_198)
	.align		4
.L_198:
        /*0364*/ 	.word	index@(_ZN3cub18CUB_300001_SM_10006detail9transform16transform_kernelINS2_10policy_hubILb1EN4cuda3std3__45tupleIJN6thrust24THRUST_300001_SM_1000_NS17counting_iteratorIjNSA_11use_defaultESC_SC_EEEEEE10policy1000El3prgNSA_6detail15normal_iteratorINSA_10device_ptrIdEEEEJSD_EEEvT0_iT1_T2_DpNS2_10kernel_argIT3_EE)
        /*0368*/ 	.word	0x00000000


	//----- nvinfo : EIATTR_MIN_STACK_SIZE
	.align		4
.L_199:
        /*036c*/ 	.byte	0x04, 0x12
        /*036e*/ 	.short	(.L_201 - .L_200)
	.align		4
.L_200:
        /*0370*/ 	.word	index@(_ZN3cub18CUB_300001_SM_10006detail9transform16transform_kernelINS2_10policy_hubILb1EN4cuda3std3__45tupleIJN6thrust24THRUST_300001_SM_1000_NS17counting_iteratorIjNSA_11use_defaultESC_SC_EEEEEE10policy1000Ei3prgNSA_6detail15normal_iteratorINSA_10device_ptrIdEEEEJSD_EEEvT0_iT1_T2_DpNS2_10kernel_argIT3_EE)
        /*0374*/ 	.word	0x00000000


	//----- nvinfo : EIATTR_MIN_STACK_SIZE
	.align		4
.L_201:
        /*0378*/ 	.byte	0x04, 0x12
        /*037a*/ 	.short	(.L_203 - .L_202)
	.align		4
.L_202:
        /*037c*/ 	.word	index@(_ZN3cub18CUB_300001_SM_10006detail8for_each13static_kernelINS2_12policy_hub_t12policy_500_tEmN6thrust24THRUST_300001_SM_1000_NS8cuda_cub20__uninitialized_fill7functorINS7_10device_ptrIdEEdEEEEvT0_T1_)
        /*0380*/ 	.word	0x00000000


	//----- nvinfo : EIATTR_MIN_STACK_SIZE
	.align		4
.L_203:
        /*0384*/ 	.byte	0x04, 0x12
        /*0386*/ 	.short	(.L_205 - .L_204)
	.align		4
.L_204:
        /*0388*/ 	.word	index@(_ZN3cub18CUB_300001_SM_10006detail11EmptyKernelIvEEvv)
        /*038c*/ 	.word	0x00000000


	//----- nvinfo : EIATTR_MIN_STACK_SIZE
	.align		4
.L_205:
        /*0390*/ 	.byte	0x04, 0x12
        /*0392*/ 	.short	(.L_207 - .L_206)
	.align		4
.L_206:
        /*0394*/ 	.word	index@(_ZN6thrust24THRUST_300001_SM_1000_NS8cuda_cub4core6detail13_kernel_agentINS1_8__reduce11ReduceAgentIPN4cuda3std3__45tupleIJdlEEESC_SB_lNS1_9__extrema9arg_min_fIdlNS9_4lessIdEEEEEEJSC_SC_iSH_EEEvDpT0_)
        /*0398*/ 	.word	0x00000000


	//----- nvinfo : EIATTR_MIN_STACK_SIZE
	.align		4
.L_207:
        /*039c*/ 	.byte	0x04, 0x12
        /*039e*/ 	.short	(.L_209 - .L_208)
	.align		4
.L_208:
        /*03a0*/ 	.word	index@(_ZN6thrust24THRUST_300001_SM_1000_NS8cuda_cub4core6detail13_kernel_agentINS1_8__reduce11ReduceAgentINS0_12zip_iteratorIN4cuda3std3__45tupleIJNS0_6detail15normal_iteratorINS0_10device_ptrIdEEEENS0_17counting_iteratorIlNS0_11use_defaultESI_SI_EEEEEEEPNSB_IJdlEEESM_lNS1_9__extrema9arg_min_fIdlNSA_4lessIdEEEEEEJSL_SN_lN3cub18CUB_300001_SM_100013GridEvenShareIlEENSV_9GridQueueIyEESS_EEEvDpT0_)
        /*03a4*/ 	.word	0x00000000


	//----- nvinfo : EIATTR_MIN_STACK_SIZE
	.align		4
.L_209:
        /*03a8*/ 	.byte	0x04, 0x12
        /*03aa*/ 	.short	(.L_211 - .L_210)
	.align		4
.L_210:
        /*03ac*/ 	.word	index@(_ZN6thrust24THRUST_300001_SM_1000_NS8cuda_cub4core6detail13_kernel_agentINS1_8__reduce11ReduceAgentINS0_12zip_iteratorIN4cuda3std3__45tupleIJNS0_6detail15normal_iteratorINS0_10device_ptrIdEEEENS0_17counting_iteratorIlNS0_11use_defaultESI_SI_EEEEEEEPNSB_IJdlEEESM_lNS1_9__extrema9arg_min_fIdlNSA_4lessIdEEEEEEJSL_SN_lSS_EEEvDpT0_)
        /*03b0*/ 	.word	0x00000000


	//----- nvinfo : EIATTR_MIN_STACK_SIZE
	.align		4
.L_211:
        /*03b4*/ 	.byte	0x04, 0x12
        /*03b6*/ 	.short	(.L_213 - .L_212)
	.align		4
.L_212:
        /*03b8*/ 	.word	index@(_ZN6thrust24THRUST_300001_SM_1000_NS8cuda_cub4core6detail13_kernel_agentINS1_8__reduce11ReduceAgentIPN4cuda3std3__45tupleIJdlEEESC_SB_iNS1_9__extrema9arg_min_fIdlNS9_4lessIdEEEEEEJSC_SC_iSH_EEEvDpT0_)
        /*03bc*/ 	.word	0x00000000


	//----- nvinfo : EIATTR_MIN_STACK_SIZE
	.align		4
.L_213:
        /*03c0*/ 	.byte	0x04, 0x12
        /*03c2*/ 	.short	(.L_215 - .L_214)
	.align		4
.L_214:
        /*03c4*/ 	.word	index@(_ZN6thrust24THRUST_300001_SM_1000_NS8cuda_cub4core6detail13_kernel_agentINS1_8__reduce11ReduceAgentINS0_12zip_iteratorIN4cuda3std3__45tupleIJNS0_6detail15normal_iteratorINS0_10device_ptrIdEEEENS0_17counting_iteratorIlNS0_11use_defaultESI_SI_EEEEEEEPNSB_IJdlEEESM_iNS1_9__extrema9arg_min_fIdlNSA_4lessIdEEEEEEJSL_SN_iN3cub18CUB_300001_SM_100013GridEvenShareIiEENSV_9GridQueueIjEESS_EEEvDpT0_)
        /*03c8*/ 	.word	0x00000000


	//----- nvinfo : EIATTR_MIN_STACK_SIZE
	.align		4
.L_215:
        /*03cc*/ 	.byte	0x04, 0x12
        /*03ce*/ 	.short	(.L_217 - .L_216)
	.align		4
.L_216:
        /*03d0*/ 	.word	index@(_ZN6thrust24THRUST_300001_SM_1000_NS8cuda_cub4core6detail13_kernel_agentINS1_8__reduce11ReduceAgentINS0_12zip_iteratorIN4cuda3std3__45tupleIJNS0_6detail15normal_iteratorINS0_10device_ptrIdEEEENS0_17counting_iteratorIlNS0_11use_defaultESI_SI_EEEEEEEPNSB_IJdlEEESM_iNS1_9__extrema9arg_min_fIdlNSA_4lessIdEEEEEEJSL_SN_iSS_EEEvDpT0_)
        /*03d4*/ 	.word	0x00000000


	//----- nvinfo : EIATTR_MIN_STACK_SIZE
	.align		4
.L_217:
        /*03d8*/ 	.byte	0x04, 0x12
        /*03da*/ 	.short	(.L_219 - .L_218)
	.align		4
.L_218:
        /*03dc*/ 	.word	index@(_ZN6thrust24THRUST_300001_SM_1000_NS8cuda_cub4core6detail13_kernel_agentINS1_8__reduce11ReduceAgentIPN4cuda3std3__45tupleIJdlEEESC_SB_lNS1_9__extrema9arg_max_fIdlNS9_4lessIdEEEEEEJSC_SC_iSH_EEEvDpT0_)
        /*03e0*/ 	.word	0x00000000


	//----- nvinfo : EIATTR_MIN_STACK_SIZE
	.align		4
.L_219:
        /*03e4*/ 	.byte	0x04, 0x12
        /*03e6*/ 	.short	(.L_221 - .L_220)
	.align		4
.L_220:
        /*03e8*/ 	.word	index@(_ZN6thrust24THRUST_300001_SM_1000_NS8cuda_cub4core6detail13_kernel_agentINS1_8__reduce10DrainAgentIlEEJN3cub18CUB_300001_SM_10009GridQueueIyEElEEEvDpT0_)
        /*03ec*/ 	.word	0x00000000


	//----- nvinfo : EIATTR_MIN_STACK_SIZE
	.align		4
.L_221:
        /*03f0*/ 	.byte	0x04, 0x12
        /*03f2*/ 	.short	(.L_223 - .L_222)
	.align		4
.L_222:
        /*03f4*/ 	.word	index@(_ZN6thrust24THRUST_300001_SM_1000_NS8cuda_cub4core6detail13_kernel_agentINS1_8__reduce11ReduceAgentINS0_12zip_iteratorIN4cuda3std3__45tupleIJNS0_6detail15normal_iteratorINS0_10device_ptrIdEEEENS0_17counting_iteratorIlNS0_11use_defaultESI_SI_EEEEEEEPNSB_IJdlEEESM_lNS1_9__extrema9arg_max_fIdlNSA_4lessIdEEEEEEJSL_SN_lN3cub18CUB_300001_SM_100013GridEvenShareIlEENSV_9GridQueueIyEESS_EEEvDpT0_)
        /*03f8*/ 	.word	0x00000000


	//----- nvinfo : EIATTR_MIN_STACK_SIZE
	.align		4
.L_223:
        /*03fc*/ 	.byte	0x04, 0x12
        /*03fe*/ 	.short	(.L_225 - .L_224)
	.align		4
.L_224:
        /*0400*/ 	.word	index@(_ZN6thrust24THRUST_300001_SM_1000_NS8cuda_cub4core6detail13_kernel_agentINS1_8__reduce11ReduceAgentINS0_12zip_iteratorIN4cuda3std3__45tupleIJNS0_6detail15normal_iteratorINS0_10device_ptrIdEEEENS0_17counting_iteratorIlNS0_11use_defaultESI_SI_EEEEEEEPNSB_IJdlEEESM_lNS1_9__extrema9arg_max_fIdlNSA_4lessIdEEEEEEJSL_SN_lSS_EEEvDpT0_)
        /*0404*/ 	.word	0x00000000


	//----- nvinfo : EIATTR_MIN_STACK_SIZE
	.align		4
.L_225:
        /*0408*/ 	.byte	0x04, 0x12
        /*040a*/ 	.short	(.L_227 - .L_226)
	.align		4
.L_226:
        /*040c*/ 	.word	index@(_ZN6thrust24THRUST_300001_SM_1000_NS8cuda_cub4core6detail13_kernel_agentINS1_8__reduce11ReduceAgentIPN4cuda3std3__45tupleIJdlEEESC_SB_iNS1_9__extrema9arg_max_fIdlNS9_4lessIdEEEEEEJSC_SC_iSH_EEEvDpT0_)
        /*0410*/ 	.word	0x00000000


	//----- nvinfo : EIATTR_MIN_STACK_SIZE
	.align		4
.L_227:
        /*0414*/ 	.byte	0x04, 0x12
        /*0416*/ 	.short	(.L_229 - .L_228)
	.align		4
.L_228:
        /*0418*/ 	.word	index@(_ZN6thrust24THRUST_300001_SM_1000_NS8cuda_cub4core6detail13_kernel_agentINS1_8__reduce10DrainAgentIiEEJN3cub18CUB_300001_SM_10009GridQueueIjEEiEEEvDpT0_)
        /*041c*/ 	.word	0x00000000


	//----- nvinfo : EIATTR_MIN_STACK_SIZE
	.align		4
.L_229:
        /*0420*/ 	.byte	0x04, 0x12
        /*0422*/ 	.short	(.L_231 - .L_230)
	.align		4
.L_230:
        /*0424*/ 	.word	index@(_ZN6thrust24THRUST_300001_SM_1000_NS8cuda_cub4core6detail13_kernel_agentINS1_8__reduce11ReduceAgentINS0_12zip_iteratorIN4cuda3std3__45tupleIJNS0_6detail15normal_iteratorINS0_10device_ptrIdEEEENS0_17counting_iteratorIlNS0_11use_defaultESI_SI_EEEEEEEPNSB_IJdlEEESM_iNS1_9__extrema9arg_max_fIdlNSA_4lessIdEEEEEEJSL_SN_iN3cub18CUB_300001_SM_100013GridEvenShareIiEENSV_9GridQueueIjEESS_EEEvDpT0_)
        /*0428*/ 	.word	0x00000000


	//----- nvinfo : EIATTR_MIN_STACK_SIZE
	.align		4
.L_231:
        /*042c*/ 	.byte	0x04, 0x12
        /*042e*/ 	.short	(.L_233 - .L_232)
	.align		4
.L_232:
        /*0430*/ 	.word	index@(_ZN6thrust24THRUST_300001_SM_1000_NS8cuda_cub4core6detail13_kernel_agentINS1_8__reduce11ReduceAgentINS0_12zip_iteratorIN4cuda3std3__45tupleIJNS0_6detail15normal_iteratorINS0_10device_ptrIdEEEENS0_17counting_iteratorIlNS0_11use_defaultESI_SI_EEEEEEEPNSB_IJdlEEESM_iNS1_9__extrema9arg_max_fIdlNSA_4lessIdEEEEEEJSL_SN_iSS_EEEvDpT0_)
        /*0434*/ 	.word	0x00000000


	//----- nvinfo : EIATTR_MIN_STACK_SIZE
	.align		4
.L_233:
        /*0438*/ 	.byte	0x04, 0x12
        /*043a*/ 	.short	(.L_235 - .L_234)
	.align		4
.L_234:
        /*043c*/ 	.word	index@(_Z5scorejjPdS_)
        /*0440*/ 	.word	0x00000000
.L_235:


//--------------------- .nv.compat                --------------------------
	.section	.nv.compat,"",@"SHT_CUDA_COMPAT_INFO"
	.align	4
        /*0000*/ 	.byte	0x02, 0x09, 0x00, 0x00, 0x02, 0x02, 0x01, 0x00, 0x02, 0x05, 0x05, 0x00, 0x03, 0x07, 0x01, 0x01
        /*0010*/ 	.byte	0x02, 0x03, 0x00, 0x00, 0x02, 0x06, 0x01, 0x00, 0x04, 0x0b, 0x08, 0x00, 0x01, 0x00, 0x00, 0x00
        /*0020*/ 	.byte	0x00, 0x00, 0x00, 0x00


//--------------------- .nv.info._ZN3cub18CUB_300001_SM_10006detail6reduce28DeviceReduceSingleTileKernelINS2_10policy_hubIN4cuda3std3__45tupleIJdiEEEy12larger_tupleIdEE10Policy1000EPS9_SE_iSB_S9_S9_NS7_10__identityEEEvT0_T1_T2_T3_T4_T6_ --------------------------
	.section	.nv.info._ZN3cub18CUB_300001_SM_10006detail6reduce28DeviceReduceSingleTileKernelINS2_10policy_hubIN4cuda3std3__45tupleIJdiEEEy12larger_tupleIdEE10Policy1000EPS9_SE_iSB_S9_S9_NS7_10__identityEEEvT0_T1_T2_T3_T4_T6_,"",@"SHT_CUDA_INFO"
	.sectionflags	@""
	.align	4


	//----- nvinfo : EIATTR_CUDA_API_VERSION
	.align		4
        /*0000*/ 	.byte	0x04, 0x37
        /*0002*/ 	.short	(.L_237 - .L_236)
.L_236:
        /*0004*/ 	.word	0x00000082


	//----- nvinfo : EIATTR_KPARAM_INFO
	.align		4
.L_237:
        /*0008*/ 	.byte	0x04, 0x17
        /*000a*/ 	.short	(.L_239 - .L_238)
.L_238:
        /*000c*/ 	.word	0x00000000
        /*0010*/ 	.short	0x0005
        /*0012*/ 	.short	0x0028
        /*0014*/ 	.byte	0x00, 0xf0, 0x05, 0x00


	//----- nvinfo : EIATTR_KPARAM_INFO
	.align		4
.L_239:
        /*0018*/ 	.byte	0x04, 0x17
        /*001a*/ 	.short	(.L_241 - .L_240)
.L_240:
        /*001c*/ 	.word	0x00000000
        /*0020*/ 	.short	0x0004
        /*0022*/ 	.short	0x0018
        /*0024*/ 	.byte	0x00, 0xf0, 0x41, 0x00


	//----- nvinfo : EIATTR_KPARAM_INFO
	.align		4
.L_241:
        /*0028*/ 	.byte	0x04, 0x17
        /*002a*/ 	.short	(.L_243 - .L_242)
.L_242:
        /*002c*/ 	.word	0x00000000
        /*0030*/ 	.short	0x0003
        /*0032*/ 	.short	0x0014
        /*0034*/ 	.byte	0x00, 0xf0, 0x05, 0x00


	//----- nvinfo : EIATTR_KPARAM_INFO
	.align		4
.L_243:
        /*0038*/ 	.byte	0x04, 0x17
        /*003a*/ 	.short	(.L_245 - .L_244)
.L_244:
        /*003c*/ 	.word	0x00000000
        /*0040*/ 	.short	0x0002
        /*0042*/ 	.short	0x0010
        /*0044*/ 	.byte	0x00, 0xf0, 0x11, 0x00


	//----- nvinfo : EIATTR_KPARAM_INFO
	.align		4
.L_245:
        /*0048*/ 	.byte	0x04, 0x17
        /*004a*/ 	.short	(.L_247 - .L_246)
.L_246:
        /*004c*/ 	.word	0x00000000
        /*0050*/ 	.short	0x0001
        /*0052*/ 	.short	0x0008
        /*0054*/ 	.byte	0x00, 0xf5, 0x21, 0x00


	//----- nvinfo : EIATTR_KPARAM_INFO
	.align		4
.L_247:
        /*0058*/ 	.byte	0x04, 0x17
        /*005a*/ 	.short	(.L_249 - .L_248)
.L_248:
        /*005c*/ 	.word	0x00000000
        /*0060*/ 	.short	0x0000
        /*0062*/ 	.short	0x0000
        /*0064*/ 	.byte	0x00, 0xf5, 0x21, 0x00


	//----- nvinfo : EIATTR_SPARSE_MMA_MASK
	.align		4
.L_249:
        /*0068*/ 	.byte	0x03, 0x50
        /*006a*/ 	.short	0x0000


	//----- nvinfo : EIATTR_MAXREG_COUNT
	.align		4
        /*006c*/ 	.byte	0x03, 0x1b
        /*006e*/ 	.short	0x00ff


	//----- nvinfo : EIATTR_NUM_BARRIERS
	.align		4
        /*0070*/ 	.byte	0x02, 0x4c
        /*0072*/ 	.byte	0x01
	.zero		1


	//----- nvinfo : EIATTR_MERCURY_ISA_VERSION
	.align		4
        /*0074*/ 	.byte	0x03, 0x5f
        /*0076*/ 	.short	0x0101


	//----- nvinfo : EIATTR_COOP_GROUP_MASK_REGIDS
	.align		4
        /*0078*/ 	.byte	0x04, 0x29
        /*007a*/ 	.short	(.L_251 - .L_250)


	//   ....[0]....
.L_250:
        /*007c*/ 	.word	0xffffffff


	//   ....[1]....
        /*0080*/ 	.word	0xffffffff


	//   ....[2]....
        /*0084*/ 	.word	0xffffffff


	//   ....[3]....
        /*0088*/ 	.word	0xffffffff


	//   ....[4]....
        /*008c*/ 	.word	0xffffffff


	//   ....[5]....
        /*0090*/ 	.word	0xffffffff


	//   ....[6]....
        /*0094*/ 	.word	0xffffffff


	//   ....[7]....
        /*0098*/ 	.word	0xffffffff


	//   ....[8]....
        /*009c*/ 	.word	0xffffffff


	//   ....[9]....
        /*00a0*/ 	.word	0xffffffff


	//   ....[10]....
        /*00a4*/ 	.word	0xffffffff


	//   ....[11]....
        /*00a8*/ 	.word	0xffffffff


	//   ....[12]....
        /*00ac*/ 	.word	0xffffffff


	//   ....[13]....
        /*00b0*/ 	.word	0xffffffff


	//   ....[14]....
        /*00b4*/ 	.word	0xffffffff


	//   ....[15]....
        /*00b8*/ 	.word	0xffffffff


	//   ....[16]....
        /*00bc*/ 	.word	0xffffffff


	//   ....[17]....
        /*00c0*/ 	.word	0xffffffff


	//   ....[18]....
        /*00c4*/ 	.word	0xffffffff


	//   ....[19]....
        /*00c8*/ 	.word	0xffffffff


	//   ....[20]....
        /*00cc*/ 	.word	0xffffffff


	//   ....[21]....
        /*00d0*/ 	.word	0xffffffff


	//   ....[22]....
        /*00d4*/ 	.word	0xffffffff


	//   ....[23]....
        /*00d8*/ 	.word	0xffffffff


	//   ....[24]....
        /*00dc*/ 	.word	0xffffffff


	//   ....[25]....
        /*00e0*/ 	.word	0xffffffff


	//   ....[26]....
        /*00e4*/ 	.word	0xffffffff


	//   ....[27]....
        /*00e8*/ 	.word	0xffffffff


	//   ....[28]....
        /*00ec*/ 	.word	0xffffffff


	//   ....[29]....
        /*00f0*/ 	.word	0xffffffff


	//   ....[30]....
        /*00f4*/ 	.word	0xffffffff


	//   ....[31]....
        /*00f8*/ 	.word	0xffffffff


	//   ....[32]....
        /*00fc*/ 	.word	0xffffffff


	//   ....[33]....
        /*0100*/ 	.word	0xffffffff


	//   ....[34]....
        /*0104*/ 	.word	0xffffffff


	//   ....[35]....
        /*0108*/ 	.word	0xffffffff


	//   ....[36]....
        /*010c*/ 	.word	0xffffffff


	//   ....[37]....
        /*0110*/ 	.word	0xffffffff


	//   ....[38]....
        /*0114*/ 	.word	0xffffffff


	//   ....[39]....
        /*0118*/ 	.word	0xffffffff


	//   ....[40]....
        /*011c*/ 	.word	0xffffffff


	//   ....[41]....
        /*0120*/ 	.word	0xffffffff


	//   ....[42]....
        /*0124*/ 	.word	0xffffffff


	//   ....[43]....
        /*0128*/ 	.word	0xffffffff


	//   ....[44]....
        /*012c*/ 	.word	0xffffffff


	//   ....[45]....
        /*0130*/ 	.word	0xffffffff


	//   ....[46]....
        /*0134*/ 	.word	0xffffffff


	//   ....[47]....
        /*0138*/ 	.word	0xffffffff


	//   ....[48]....
        /*013c*/ 	.word	0xffffffff


	//   ....[49]....
        /*0140*/ 	.word	0xffffffff


	//   ....[50]....
        /*0144*/ 	.word	0xffffffff


	//   ....[51]....
        /*0148*/ 	.word	0xffffffff


	//   ....[52]....
        /*014c*/ 	.word	0xffffffff


	//   ....[53]....
        /*0150*/ 	.word	0xffffffff


	//   ....[54]....
        /*0154*/ 	.word	0xffffffff


	//   ....[55]....
        /*0158*/ 	.word	0xffffffff


	//   ....[56]....
        /*015c*/ 	.word	0xffffffff


	//   ....[57]....
        /*0160*/ 	.word	0xffffffff


	//   ....[58]....
        /*0164*/ 	.word	0xffffffff


	//   ....[59]....
        /*0168*/ 	.word	0xffffffff


	//----- nvinfo : EIATTR_COOP_GROUP_INSTR_OFFSETS
	.align		4
.L_251:
        /*016c*/ 	.byte	0x04, 0x28
        /*016e*/ 	.short	(.L_253 - .L_252)


	//   ....[0]....
.L_252:
        /*0170*/ 	.word	0x00000ab0


	//   ....[1]....
        /*0174*/ 	.word	0x00000b00


	//   ....[2]....
        /*0178*/ 	.word	0x00000b10


	//   ....[3]....
        /*017c*/ 	.word	0x00000ba0


	//   ....[4]....
        /*0180*/ 	.word	0x00000bc0


	//   ....[5]....
        /*0184*/ 	.word	0x00000be0


	//   ....[6]....
        /*0188*/ 	.word	0x00000c20


	//   ....[7]....
        /*018c*/ 	.word	0x00000d50


	//   ....[8]....
        /*0190*/ 	.word	0x00000d70


	//   ....[9]....
        /*0194*/ 	.word	0x00000d90


	//   ....[10]....
        /*0198*/ 	.word	0x00000db0


	//   ....[11]....
        /*019c*/ 	.word	0x00000ef0


	//   ....[12]....
        /*01a0*/ 	.word	0x00000f20


	//   ....[13]....
        /*01a4*/ 	.word	0x00000f30


	//   ....[14]....
        /*01a8*/ 	.word	0x00000f40


	//   ....[15]....
        /*01ac*/ 	.word	0x00001080


	//   ....[16]....
        /*01b0*/ 	.word	0x000010d0


	//   ....[17]....
        /*01b4*/ 	.word	0x000010e0


	//   ....[18]....
        /*01b8*/ 	.word	0x000010f0


	//   ....[19]....
        /*01bc*/ 	.word	0x00001250


	//   ....[20]....
        /*01c0*/ 	.word	0x00001b00


	//   ....[21]....
        /*01c4*/ 	.word	0x00001b10


	//   ....[22]....
        /*01c8*/ 	.word	0x00001b20


	//   ....[23]....
        /*01cc*/ 	.word	0x00001bb0


	//   ....[24]....
        /*01d0*/ 	.word	0x00001be0


	//   ....[25]....
        /*01d4*/ 	.word	0x00001c00


	//   ....[26]....
        /*01d8*/ 	.word	0x00001c40


	//   ....[27]....
        /*01dc*/ 	.word	0x00001d70


	//   ....[28]....
        /*01e0*/ 	.word	0x00001da0


	//   ....[29]....
        /*01e4*/ 	.word	0x00001dc0


	//   ....[30]....
        /*01e8*/ 	.word	0x00001de0


	//   ....[31]....
        /*01ec*/ 	.word	0x00001f40


	//   ....[32]....
        /*01f0*/ 	.word	0x00001f70


	//   ....[33]....
        /*01f4*/ 	.word	0x00001f90


	//   ....[34]....
        /*01f8*/ 	.word	0x00001fa0


	//   ....[35]....
        /*01fc*/ 	.word	0x000020e0


	//   ....[36]....
        /*0200*/ 	.word	0x00002120


	//   ....[37]....
        /*0204*/ 	.word	0x00002130


	//   ....[38]....
        /*0208*/ 	.word	0x00002140


	//   ....[39]....
        /*020c*/ 	.word	0x00002260


	//   ....[40]....
        /*0210*/ 	.word	0x00003bd0


	//   ....[41]....
        /*0214*/ 	.word	0x00003c20


	//   ....[42]....
        /*0218*/ 	.word	0x00003c30


	//   ....[43]....
        /*021c*/ 	.word	0x00003cc0


	//   ....[44]....
        /*0220*/ 	.word	0x00003ce0


	//   ....[45]....
        /*0224*/ 	.word	0x00003d00


	//   ....[46]....
        /*0228*/ 	.word	0x00003d40


	//   ....[47]....
        /*022c*/ 	.word	0x00003e70


	//   ....[48]....
        /*0230*/ 	.word	0x00003ea0


	//   ....[49]....
        /*0234*/ 	.word	0x00003ec0


	//   ....[50]....
        /*0238*/ 	.word	0x00003ed0


	//   ....[51]....
        /*023c*/ 	.word	0x00004020


	//   ....[52]....
        /*0240*/ 	.word	0x00004040


	//   ....[53]....
        /*0244*/ 	.word	0x00004050


	//   ....[54]....
        /*0248*/ 	.word	0x00004060


	//   ....[55]....
        /*024c*/ 	.word	0x000041a0


	//   ....[56]....
        /*0250*/ 	.word	0x000041f0


	//   ....[57]....
        /*0254*/ 	.word	0x00004200


	//   ....[58]....
        /*0258*/ 	.word	0x00004210


	//   ....[59]....
        /*025c*/ 	.word	0x00004360


	//----- nvinfo : EIATTR_VRC_CTA_INIT_COUNT
	.align		4
.L_253:
        /*0260*/ 	.byte	0x02, 0x4a
	.zero		1
	.zero		1


	//----- nvinfo : EIATTR_EXIT_INSTR_OFFSETS
	.align		4
        /*0264*/ 	.byte	0x04, 0x1c
        /*0266*/ 	.short	(.L_255 - .L_254)


	//   ....[0]....
.L_254:
        /*0268*/ 	.word	0x00000150


	//   ....[1]....
        /*026c*/ 	.word	0x00000220


	//   ....[2]....
        /*0270*/ 	.word	0x00004bb0


	//   ....[3]....
        /*0274*/ 	.word	0x00004d20


	//----- nvinfo : EIATTR_MAX_THREADS
	.align		4
.L_255:
        /*0278*/ 	.byte	0x04, 0x05
        /*027a*/ 	.short	(.L_257 - .L_256)
.L_256:
        /*027c*/ 	.word	0x00000100
        /*0280*/ 	.word	0x00000001
        /*0284*/ 	.word	0x00000001


	//----- nvinfo : EIATTR_CRS_STACK_SIZE
	.align		4
.L_257:
        /*0288*/ 	.byte	0x04, 0x1e
        /*028a*/ 	.short	(.L_259 - .L_258)
.L_258:
        /*028c*/ 	.word	0x00000000


	//----- nvinfo : EIATTR_CBANK_PARAM_SIZE
	.align		4
.L_259:
        /*0290*/ 	.byte	0x03, 0x19
        /*0292*/ 	.short	0x0029


	//----- nvinfo : EIATTR_PARAM_CBANK
	.align		4
        /*0294*/ 	.byte	0x04, 0x0a
        /*0296*/ 	.short	(.L_261 - .L_260)
	.align		4
.L_260:
        /*0298*/ 	.word	index@(.nv.constant0._ZN3cub18CUB_300001_SM_10006detail6reduce28DeviceReduceSingleTileKernelINS2_10policy_hubIN4cuda3std3__45tupleIJdiEEEy12larger_tupleIdEE10Policy1000EPS9_SE_iSB_S9_S9_NS7_10__identityEEEvT0_T1_T2_T3_T4_T6_)
        /*029c*/ 	.short	0x0380
        /*029e*/ 	.short	0x0029


	//----- nvinfo : EIATTR_SW_WAR
	.align		4
.L_261:
        /*02a0*/ 	.byte	0x04, 0x36
        /*02a2*/ 	.short	(.L_263 - .L_262)
.L_262:
        /*02a4*/ 	.word	0x00000008
.L_263:


//--------------------- .nv.info._ZN3cub18CUB_300001_SM_10006detail6reduce18DeviceReduceKernelINS2_10policy_hubIN4cuda3std3__45tupleIJdiEEEy12larger_tupleIdEE10Policy1000EN6thrust24THRUST_300001_SM_1000_NS12zip_iteratorINS8_IJNSF_6detail15normal_iteratorINSF_10device_ptrIdEEEENSF_17counting_iteratorIiNSF_11use_defaultESN_SN_EEEEEEEySB_S9_NS7_10__identityEEEvT0_PT3_T1_NS0_13GridEvenShareISV_EET2_T4_ --------------------------
	.section	.nv.info._ZN3cub18CUB_300001_SM_10006detail6reduce18DeviceReduceKernelINS2_10policy_hubIN4cuda3std3__45tupleIJdiEEEy12larger_tupleIdEE10Policy1000EN6thrust24THRUST_300001_SM_1000_NS12zip_iteratorINS8_IJNSF_6detail15normal_iteratorINSF_10device_ptrIdEEEENSF_17counting_iteratorIiNSF_11use_defaultESN_SN_EEEEEEEySB_S9_NS7_10__identityEEEvT0_PT3_T1_NS0_13GridEvenShareISV_EET2_T4_,"",@"SHT_CUDA_INFO"
	.sectionflags	@""
	.align	4


	//----- nvinfo : EIATTR_CUDA_API_VERSION
	.align		4
        /*0000*/ 	.byte	0x04, 0x37
        /*0002*/ 	.short	(.L_265 - .L_264)
.L_264:
        /*0004*/ 	.word	0x00000082


	//----- nvinfo : EIATTR_KPARAM_INFO
	.align		4
.L_265:
        /*0008*/ 	.byte	0x04, 0x17
        /*000a*/ 	.short	(.L_267 - .L_266)
.L_266:
        /*000c*/ 	.word	0x00000000
        /*0010*/ 	.short	0x0005
        /*0012*/ 	.short	0x0069
        /*0014*/ 	.byte	0x00, 0xf0, 0x05, 0x00


	//----- nvinfo : EIATTR_KPARAM_INFO
	.align		4
.L_267:
        /*0018*/ 	.byte	0x04, 0x17
        /*001a*/ 	.short	(.L_269 - .L_268)
.L_268:
        /*001c*/ 	.word	0x00000000
        /*0020*/ 	.short	0x0004
        /*0022*/ 	.short	0x0068
        /*0024*/ 	.byte	0x00, 0xf0, 0x05, 0x00


	//----- nvinfo : EIATTR_KPARAM_INFO
	.align		4
.L_269:
        /*0028*/ 	.byte	0x04, 0x17
        /*002a*/ 	.short	(.L_271 - .L_270)
.L_270:
        /*002c*/ 	.word	0x00000000
        /*0030*/ 	.short	0x0003
        /*0032*/ 	.short	0x0020
        /*0034*/ 	.byte	0x00, 0xf0, 0x21, 0x01


	//----- nvinfo : EIATTR_KPARAM_INFO
	.align		4
.L_271:
        /*0038*/ 	.byte	0x04, 0x17
        /*003a*/ 	.short	(.L_273 - .L_272)
.L_272:
        /*003c*/ 	.word	0x00000000
        /*0040*/ 	.short	0x0002
        /*0042*/ 	.short	0x0018
        /*0044*/ 	.byte	0x00, 0xf0, 0x21, 0x00


	//----- nvinfo : EIATTR_KPARAM_INFO
	.align		4
.L_273:
        /*0048*/ 	.byte	0x04, 0x17
        /*004a*/ 	.short	(.L_275 - .L_274)
.L_274:
        /*004c*/ 	.word	0x00000000
        /*0050*/ 	.short	0x0001
        /*0052*/ 	.short	0x0010
        /*0054*/ 	.byte	0x00, 0xf5, 0x21, 0x00


	//----- nvinfo : EIATTR_KPARAM_INFO
	.align		4
.L_275:
        /*0058*/ 	.byte	0x04, 0x17
        /*005a*/ 	.short	(.L_277 - .L_276)
.L_276:
        /*005c*/ 	.word	0x00000000
        /*0060*/ 	.short	0x0000
        /*0062*/ 	.short	0x0000
        /*0064*/ 	.byte	0x00, 0xf0, 0x41, 0x00


	//----- nvinfo : EIATTR_SPARSE_MMA_MASK
	.align		4
.L_277:
        /*0068*/ 	.byte	0x03, 0x50
        /*006a*/ 	.short	0x0000


	//----- nvinfo : EIATTR_MAXREG_COUNT
	.align		4
        /*006c*/ 	.byte	0x03, 0x1b
        /*006e*/ 	.short	0x00ff


	//----- nvinfo : EIATTR_NUM_BARRIERS
	.align		4
        /*0070*/ 	.byte	0x02, 0x4c
        /*0072*/ 	.byte	0x01
	.zero		1


	//----- nvinfo : EIATTR_MERCURY_ISA_VERSION
	.align		4
        /*0074*/ 	.byte	0x03, 0x5f
        /*0076*/ 	.short	0x0101


	//----- nvinfo : EIATTR_COOP_GROUP_MASK_REGIDS
	.align		4
        /*0078*/ 	.byte	0x04, 0x29
        /*007a*/ 	.short	(.L_279 - .L_278)


	//   ....[0]....
.L_278:
        /*007c*/ 	.word	0xffffffff


	//   ....[1]....
        /*0080*/ 	.word	0xffffffff


	//   ....[2]....
        /*0084*/ 	.word	0xffffffff


	//   ....[3]....
        /*0088*/ 	.word	0xffffffff


	//   ....[4]....
        /*008c*/ 	.word	0xffffffff


	//   ....[5]....
        /*0090*/ 	.word	0xffffffff


	//   ....[6]....
        /*0094*/ 	.word	0xffffffff


	//   ....[7]....
        /*0098*/ 	.word	0xffffffff


	//   ....[8]....
        /*009c*/ 	.word	0xffffffff


	//   ....[9]....
        /*00a0*/ 	.word	0xffffffff


	//   ....[10]....
        /*00a4*/ 	.word	0xffffffff


	//   ....[11]....
        /*00a8*/ 	.word	0xffffffff


	//   ....[12]....
        /*00ac*/ 	.word	0xffffffff


	//   ....[13]....
        /*00b0*/ 	.word	0xffffffff


	//   ....[14]....
        /*00b4*/ 	.word	0xffffffff


	//   ....[15]....
        /*00b8*/ 	.word	0xffffffff


	//   ....[16]....
        /*00bc*/ 	.word	0xffffffff


	//   ....[17]....
        /*00c0*/ 	.word	0xffffffff


	//   ....[18]....
        /*00c4*/ 	.word	0xffffffff


	//   ....[19]....
        /*00c8*/ 	.word	0xffffffff


	//   ....[20]....
        /*00cc*/ 	.word	0xffffffff


	//   ....[21]....
        /*00d0*/ 	.word	0xffffffff


	//   ....[22]....
        /*00d4*/ 	.word	0xffffffff


	//   ....[23]....
        /*00d8*/ 	.word	0xffffffff


	//   ....[24]....
        /*00dc*/ 	.word	0xffffffff


	//   ....[25]....
        /*00e0*/ 	.word	0xffffffff


	//   ....[26]....
        /*00e4*/ 	.word	0xffffffff


	//   ....[27]....
        /*00e8*/ 	.word	0xffffffff


	//   ....[28]....
        /*00ec*/ 	.word	0xffffffff


	//   ....[29]....
        /*00f0*/ 	.word	0xffffffff


	//   ....[30]....
        /*00f4*/ 	.word	0xffffffff


	//   ....[31]....
        /*00f8*/ 	.word	0xffffffff


	//   ....[32]....
        /*00fc*/ 	.word	0xffffffff


	//   ....[33]....
        /*0100*/ 	.word	0xffffffff


	//   ....[34]....
        /*0104*/ 	.word	0xffffffff


	//   ....[35]....
        /*0108*/ 	.word	0xffffffff


	//   ....[36]....
        /*010c*/ 	.word	0xffffffff


	//   ....[37]....
        /*0110*/ 	.word	0xffffffff


	//   ....[38]....
        /*0114*/ 	.word	0xffffffff


	//   ....[39]....
        /*0118*/ 	.word	0xffffffff


	//   ....[40]....
        /*011c*/ 	.word	0xffffffff


	//   ....[41]....
        /*0120*/ 	.word	0xffffffff


	//   ....[42]....
        /*0124*/ 	.word	0xffffffff


	//   ....[43]....
        /*0128*/ 	.word	0xffffffff


	//   ....[44]....
        /*012c*/ 	.word	0xffffffff


	//----- nvinfo : EIATTR_COOP_GROUP_INSTR_OFFSETS
	.align		4
.L_279:
        /*0130*/ 	.byte	0x04, 0x28
        /*0132*/ 	.short	(.L_281 - .L_280)


	//   ....[0]....
.L_280:
        /*0134*/ 	.word	0x00001a00


	//   ....[1]....
        /*0138*/ 	.word	0x00001a20


	//   ....[2]....
        /*013c*/ 	.word	0x00001a30


	//   ....[3]....
        /*0140*/ 	.word	0x00001ae0


	//   ....[4]....
        /*0144*/ 	.word	0x00001af0


	//   ....[5]....
        /*0148*/ 	.word	0x00001b00


	//   ....[6]....
        /*014c*/ 	.word	0x00001b90


	//   ....[7]....
        /*0150*/ 	.word	0x00001ba0


	//   ....[8]....
        /*0154*/ 	.word	0x00001bb0


	//   ....[9]....
        /*0158*/ 	.word	0x00001c40


	//   ....[10]....
        /*015c*/ 	.word	0x00001c50


	//   ....[11]....
        /*0160*/ 	.word	0x00001c60


	//   ....[12]....
        /*0164*/ 	.word	0x00001cf0


	//   ....[13]....
        /*0168*/ 	.word	0x00001d10


	//   ....[14]....
        /*016c*/ 	.word	0x00001d30


	//   ....[15]....
        /*0170*/ 	.word	0x00002350


	//   ....[16]....
        /*0174*/ 	.word	0x00002360


	//   ....[17]....
        /*0178*/ 	.word	0x00002370


	//   ....[18]....
        /*017c*/ 	.word	0x00002430


	//   ....[19]....
        /*0180*/ 	.word	0x00002440


	//   ....[20]....
        /*0184*/ 	.word	0x00002450


	//   ....[21]....
        /*0188*/ 	.word	0x000024f0


	//   ....[22]....
        /*018c*/ 	.word	0x00002500


	//   ....[23]....
        /*0190*/ 	.word	0x00002510


	//   ....[24]....
        /*0194*/ 	.word	0x000025b0


	//   ....[25]....
        /*0198*/ 	.word	0x000025c0


	//   ....[26]....
        /*019c*/ 	.word	0x000025d0


	//   ....[27]....
        /*01a0*/ 	.word	0x00002690


	//   ....[28]....
        /*01a4*/ 	.word	0x000026a0


	//   ....[29]....
        /*01a8*/ 	.word	0x000026b0


	//   ....[30]....
        /*01ac*/ 	.word	0x00004d50


	//   ....[31]....
        /*01b0*/ 	.word	0x00004d70


	//   ....[32]....
        /*01b4*/ 	.word	0x00004d80


	//   ....[33]....
        /*01b8*/ 	.word	0x00004e40


	//   ....[34]....
        /*01bc*/ 	.word	0x00004e50


	//   ....[35]....
        /*01c0*/ 	.word	0x00004e60


	//   ....[36]....
        /*01c4*/ 	.word	0x00004f00


	//   ....[37]....
        /*01c8*/ 	.word	0x00004f10


	//   ....[38]....
        /*01cc*/ 	.word	0x00004f20


	//   ....[39]....
        /*01d0*/ 	.word	0x00004fb0


	//   ....[40]....
        /*01d4*/ 	.word	0x00004fc0


	//   ....[41]....
        /*01d8*/ 	.word	0x00004fd0


	//   ....[42]....
        /*01dc*/ 	.word	0x00005060


	//   ....[43]....
        /*01e0*/ 	.word	0x00005070


	//   ....[44]....
        /*01e4*/ 	.word	0x00005080


	//----- nvinfo : EIATTR_VRC_CTA_INIT_COUNT
	.align		4
.L_281:
        /*01e8*/ 	.byte	0x02, 0x4a
	.zero		1
	.zero		1


	//----- nvinfo : EIATTR_EXIT_INSTR_OFFSETS
	.align		4
        /*01ec*/ 	.byte	0x04, 0x1c
        /*01ee*/ 	.short	(.L_283 - .L_282)


	//   ....[0]....
.L_282:
        /*01f0*/ 	.word	0x00005650


	//   ....[1]....
        /*01f4*/ 	.word	0x000056a0


	//----- nvinfo : EIATTR_MAX_THREADS
	.align		4
.L_283:
        /*01f8*/ 	.byte	0x04, 0x05
        /*01fa*/ 	.short	(.L_285 - .L_284)
.L_284:
        /*01fc*/ 	.word	0x00000100
        /*0200*/ 	.word	0x00000001
        /*0204*/ 	.word	0x00000001


	//----- nvinfo : EIATTR_CRS_STACK_SIZE
	.align		4
.L_285:
        /*0208*/ 	.byte	0x04, 0x1e
        /*020a*/ 	.short	(.L_287 - .L_286)
.L_286:
        /*020c*/ 	.word	0x00000000


	//----- nvinfo : EIATTR_CBANK_PARAM_SIZE
	.align		4
.L_287:
        /*0210*/ 	.byte	0x03, 0x19
        /*0212*/ 	.short	0x006a


	//----- nvinfo : EIATTR_PARAM_CBANK
	.align		4
        /*0214*/ 	.byte	0x04, 0x0a
        /*0216*/ 	.short	(.L_289 - .L_288)
	.align		4
.L_288:
        /*0218*/ 	.word	index@(.nv.constant0._ZN3cub18CUB_300001_SM_10006detail6reduce18DeviceReduceKernelINS2_10policy_hubIN4cuda3std3__45tupleIJdiEEEy12larger_tupleIdEE10Policy1000EN6thrust24THRUST_300001_SM_1000_NS12zip_iteratorINS8_IJNSF_6detail15normal_iteratorINSF_10device_ptrIdEEEENSF_17counting_iteratorIiNSF_11use_defaultESN_SN_EEEEEEEySB_S9_NS7_10__identityEEEvT0_PT3_T1_NS0_13GridEvenShareISV_EET2_T4_)
        /*021c*/ 	.short	0x0380
        /*021e*/ 	.short	0x006a


	//----- nvinfo : EIATTR_SW_WAR
	.align		4
.L_289:
        /*0220*/ 	.byte	0x04, 0x36
        /*0222*/ 	.short	(.L_291 - .L_290)
.L_290:
        /*0224*/ 	.word	0x00000008
.L_291:


//--------------------- .nv.info._ZN3cub18CUB_300001_SM_10006detail6reduce28DeviceReduceSingleTileKernelINS2_10policy_hubIN4cuda3std3__45tupleIJdiEEEy12larger_tupleIdEE10Policy1000EN6thrust24THRUST_300001_SM_1000_NS12zip_iteratorINS8_IJNSF_6detail15normal_iteratorINSF_10device_ptrIdEEEENSF_17counting_iteratorIiNSF_11use_defaultESN_SN_EEEEEEEPS9_ySB_S9_S9_NS7_10__identityEEEvT0_T1_T2_T3_T4_T6_ --------------------------
	.section	.nv.info._ZN3cub18CUB_300001_SM_10006detail6reduce28DeviceReduceSingleTileKernelINS2_10policy_hubIN4cuda3std3__45tupleIJdiEEEy12larger_tupleIdEE10Policy1000EN6thrust24THRUST_300001_SM_1000_NS12zip_iteratorINS8_IJNSF_6detail15normal_iteratorINSF_10device_ptrIdEEEENSF_17counting_iteratorIiNSF_11use_defaultESN_SN_EEEEEEEPS9_ySB_S9_S9_NS7_10__identityEEEvT0_T1_T2_T3_T4_T6_,"",@"SHT_CUDA_INFO"
	.sectionflags	@""
	.align	4


	//----- nvinfo : EIATTR_CUDA_API_VERSION
	.align		4
        /*0000*/ 	.byte	0x04, 0x37
        /*0002*/ 	.short	(.L_293 - .L_292)
.L_292:
        /*0004*/ 	.word	0x00000082


	//----- nvinfo : EIATTR_KPARAM_INFO
	.align		4
.L_293:
        /*0008*/ 	.byte	0x04, 0x17
        /*000a*/ 	.short	(.L_295 - .L_294)
.L_294:
        /*000c*/ 	.word	0x00000000
        /*0010*/ 	.short	0x0005
        /*0012*/ 	.short	0x0038
        /*0014*/ 	.byte	0x00, 0xf0, 0x05, 0x00


	//----- nvinfo : EIATTR_KPARAM_INFO
	.align		4
.L_295:
        /*0018*/ 	.byte	0x04, 0x17
        /*001a*/ 	.short	(.L_297 - .L_296)
.L_296:
        /*001c*/ 	.word	0x00000000
        /*0020*/ 	.short	0x0004
        /*0022*/ 	.short	0x0028
        /*0024*/ 	.byte	0x00, 0xf0, 0x41, 0x00


	//----- nvinfo : EIATTR_KPARAM_INFO
	.align		4
.L_297:
        /*0028*/ 	.byte	0x04, 0x17
        /*002a*/ 	.short	(.L_299 - .L_298)
.L_298:
        /*002c*/ 	.word	0x00000000
        /*0030*/ 	.short	0x0003
        /*0032*/ 	.short	0x0020
        /*0034*/ 	.byte	0x00, 0xf0, 0x05, 0x00


	//----- nvinfo : EIATTR_KPARAM_INFO
	.align		4
.L_299:
        /*0038*/ 	.byte	0x04, 0x17
        /*003a*/ 	.short	(.L_301 - .L_300)
.L_300:
        /*003c*/ 	.word	0x00000000
        /*0040*/ 	.short	0x0002
        /*0042*/ 	.short	0x0018
        /*0044*/ 	.byte	0x00, 0xf0, 0x21, 0x00


	//----- nvinfo : EIATTR_KPARAM_INFO
	.align		4
.L_301:
        /*0048*/ 	.byte	0x04, 0x17
        /*004a*/ 	.short	(.L_303 - .L_302)
.L_302:
        /*004c*/ 	.word	0x00000000
        /*0050*/ 	.short	0x0001
        /*0052*/ 	.short	0x0010
        /*0054*/ 	.byte	0x00, 0xf5, 0x21, 0x00


	//----- nvinfo : EIATTR_KPARAM_INFO
	.align		4
.L_303:
        /*0058*/ 	.byte	0x04, 0x17
        /*005a*/ 	.short	(.L_305 - .L_304)
.L_304:
        /*005c*/ 	.word	0x00000000
        /*0060*/ 	.short	0x0000
        /*0062*/ 	.short	0x0000
        /*0064*/ 	.byte	0x00, 0xf0, 0x41, 0x00


	//----- nvinfo : EIATTR_SPARSE_MMA_MASK
	.align		4
.L_305:
        /*0068*/ 	.byte	0x03, 0x50
        /*006a*/ 	.short	0x0000


	//----- nvinfo : EIATTR_MAXREG_COUNT
	.align		4
        /*006c*/ 	.byte	0x03, 0x1b
        /*006e*/ 	.short	0x00ff


	//----- nvinfo : EIATTR_NUM_BARRIERS
	.align		4
        /*0070*/ 	.byte	0x02, 0x4c
        /*0072*/ 	.byte	0x01
	.zero		1


	//----- nvinfo : EIATTR_MERCURY_ISA_VERSION
	.align		4
        /*0074*/ 	.byte	0x03, 0x5f
        /*0076*/ 	.short	0x0101


	//----- nvinfo : EIATTR_COOP_GROUP_MASK_REGIDS
	.align		4
        /*0078*/ 	.byte	0x04, 0x29
        /*007a*/ 	.short	(.L_307 - .L_306)


	//   ....[0]....
.L_306:
        /*007c*/ 	.word	0xffffffff


	//   ....[1]....
        /*0080*/ 	.word	0xffffffff


	//   ....[2]....
        /*0084*/ 	.word	0xffffffff


	//   ....[3]....
        /*0088*/ 	.word	0xffffffff


	//   ....[4]....
        /*008c*/ 	.word	0xffffffff


	//   ....[5]....
        /*0090*/ 	.word	0xffffffff


	//   ....[6]....
        /*0094*/ 	.word	0xffffffff


	//   ....[7]....
        /*0098*/ 	.word	0xffffffff


	//   ....[8]....
        /*009c*/ 	.word	0xffffffff


	//   ....[9]....
        /*00a0*/ 	.word	0xffffffff


	//   ....[10]....
        /*00a4*/ 	.word	0xffffffff


	//   ....[11]....
        /*00a8*/ 	.word	0xffffffff


	//   ....[12]....
        /*00ac*/ 	.word	0xffffffff


	//   ....[13]....
        /*00b0*/ 	.word	0xffffffff


	//   ....[14]....
        /*00b4*/ 	.word	0xffffffff


	//   ....[15]....
        /*00b8*/ 	.word	0xffffffff


	//   ....[16]....
        /*00bc*/ 	.word	0xffffffff


	//   ....[17]....
        /*00c0*/ 	.word	0xffffffff


	//   ....[18]....
        /*00c4*/ 	.word	0xffffffff


	//   ....[19]....
        /*00c8*/ 	.word	0xffffffff


	//   ....[20]....
        /*00cc*/ 	.word	0xffffffff


	//   ....[21]....
        /*00d0*/ 	.word	0xffffffff


	//   ....[22]....
        /*00d4*/ 	.word	0xffffffff


	//   ....[23]....
        /*00d8*/ 	.word	0xffffffff


	//   ....[24]....
        /*00dc*/ 	.word	0xffffffff


	//   ....[25]....
        /*00e0*/ 	.word	0xffffffff


	//   ....[26]....
        /*00e4*/ 	.word	0xffffffff


	//   ....[27]....
        /*00e8*/ 	.word	0xffffffff


	//   ....[28]....
        /*00ec*/ 	.word	0xffffffff


	//   ....[29]....
        /*00f0*/ 	.word	0xffffffff


	//   ....[30]....
        /*00f4*/ 	.word	0xffffffff


	//   ....[31]....
        /*00f8*/ 	.word	0xffffffff


	//   ....[32]....
        /*00fc*/ 	.word	0xffffffff


	//   ....[33]....
        /*0100*/ 	.word	0xffffffff


	//   ....[34]....
        /*0104*/ 	.word	0xffffffff


	//   ....[35]....
        /*0108*/ 	.word	0xffffffff


	//   ....[36]....
        /*010c*/ 	.word	0xffffffff


	//   ....[37]....
        /*0110*/ 	.word	0xffffffff


	//   ....[38]....
        /*0114*/ 	.word	0xffffffff


	//   ....[39]....
        /*0118*/ 	.word	0xffffffff


	//   ....[40]....
        /*011c*/ 	.word	0xffffffff


	//   ....[41]....
        /*0120*/ 	.word	0xffffffff


	//   ....[42]....
        /*0124*/ 	.word	0xffffffff


	//   ....[43]....
        /*0128*/ 	.word	0xffffffff


	//   ....[44]....
        /*012c*/ 	.word	0xffffffff


	//   ....[45]....
        /*0130*/ 	.word	0xffffffff


	//   ....[46]....
        /*0134*/ 	.word	0xffffffff


	//   ....[47]....
        /*0138*/ 	.word	0xffffffff


	//   ....[48]....
        /*013c*/ 	.word	0xffffffff


	//   ....[49]....
        /*0140*/ 	.word	0xffffffff


	//   ....[50]....
        /*0144*/ 	.word	0xffffffff


	//   ....[51]....
        /*0148*/ 	.word	0xffffffff


	//   ....[52]....
        /*014c*/ 	.word	0xffffffff


	//   ....[53]....
        /*0150*/ 	.word	0xffffffff


	//----- nvinfo : EIATTR_COOP_GROUP_INSTR_OFFSETS
	.align		4
.L_307:
        /*0154*/ 	.byte	0x04, 0x28
        /*0156*/ 	.short	(.L_309 - .L_308)


	//   ....[0]....
.L_308:
        /*0158*/ 	.word	0x00001b10


	//   ....[1]....
        /*015c*/ 	.word	0x00001b50


	//   ....[2]....
        /*0160*/ 	.word	0x00001b60


	//   ....[3]....
        /*0164*/ 	.word	0x00001bf0


	//   ....[4]....
        /*0168*/ 	.word	0x00001c00


	//   ....[5]....
        /*016c*/ 	.word	0x00001c10


	//   ....[6]....
        /*0170*/ 	.word	0x00001cc0


	//   ....[7]....
        /*0174*/ 	.word	0x00001cf0


	//   ....[8]....
        /*0178*/ 	.word	0x00001d10


	//   ....[9]....
        /*017c*/ 	.word	0x00001eb0


	//   ....[10]....
        /*0180*/ 	.word	0x00001ed0


	//   ....[11]....
        /*0184*/ 	.word	0x00001ee0


	//   ....[12]....
        /*0188*/ 	.word	0x00001ef0


	//   ....[13]....
        /*018c*/ 	.word	0x00002030


	//   ....[14]....
        /*0190*/ 	.word	0x00002080


	//   ....[15]....
        /*0194*/ 	.word	0x00002090


	//   ....[16]....
        /*0198*/ 	.word	0x000020a0


	//   ....[17]....
        /*019c*/ 	.word	0x000021f0


	//   ....[18]....
        /*01a0*/ 	.word	0x00002aa0


	//   ....[19]....
        /*01a4*/ 	.word	0x00002ab0


	//   ....[20]....
        /*01a8*/ 	.word	0x00002ac0


	//   ....[21]....
        /*01ac*/ 	.word	0x00002b50


	//   ....[22]....
        /*01b0*/ 	.word	0x00002b70


	//   ....[23]....
        /*01b4*/ 	.word	0x00002b80


	//   ....[24]....
        /*01b8*/ 	.word	0x00002c50


	//   ....[25]....
        /*01bc*/ 	.word	0x00002c70


	//   ....[26]....
        /*01c0*/ 	.word	0x00002c80


	//   ....[27]....
        /*01c4*/ 	.word	0x00002e50


	//   ....[28]....
        /*01c8*/ 	.word	0x00002e80


	//   ....[29]....
        /*01cc*/ 	.word	0x00002e90


	//   ....[30]....
        /*01d0*/ 	.word	0x00002ea0


	//   ....[31]....
        /*01d4*/ 	.word	0x00002fe0


	//   ....[32]....
        /*01d8*/ 	.word	0x00003020


	//   ....[33]....
        /*01dc*/ 	.word	0x00003030


	//   ....[34]....
        /*01e0*/ 	.word	0x00003040


	//   ....[35]....
        /*01e4*/ 	.word	0x00003190


	//   ....[36]....
        /*01e8*/ 	.word	0x00005a50


	//   ....[37]....
        /*01ec*/ 	.word	0x00005a90


	//   ....[38]....
        /*01f0*/ 	.word	0x00005aa0


	//   ....[39]....
        /*01f4*/ 	.word	0x00005b30


	//   ....[40]....
        /*01f8*/ 	.word	0x00005b40


	//   ....[41]....
        /*01fc*/ 	.word	0x00005b50


	//   ....[42]....
        /*0200*/ 	.word	0x00005c00


	//   ....[43]....
        /*0204*/ 	.word	0x00005c30


	//   ....[44]....
        /*0208*/ 	.word	0x00005c50


	//   ....[45]....
        /*020c*/ 	.word	0x00005df0


	//   ....[46]....
        /*0210*/ 	.word	0x00005e10


	//   ....[47]....
        /*0214*/ 	.word	0x00005e20


	//   ....[48]....
        /*0218*/ 	.word	0x00005e30


	//   ....[49]....
        /*021c*/ 	.word	0x00005f70


	//   ....[50]....
        /*0220*/ 	.word	0x00005fc0


	//   ....[51]....
        /*0224*/ 	.word	0x00005fd0


	//   ....[52]....
        /*0228*/ 	.word	0x00005fe0


	//   ....[53]....
        /*022c*/ 	.word	0x00006120


	//----- nvinfo : EIATTR_VRC_CTA_INIT_COUNT
	.align		4
.L_309:
        /*0230*/ 	.byte	0x02, 0x4a
	.zero		1
	.zero		1


	//----- nvinfo : EIATTR_EXIT_INSTR_OFFSETS
	.align		4
        /*0234*/ 	.byte	0x04, 0x1c
        /*0236*/ 	.short	(.L_311 - .L_310)


	//   ....[0]....
.L_310:
        /*0238*/ 	.word	0x00000160


	//   ....[1]....
        /*023c*/ 	.word	0x00000230


	//   ....[2]....
        /*0240*/ 	.word	0x00006990


	//   ....[3]....
        /*0244*/ 	.word	0x00006b00


	//----- nvinfo : EIATTR_MAX_THREADS
	.align		4
.L_311:
        /*0248*/ 	.byte	0x04, 0x05
        /*024a*/ 	.short	(.L_313 - .L_312)
.L_312:
        /*024c*/ 	.word	0x00000100
        /*0250*/ 	.word	0x00000001
        /*0254*/ 	.word	0x00000001


	//----- nvinfo : EIATTR_CRS_STACK_SIZE
	.align		4
.L_313:
        /*0258*/ 	.byte	0x04, 0x1e
        /*025a*/ 	.short	(.L_315 - .L_314)
.L_314:
        /*025c*/ 	.word	0x00000000


	//----- nvinfo : EIATTR_CBANK_PARAM_SIZE
	.align		4
.L_315:
        /*0260*/ 	.byte	0x03, 0x19
        /*0262*/ 	.short	0x0039


	//----- nvinfo : EIATTR_PARAM_CBANK
	.align		4
        /*0264*/ 	.byte	0x04, 0x0a
        /*0266*/ 	.short	(.L_317 - .L_316)
	.align		4
.L_316:
        /*0268*/ 	.word	index@(.nv.constant0._ZN3cub18CUB_300001_SM_10006detail6reduce28DeviceReduceSingleTileKernelINS2_10policy_hubIN4cuda3std3__45tupleIJdiEEEy12larger_tupleIdEE10Policy1000EN6thrust24THRUST_300001_SM_1000_NS12zip_iteratorINS8_IJNSF_6detail15normal_iteratorINSF_10device_ptrIdEEEENSF_17counting_iteratorIiNSF_11use_defaultESN_SN_EEEEEEEPS9_ySB_S9_S9_NS7_10__identityEEEvT0_T1_T2_T3_T4_T6_)
        /*026c*/ 	.short	0x0380
        /*026e*/ 	.short	0x0039


	//----- nvinfo : EIATTR_SW_WAR
	.align		4
.L_317:
        /*0270*/ 	.byte	0x04, 0x36
        /*0272*/ 	.short	(.L_319 - .L_318)
.L_318:
        /*0274*/ 	.word	0x00000008
.L_319:


//--------------------- .nv.info._ZN3cub18CUB_300001_SM_10006detail6reduce28DeviceReduceSingleTileKernelINS2_10policy_hubIN4cuda3std3__45tupleIJdiEEEj12larger_tupleIdEE10Policy1000EPS9_SE_iSB_S9_S9_NS7_10__identityEEEvT0_T1_T2_T3_T4_T6_ --------------------------
	.section	.nv.info._ZN3cub18CUB_300001_SM_10006detail6reduce28DeviceReduceSingleTileKernelINS2_10policy_hubIN4cuda3std3__45tupleIJdiEEEj12larger_tupleIdEE10Policy1000EPS9_SE_iSB_S9_S9_NS7_10__identityEEEvT0_T1_T2_T3_T4_T6_,"",@"SHT_CUDA_INFO"
	.sectionflags	@""
	.align	4


	//----- nvinfo : EIATTR_CUDA_API_VERSION
	.align		4
        /*0000*/ 	.byte	0x04, 0x37
        /*0002*/ 	.short	(.L_321 - .L_320)
.L_320:
        /*0004*/ 	.word	0x00000082


	//----- nvinfo : EIATTR_KPARAM_INFO
	.align		4
.L_321:
        /*0008*/ 	.byte	0x04, 0x17
        /*000a*/ 	.short	(.L_323 - .L_322)
.L_322:
        /*000c*/ 	.word	0x00000000
        /*0010*/ 	.short	0x0005
        /*0012*/ 	.short	0x0028
        /*0014*/ 	.byte	0x00, 0xf0, 0x05, 0x00


	//----- nvinfo : EIATTR_KPARAM_INFO
	.align		4
.L_323:
        /*0018*/ 	.byte	0x04, 0x17
        /*001a*/ 	.short	(.L_325 - .L_324)
.L_324:
        /*001c*/ 	.word	0x00000000
        /*0020*/ 	.short	0x0004
        /*0022*/ 	.short	0x0018
        /*0024*/ 	.byte	0x00, 0xf0, 0x41, 0x00


	//----- nvinfo : EIATTR_KPARAM_INFO
	.align		4
.L_325:
        /*0028*/ 	.byte	0x04, 0x17
        /*002a*/ 	.short	(.L_327 - .L_326)
.L_326:
        /*002c*/ 	.word	0x00000000
        /*0030*/ 	.short	0x0003
        /*0032*/ 	.short	0x0014
        /*0034*/ 	.byte	0x00, 0xf0, 0x05, 0x00


	//----- nvinfo : EIATTR_KPARAM_INFO
	.align		4
.L_327:
        /*0038*/ 	.byte	0x04, 0x17
        /*003a*/ 	.short	(.L_329 - .L_328)
.L_328:
        /*003c*/ 	.word	0x00000000
        /*0040*/ 	.short	0x0002
        /*0042*/ 	.short	0x0010
        /*0044*/ 	.byte	0x00, 0xf0, 0x11, 0x00


	//----- nvinfo : EIATTR_KPARAM_INFO
	.align		4
.L_329:
        /*0048*/ 	.byte	0x04, 0x17
        /*004a*/ 	.short	(.L_331 - .L_330)
.L_330:
        /*004c*/ 	.word	0x00000000
        /*0050*/ 	.short	0x0001
        /*0052*/ 	.short	0x0008
        /*0054*/ 	.byte	0x00, 0xf5, 0x21, 0x00


	//----- nvinfo : EIATTR_KPARAM_INFO
	.align		4
.L_331:
        /*0058*/ 	.byte	0x04, 0x17
        /*005a*/ 	.short	(.L_333 - .L_332)
.L_332:
        /*005c*/ 	.word	0x00000000
        /*0060*/ 	.short	0x0000
        /*0062*/ 	.short	0x0000
        /*0064*/ 	.byte	0x00, 0xf5, 0x21, 0x00


	//----- nvinfo : EIATTR_SPARSE_MMA_MASK
	.align		4
.L_333:
        /*0068*/ 	.byte	0x03, 0x50
        /*006a*/ 	.short	0x0000


	//----- nvinfo : EIATTR_MAXREG_COUNT
	.align		4
        /*006c*/ 	.byte	0x03, 0x1b
        /*006e*/ 	.short	0x00ff


	//----- nvinfo : EIATTR_NUM_BARRIERS
	.align		4
        /*0070*/ 	.byte	0x02, 0x4c
        /*0072*/ 	.byte	0x01
	.zero		1


	//----- nvinfo : EIATTR_MERCURY_ISA_VERSION
	.align		4
        /*0074*/ 	.byte	0x03, 0x5f
        /*0076*/ 	.short	0x0101


	//----- nvinfo : EIATTR_COOP_GROUP_MASK_REGIDS
	.align		4
        /*0078*/ 	.byte	0x04, 0x29
        /*007a*/ 	.short	(.L_335 - .L_334)


	//   ....[0]....
.L_334:
        /*007c*/ 	.word	0xffffffff


	//   ....[1]....
        /*0080*/ 	.word	0xffffffff


	//   ....[2]....
        /*0084*/ 	.word	0xffffffff


	//   ....[3]....
        /*0088*/ 	.word	0xffffffff


	//   ....[4]....
        /*008c*/ 	.word	0xffffffff


	//   ....[5]....
        /*0090*/ 	.word	0xffffffff


	//   ....[6]....
        /*0094*/ 	.word	0xffffffff


	//   ....[7]....
        /*0098*/ 	.word	0xffffffff


	//   ....[8]....
        /*009c*/ 	.word	0xffffffff


	//   ....[9]....
        /*00a0*/ 	.word	0xffffffff


	//   ....[10]....
        /*00a4*/ 	.word	0xffffffff


	//   ....[11]....
        /*00a8*/ 	.word	0xffffffff


	//   ....[12]....
        /*00ac*/ 	.word	0xffffffff


	//   ....[13]....
        /*00b0*/ 	.word	0xffffffff


	//   ....[14]....
        /*00b4*/ 	.word	0xffffffff


	//   ....[15]....
        /*00b8*/ 	.word	0xffffffff


	//   ....[16]....
        /*00bc*/ 	.word	0xffffffff


	//   ....[17]....
        /*00c0*/ 	.word	0xffffffff


	//   ....[18]....
        /*00c4*/ 	.word	0xffffffff


	//   ....[19]....
        /*00c8*/ 	.word	0xffffffff


	//   ....[20]....
        /*00cc*/ 	.word	0xffffffff


	//   ....[21]....
        /*00d0*/ 	.word	0xffffffff


	//   ....[22]....
        /*00d4*/ 	.word	0xffffffff


	//   ....[23]....
        /*00d8*/ 	.word	0xffffffff


	//   ....[24]....
        /*00dc*/ 	.word	0xffffffff


	//   ....[25]....
        /*00e0*/ 	.word	0xffffffff


	//   ....[26]....
        /*00e4*/ 	.word	0xffffffff


	//   ....[27]....
        /*00e8*/ 	.word	0xffffffff


	//   ....[28]....
        /*00ec*/ 	.word	0xffffffff


	//   ....[29]....
        /*00f0*/ 	.word	0xffffffff


	//   ....[30]....
        /*00f4*/ 	.word	0xffffffff


	//   ....[31]....
        /*00f8*/ 	.word	0xffffffff


	//   ....[32]....
        /*00fc*/ 	.word	0xffffffff


	//   ....[33]....
        /*0100*/ 	.word	0xffffffff


	//   ....[34]....
        /*0104*/ 	.word	0xffffffff


	//   ....[35]....
        /*0108*/ 	.word	0xffffffff


	//   ....[36]....
        /*010c*/ 	.word	0xffffffff


	//   ....[37]....
        /*0110*/ 	.word	0xffffffff


	//   ....[38]....
        /*0114*/ 	.word	0xffffffff


	//   ....[39]....
        /*0118*/ 	.word	0xffffffff


	//   ....[40]....
        /*011c*/ 	.word	0xffffffff


	//   ....[41]....
        /*0120*/ 	.word	0xffffffff


	//   ....[42]....
        /*0124*/ 	.word	0xffffffff


	//   ....[43]....
        /*0128*/ 	.word	0xffffffff


	//   ....[44]....
        /*012c*/ 	.word	0xffffffff


	//   ....[45]....
        /*0130*/ 	.word	0xffffffff


	//   ....[46]....
        /*0134*/ 	.word	0xffffffff


	//   ....[47]....
        /*0138*/ 	.word	0xffffffff


	//   ....[48]....
        /*013c*/ 	.word	0xffffffff


	//   ....[49]....
        /*0140*/ 	.word	0xffffffff


	//   ....[50]....
        /*0144*/ 	.word	0xffffffff


	//   ....[51]....
        /*0148*/ 	.word	0xffffffff


	//   ....[52]....
        /*014c*/ 	.word	0xffffffff


	//   ....[53]....
        /*0150*/ 	.word	0xffffffff


	//   ....[54]....
        /*0154*/ 	.word	0xffffffff


	//   ....[55]....
        /*0158*/ 	.word	0xffffffff


	//   ....[56]....
        /*015c*/ 	.word	0xffffffff


	//   ....[57]....
        /*0160*/ 	.word	0xffffffff


	//   ....[58]....
        /*0164*/ 	.word	0xffffffff


	//   ....[59]....
        /*0168*/ 	.word	0xffffffff


	//----- nvinfo : EIATTR_COOP_GROUP_INSTR_OFFSETS
	.align		4
.L_335:
        /*016c*/ 	.byte	0x04, 0x28
        /*016e*/ 	.short	(.L_337 - .L_336)


	//   ....[0]....
.L_336:
        /*0170*/ 	.word	0x00000ab0


	//   ....[1]....
        /*0174*/ 	.word	0x00000b00


	//   ....[2]....
        /*0178*/ 	.word	0x00000b10


	//   ....[3]....
        /*017c*/ 	.word	0x00000ba0


	//   ....[4]....
        /*0180*/ 	.word	0x00000bc0


	//   ....[5]....
        /*0184*/ 	.word	0x00000be0


	//   ....[6]....
        /*0188*/ 	.word	0x00000c20


	//   ....[7]....
        /*018c*/ 	.word	0x00000d50


	//   ....[8]....
        /*0190*/ 	.word	0x00000d70


	//   ....[9]....
        /*0194*/ 	.word	0x00000d90


	//   ....[10]....
        /*0198*/ 	.word	0x00000db0


	//   ....[11]....
        /*019c*/ 	.word	0x00000ef0


	//   ....[12]....
        /*01a0*/ 	.word	0x00000f20


	//   ....[13]....
        /*01a4*/ 	.word	0x00000f30


	//   ....[14]....
        /*01a8*/ 	.word	0x00000f40


	//   ....[15]....
        /*01ac*/ 	.word	0x00001080


	//   ....[16]....
        /*01b0*/ 	.word	0x000010d0


	//   ....[17]....
        /*01b4*/ 	.word	0x000010e0


	//   ....[18]....
        /*01b8*/ 	.word	0x000010f0


	//   ....[19]....
        /*01bc*/ 	.word	0x00001250


	//   ....[20]....
        /*01c0*/ 	.word	0x00001b00


	//   ....[21]....
        /*01c4*/ 	.word	0x00001b10


	//   ....[22]....
        /*01c8*/ 	.word	0x00001b20


	//   ....[23]....
        /*01cc*/ 	.word	0x00001bb0


	//   ....[24]....
        /*01d0*/ 	.word	0x00001be0


	//   ....[25]....
        /*01d4*/ 	.word	0x00001c00


	//   ....[26]....
        /*01d8*/ 	.word	0x00001c40


	//   ....[27]....
        /*01dc*/ 	.word	0x00001d70


	//   ....[28]....
        /*01e0*/ 	.word	0x00001da0


	//   ....[29]....
        /*01e4*/ 	.word	0x00001dc0


	//   ....[30]....
        /*01e8*/ 	.word	0x00001de0


	//   ....[31]....
        /*01ec*/ 	.word	0x00001f40


	//   ....[32]....
        /*01f0*/ 	.word	0x00001f70


	//   ....[33]....
        /*01f4*/ 	.word	0x00001f90


	//   ....[34]....
        /*01f8*/ 	.word	0x00001fa0


	//   ....[35]....
        /*01fc*/ 	.word	0x000020e0


	//   ....[36]....
        /*0200*/ 	.word	0x00002120


	//   ....[37]....
        /*0204*/ 	.word	0x00002130


	//   ....[38]....
        /*0208*/ 	.word	0x00002140


	//   ....[39]....
        /*020c*/ 	.word	0x00002260


	//   ....[40]....
        /*0210*/ 	.word	0x00003bd0


	//   ....[41]....
        /*0214*/ 	.word	0x00003c20


	//   ....[42]....
        /*0218*/ 	.word	0x00003c30


	//   ....[43]....
        /*021c*/ 	.word	0x00003cc0


	//   ....[44]....
        /*0220*/ 	.word	0x00003ce0


	//   ....[45]....
        /*0224*/ 	.word	0x00003d00


	//   ....[46]....
        /*0228*/ 	.word	0x00003d40


	//   ....[47]....
        /*022c*/ 	.word	0x00003e70


	//   ....[48]....
        /*0230*/ 	.word	0x00003ea0


	//   ....[49]....
        /*0234*/ 	.word	0x00003ec0


	//   ....[50]....
        /*0238*/ 	.word	0x00003ed0


	//   ....[51]....
        /*023c*/ 	.word	0x00004020


	//   ....[52]....
        /*0240*/ 	.word	0x00004040


	//   ....[53]....
        /*0244*/ 	.word	0x00004050


	//   ....[54]....
        /*0248*/ 	.word	0x00004060


	//   ....[55]....
        /*024c*/ 	.word	0x000041a0


	//   ....[56]....
        /*0250*/ 	.word	0x000041f0


	//   ....[57]....
        /*0254*/ 	.word	0x00004200


	//   ....[58]....
        /*0258*/ 	.word	0x00004210


	//   ....[59]....
        /*025c*/ 	.word	0x00004360


	//----- nvinfo : EIATTR_VRC_CTA_INIT_COUNT
	.align		4
.L_337:
        /*0260*/ 	.byte	0x02, 0x4a
	.zero		1
	.zero		1


	//----- nvinfo : EIATTR_EXIT_INSTR_OFFSETS
	.align		4
        /*0264*/ 	.byte	0x04, 0x1c
        /*0266*/ 	.short	(.L_339 - .L_338)


	//   ....[0]....
.L_338:
        /*0268*/ 	.word	0x00000150


	//   ....[1]....
        /*026c*/ 	.word	0x00000220


	//   ....[2]....
        /*0270*/ 	.word	0x00004bb0


	//   ....[3]....
        /*0274*/ 	.word	0x00004d20


	//----- nvinfo : EIATTR_MAX_THREADS
	.align		4
.L_339:
        /*0278*/ 	.byte	0x04, 0x05
        /*027a*/ 	.short	(.L_341 - .L_340)
.L_340:
        /*027c*/ 	.word	0x00000100
        /*0280*/ 	.word	0x00000001
        /*0284*/ 	.word	0x00000001


	//----- nvinfo : EIATTR_CRS_STACK_SIZE
	.align		4
.L_341:
        /*0288*/ 	.byte	0x04, 0x1e
        /*028a*/ 	.short	(.L_343 - .L_342)
.L_342:
        /*028c*/ 	.word	0x00000000


	//----- nvinfo : EIATTR_CBANK_PARAM_SIZE
	.align		4
.L_343:
        /*0290*/ 	.byte	0x03, 0x19
        /*0292*/ 	.short	0x0029


	//----- nvinfo : EIATTR_PARAM_CBANK
	.align		4
        /*0294*/ 	.byte	0x04, 0x0a
        /*0296*/ 	.short	(.L_345 - .L_344)
	.align		4
.L_344:
        /*0298*/ 	.word	index@(.nv.constant0._ZN3cub18CUB_300001_SM_10006detail6reduce28DeviceReduceSingleTileKernelINS2_10policy_hubIN4cuda3std3__45tupleIJdiEEEj12larger_tupleIdEE10Policy1000EPS9_SE_iSB_S9_S9_NS7_10__identityEEEvT0_T1_T2_T3_T4_T6_)
        /*029c*/ 	.short	0x0380
        /*029e*/ 	.short	0x0029


	//----- nvinfo : EIATTR_SW_WAR
	.align		4
.L_345:
        /*02a0*/ 	.byte	0x04, 0x36
        /*02a2*/ 	.short	(.L_347 - .L_346)
.L_346:
        /*02a4*/ 	.word	0x00000008
.L_347:


//--------------------- .nv.info._ZN3cub18CUB_300001_SM_10006detail6reduce18DeviceReduceKernelINS2_10policy_hubIN4cuda3std3__45tupleIJdiEEEj12larger_tupleIdEE10Policy1000EN6thrust24THRUST_300001_SM_1000_NS12zip_iteratorINS8_IJNSF_6detail15normal_iteratorINSF_10device_ptrIdEEEENSF_17counting_iteratorIiNSF_11use_defaultESN_SN_EEEEEEEjSB_S9_NS7_10__identityEEEvT0_PT3_T1_NS0_13GridEvenShareISV_EET2_T4_ --------------------------
	.section	.nv.info._ZN3cub18CUB_300001_SM_10006detail6reduce18DeviceReduceKernelINS2_10policy_hubIN4cuda3std3__45tupleIJdiEEEj12larger_tupleIdEE10Policy1000EN6thrust24THRUST_300001_SM_1000_NS12zip_iteratorINS8_IJNSF_6detail15normal_iteratorINSF_10device_ptrIdEEEENSF_17counting_iteratorIiNSF_11use_defaultESN_SN_EEEEEEEjSB_S9_NS7_10__identityEEEvT0_PT3_T1_NS0_13GridEvenShareISV_EET2_T4_,"",@"SHT_CUDA_INFO"
	.sectionflags	@""
	.align	4


	//----- nvinfo : EIATTR_CUDA_API_VERSION
	.align		4
        /*0000*/ 	.byte	0x04, 0x37
        /*0002*/ 	.short	(.L_349 - .L_348)
.L_348:
        /*0004*/ 	.word	0x00000082


	//----- nvinfo : EIATTR_KPARAM_INFO
	.align		4
.L_349:
        /*0008*/ 	.byte	0x04, 0x17
        /*000a*/ 	.short	(.L_351 - .L_350)
.L_350:
        /*000c*/ 	.word	0x00000000
        /*0010*/ 	.short	0x0005
        /*0012*/ 	.short	0x0045
        /*0014*/ 	.byte	0x00, 0xf0, 0x05, 0x00


	//----- nvinfo : EIATTR_KPARAM_INFO
	.align		4
.L_351:
        /*0018*/ 	.byte	0x04, 0x17
        /*001a*/ 	.short	(.L_353 - .L_352)
.L_352:
        /*001c*/ 	.word	0x00000000
        /*0020*/ 	.short	0x0004
        /*0022*/ 	.short	0x0044
        /*0024*/ 	.byte	0x00, 0xf0, 0x05, 0x00


	//----- nvinfo : EIATTR_KPARAM_INFO
	.align		4
.L_353:
        /*0028*/ 	.byte	0x04, 0x17
        /*002a*/ 	.short	(.L_355 - .L_354)
.L_354:
        /*002c*/ 	.word	0x00000000
        /*0030*/ 	.short	0x0003
        /*0032*/ 	.short	0x001c
        /*0034*/ 	.byte	0x00, 0xf0, 0xa1, 0x00


	//----- nvinfo : EIATTR_KPARAM_INFO
	.align		4
.L_355:
        /*0038*/ 	.byte	0x04, 0x17
        /*003a*/ 	.short	(.L_357 - .L_356)
.L_356:
        /*003c*/ 	.word	0x00000000
        /*0040*/ 	.short	0x0002
        /*0042*/ 	.short	0x0018
        /*0044*/ 	.byte	0x00, 0xf0, 0x11, 0x00


	//----- nvinfo : EIATTR_KPARAM_INFO
	.align		4
.L_357:
        /*0048*/ 	.byte	0x04, 0x17
        /*004a*/ 	.short	(.L_359 - .L_358)
.L_358:
        /*004c*/ 	.word	0x00000000
        /*0050*/ 	.short	0x0001
        /*0052*/ 	.short	0x0010
        /*0054*/ 	.byte	0x00, 0xf5, 0x21, 0x00


	//----- nvinfo : EIATTR_KPARAM_INFO
	.align		4
.L_359:
        /*0058*/ 	.byte	0x04, 0x17
        /*005a*/ 	.short	(.L_361 - .L_360)
.L_360:
        /*005c*/ 	.word	0x00000000
        /*0060*/ 	.short	0x0000
        /*0062*/ 	.short	0x0000
        /*0064*/ 	.byte	0x00, 0xf0, 0x41, 0x00


	//----- nvinfo : EIATTR_SPARSE_MMA_MASK
	.align		4
.L_361:
        /*0068*/ 	.byte	0x03, 0x50
        /*006a*/ 	.short	0x0000


	//----- nvinfo : EIATTR_MAXREG_COUNT
	.align		4
        /*006c*/ 	.byte	0x03, 0x1b
        /*006e*/ 	.short	0x00ff


	//----- nvinfo : EIATTR_NUM_BARRIERS
	.align		4
        /*0070*/ 	.byte	0x02, 0x4c
        /*0072*/ 	.byte	0x01
	.zero		1


	//----- nvinfo : EIATTR_MERCURY_ISA_VERSION
	.align		4
        /*0074*/ 	.byte	0x03, 0x5f
        /*0076*/ 	.short	0x0101


	//----- nvinfo : EIATTR_COOP_GROUP_MASK_REGIDS
	.align		4
        /*0078*/ 	.byte	0x04, 0x29
        /*007a*/ 	.short	(.L_363 - .L_362)


	//   ....[0]....
.L_362:
        /*007c*/ 	.word	0xffffffff


	//   ....[1]....
        /*0080*/ 	.word	0xffffffff


	//   ....[2]....
        /*0084*/ 	.word	0xffffffff


	//   ....[3]....
        /*0088*/ 	.word	0xffffffff


	//   ....[4]....
        /*008c*/ 	.word	0xffffffff


	//   ....[5]....
        /*0090*/ 	.word	0xffffffff


	//   ....[6]....
        /*0094*/ 	.word	0xffffffff


	//   ....[7]....
        /*0098*/ 	.word	0xffffffff


	//   ....[8]....
        /*009c*/ 	.word	0xffffffff


	//   ....[9]....
        /*00a0*/ 	.word	0xffffffff


	//   ....[10]....
        /*00a4*/ 	.word	0xffffffff


	//   ....[11]....
        /*00a8*/ 	.word	0xffffffff


	//   ....[12]....
        /*00ac*/ 	.word	0xffffffff


	//   ....[13]....
        /*00b0*/ 	.word	0xffffffff


	//   ....[14]....
        /*00b4*/ 	.word	0xffffffff


	//   ....[15]....
        /*00b8*/ 	.word	0xffffffff


	//   ....[16]....
        /*00bc*/ 	.word	0xffffffff


	//   ....[17]....
        /*00c0*/ 	.word	0xffffffff


	//   ....[18]....
        /*00c4*/ 	.word	0xffffffff


	//   ....[19]....
        /*00c8*/ 	.word	0xffffffff


	//   ....[20]....
        /*00cc*/ 	.word	0xffffffff


	//   ....[21]....
        /*00d0*/ 	.word	0xffffffff


	//   ....[22]....
        /*00d4*/ 	.word	0xffffffff


	//   ....[23]....
        /*00d8*/ 	.word	0xffffffff


	//   ....[24]....
        /*00dc*/ 	.word	0xffffffff


	//   ....[25]....
        /*00e0*/ 	.word	0xffffffff


	//   ....[26]....
        /*00e4*/ 	.word	0xffffffff


	//   ....[27]....
        /*00e8*/ 	.word	0xffffffff


	//   ....[28]....
        /*00ec*/ 	.word	0xffffffff


	//   ....[29]....
        /*00f0*/ 	.word	0xffffffff


	//   ....[30]....
        /*00f4*/ 	.word	0xffffffff


	//   ....[31]....
        /*00f8*/ 	.word	0xffffffff


	//   ....[32]....
        /*00fc*/ 	.word	0xffffffff


	//   ....[33]....
        /*0100*/ 	.word	0xffffffff


	//   ....[34]....
        /*0104*/ 	.word	0xffffffff


	//   ....[35]....
        /*0108*/ 	.word	0xffffffff


	//   ....[36]....
        /*010c*/ 	.word	0xffffffff


	//   ....[37]....
        /*0110*/ 	.word	0xffffffff


	//   ....[38]....
        /*0114*/ 	.word	0xffffffff


	//   ....[39]....
        /*0118*/ 	.word	0xffffffff


	//   ....[40]....
        /*011c*/ 	.word	0xffffffff


	//   ....[41]....
        /*0120*/ 	.word	0xffffffff


	//   ....[42]....
        /*0124*/ 	.word	0xffffffff


	//   ....[43]....
        /*0128*/ 	.word	0xffffffff


	//   ....[44]....
        /*012c*/ 	.word	0xffffffff


	//----- nvinfo : EIATTR_COOP_GROUP_INSTR_OFFSETS
	.align		4
.L_363:
        /*0130*/ 	.byte	0x04, 0x28
        /*0132*/ 	.short	(.L_365 - .L_364)


	//   ....[0]....
.L_364:
        /*0134*/ 	.word	0x000007a0


	//   ....[1]....
        /*0138*/ 	.word	0x000007c0


	//   ....[2]....
        /*013c*/ 	.word	0x000007d0


	//   ....[3]....
        /*0140*/ 	.word	0x00000880


	//   ....[4]....
        /*0144*/ 	.word	0x00000890


	//   ....[5]....
        /*0148*/ 	.word	0x000008a0


	//   ....[6]....
        /*014c*/ 	.word	0x00000930


	//   ....[7]....
        /*0150*/ 	.word	0x00000940


	//   ....[8]....
        /*0154*/ 	.word	0x00000950


	//   ....[9]....
        /*0158*/ 	.word	0x000009e0


	//   ....[10]....
        /*015c*/ 	.word	0x000009f0


	//   ....[11]....
        /*0160*/ 	.word	0x00000a00


	//   ....[12]....
        /*0164*/ 	.word	0x00000a90


	//   ....[13]....
        /*0168*/ 	.word	0x00000ab0


	//   ....[14]....
        /*016c*/ 	.word	0x00000ad0


	//   ....[15]....
        /*0170*/ 	.word	0x000010f0


	//   ....[16]....
        /*0174*/ 	.word	0x00001100


	//   ....[17]....
        /*0178*/ 	.word	0x00001110


	//   ....[18]....
        /*017c*/ 	.word	0x000011d0


	//   ....[19]....
        /*0180*/ 	.word	0x000011e0


	//   ....[20]....
        /*0184*/ 	.word	0x000011f0


	//   ....[21]....
        /*0188*/ 	.word	0x00001290


	//   ....[22]....
        /*018c*/ 	.word	0x000012a0


	//   ....[23]....
        /*0190*/ 	.word	0x000012b0


	//   ....[24]....
        /*0194*/ 	.word	0x00001350


	//   ....[25]....
        /*0198*/ 	.word	0x00001360


	//   ....[26]....
        /*019c*/ 	.word	0x00001370


	//   ....[27]....
        /*01a0*/ 	.word	0x00001430


	//   ....[28]....
        /*01a4*/ 	.word	0x00001440


	//   ....[29]....
        /*01a8*/ 	.word	0x00001450


	//   ....[30]....
        /*01ac*/ 	.word	0x00002840


	//   ....[31]....
        /*01b0*/ 	.word	0x00002860


	//   ....[32]....
        /*01b4*/ 	.word	0x00002870


	//   ....[33]....
        /*01b8*/ 	.word	0x00002930


	//   ....[34]....
        /*01bc*/ 	.word	0x00002940


	//   ....[35]....
        /*01c0*/ 	.word	0x00002950


	//   ....[36]....
        /*01c4*/ 	.word	0x000029f0


	//   ....[37]....
        /*01c8*/ 	.word	0x00002a00


	//   ....[38]....
        /*01cc*/ 	.word	0x00002a10


	//   ....[39]....
        /*01d0*/ 	.word	0x00002aa0


	//   ....[40]....
        /*01d4*/ 	.word	0x00002ab0


	//   ....[41]....
        /*01d8*/ 	.word	0x00002ac0


	//   ....[42]....
        /*01dc*/ 	.word	0x00002b50


	//   ....[43]....
        /*01e0*/ 	.word	0x00002b60


	//   ....[44]....
        /*01e4*/ 	.word	0x00002b70


	//----- nvinfo : EIATTR_VRC_CTA_INIT_COUNT
	.align		4
.L_365:
        /*01e8*/ 	.byte	0x02, 0x4a
	.zero		1
	.zero		1


	//----- nvinfo : EIATTR_EXIT_INSTR_OFFSETS
	.align		4
        /*01ec*/ 	.byte	0x04, 0x1c
        /*01ee*/ 	.short	(.L_367 - .L_366)


	//   ....[0]....
.L_366:
        /*01f0*/ 	.word	0x00003130


	//   ....[1]....
        /*01f4*/ 	.word	0x00003180


	//----- nvinfo : EIATTR_MAX_THREADS
	.align		4
.L_367:
        /*01f8*/ 	.byte	0x04, 0x05
        /*01fa*/ 	.short	(.L_369 - .L_368)
.L_368:
        /*01fc*/ 	.word	0x00000100
        /*0200*/ 	.word	0x00000001
        /*0204*/ 	.word	0x00000001


	//----- nvinfo : EIATTR_CRS_STACK_SIZE
	.align		4
.L_369:
        /*0208*/ 	.byte	0x04, 0x1e
        /*020a*/ 	.short	(.L_371 - .L_370)
.L_370:
        /*020c*/ 	.word	0x00000000


	//----- nvinfo : EIATTR_CBANK_PARAM_SIZE
	.align		4
.L_371:
        /*0210*/ 	.byte	0x03, 0x19
        /*0212*/ 	.short	0x0046


	//----- nvinfo : EIATTR_PARAM_CBANK
	.align		4
        /*0214*/ 	.byte	0x04, 0x0a
        /*0216*/ 	.short	(.L_373 - .L_372)
	.align		4
.L_372:
        /*0218*/ 	.word	index@(.nv.constant0._ZN3cub18CUB_300001_SM_10006detail6reduce18DeviceReduceKernelINS2_10policy_hubIN4cuda3std3__45tupleIJdiEEEj12larger_tupleIdEE10Policy1000EN6thrust24THRUST_300001_SM_1000_NS12zip_iteratorINS8_IJNSF_6detail15normal_iteratorINSF_10device_ptrIdEEEENSF_17counting_iteratorIiNSF_11use_defaultESN_SN_EEEEEEEjSB_S9_NS7_10__identityEEEvT0_PT3_T1_NS0_13GridEvenShareISV_EET2_T4_)
        /*021c*/ 	.short	0x0380
        /*021e*/ 	.short	0x0046


	//----- nvinfo : EIATTR_SW_WAR
	.align		4
.L_373:
        /*0220*/ 	.byte	0x04, 0x36
        /*0222*/ 	.short	(.L_375 - .L_374)
.L_374:
        /*0224*/ 	.word	0x00000008
.L_375:


//--------------------- .nv.info._ZN3cub18CUB_300001_SM_10006detail6reduce28DeviceReduceSingleTileKernelINS2_10policy_hubIN4cuda3std3__45tupleIJdiEEEj12larger_tupleIdEE10Policy1000EN6thrust24THRUST_300001_SM_1000_NS12zip_iteratorINS8_IJNSF_6detail15normal_iteratorINSF_10device_ptrIdEEEENSF_17counting_iteratorIiNSF_11use_defaultESN_SN_EEEEEEEPS9_jSB_S9_S9_NS7_10__identityEEEvT0_T1_T2_T3_T4_T6_ --------------------------
	.section	.nv.info._ZN3cub18CUB_300001_SM_10006detail6reduce28DeviceReduceSingleTileKernelINS2_10policy_hubIN4cuda3std3__45tupleIJdiEEEj12larger_tupleIdEE10Policy1000EN6thrust24THRUST_300001_SM_1000_NS12zip_iteratorINS8_IJNSF_6detail15normal_iteratorINSF_10device_ptrIdEEEENSF_17counting_iteratorIiNSF_11use_defaultESN_SN_EEEEEEEPS9_jSB_S9_S9_NS7_10__identityEEEvT0_T1_T2_T3_T4_T6_,"",@"SHT_CUDA_INFO"
	.sectionflags	@""
	.align	4


	//----- nvinfo : EIATTR_CUDA_API_VERSION
	.align		4
        /*0000*/ 	.byte	0x04, 0x37
        /*0002*/ 	.short	(.L_377 - .L_376)
.L_376:
        /*0004*/ 	.word	0x00000082


	//----- nvinfo : EIATTR_KPARAM_INFO
	.align		4
.L_377:
        /*0008*/ 	.byte	0x04, 0x17
        /*000a*/ 	.short	(.L_379 - .L_378)
.L_378:
        /*000c*/ 	.word	0x00000000
        /*0010*/ 	.short	0x0005
        /*0012*/ 	.short	0x0030
        /*0014*/ 	.byte	0x00, 0xf0, 0x05, 0x00


	//----- nvinfo : EIATTR_KPARAM_INFO
	.align		4
.L_379:
        /*0018*/ 	.byte	0x04, 0x17
        /*001a*/ 	.short	(.L_381 - .L_380)
.L_380:
        /*001c*/ 	.word	0x00000000
        /*0020*/ 	.short	0x0004
        /*0022*/ 	.short	0x0020
        /*0024*/ 	.byte	0x00, 0xf0, 0x41, 0x00


	//----- nvinfo : EIATTR_KPARAM_INFO
	.align		4
.L_381:
        /*0028*/ 	.byte	0x04, 0x17
        /*002a*/ 	.short	(.L_383 - .L_382)
.L_382:
        /*002c*/ 	.word	0x00000000
        /*0030*/ 	.short	0x0003
        /*0032*/ 	.short	0x001c
        /*0034*/ 	.byte	0x00, 0xf0, 0x05, 0x00


	//----- nvinfo : EIATTR_KPARAM_INFO
	.align		4
.L_383:
        /*0038*/ 	.byte	0x04, 0x17
        /*003a*/ 	.short	(.L_385 - .L_384)
.L_384:
        /*003c*/ 	.word	0x00000000
        /*0040*/ 	.short	0x0002
        /*0042*/ 	.short	0x0018
        /*0044*/ 	.byte	0x00, 0xf0, 0x11, 0x00


	//----- nvinfo : EIATTR_KPARAM_INFO
	.align		4
.L_385:
        /*0048*/ 	.byte	0x04, 0x17
        /*004a*/ 	.short	(.L_387 - .L_386)
.L_386:
        /*004c*/ 	.word	0x00000000
        /*0050*/ 	.short	0x0001
        /*0052*/ 	.short	0x0010
        /*0054*/ 	.byte	0x00, 0xf5, 0x21, 0x00


	//----- nvinfo : EIATTR_KPARAM_INFO
	.align		4
.L_387:
        /*0058*/ 	.byte	0x04, 0x17
        /*005a*/ 	.short	(.L_389 - .L_388)
.L_388:
        /*005c*/ 	.word	0x00000000
        /*0060*/ 	.short	0x0000
        /*0062*/ 	.short	0x0000
        /*0064*/ 	.byte	0x00, 0xf0, 0x41, 0x00


	//----- nvinfo : EIATTR_SPARSE_MMA_MASK
	.align		4
.L_389:
        /*0068*/ 	.byte	0x03, 0x50
        /*006a*/ 	.short	0x0000


	//----- nvinfo : EIATTR_MAXREG_COUNT
	.align		4
        /*006c*/ 	.byte	0x03, 0x1b
        /*006e*/ 	.short	0x00ff


	//----- nvinfo : EIATTR_NUM_BARRIERS
	.align		4
        /*0070*/ 	.byte	0x02, 0x4c
        /*0072*/ 	.byte	0x01
	.zero		1


	//----- nvinfo : EIATTR_MERCURY_ISA_VERSION
	.align		4
        /*0074*/ 	.byte	0x03, 0x5f
        /*0076*/ 	.short	0x0101


	//----- nvinfo : EIATTR_COOP_GROUP_MASK_REGIDS
	.align		4
        /*0078*/ 	.byte	0x04, 0x29
        /*007a*/ 	.short	(.L_391 - .L_390)


	//   ....[0]....
.L_390:
        /*007c*/ 	.word	0xffffffff


	//   ....[1]....
        /*0080*/ 	.word	0xffffffff


	//   ....[2]....
        /*0084*/ 	.word	0xffffffff


	//   ....[3]....
        /*0088*/ 	.word	0xffffffff


	//   ....[4]....
        /*008c*/ 	.word	0xffffffff


	//   ....[5]....
        /*0090*/ 	.word	0xffffffff


	//   ....[6]....
        /*0094*/ 	.word	0xffffffff


	//   ....[7]....
        /*0098*/ 	.word	0xffffffff


	//   ....[8]....
        /*009c*/ 	.word	0xffffffff


	//   ....[9]....
        /*00a0*/ 	.word	0xffffffff


	//   ....[10]....
        /*00a4*/ 	.word	0xffffffff


	//   ....[11]....
        /*00a8*/ 	.word	0xffffffff


	//   ....[12]....
        /*00ac*/ 	.word	0xffffffff


	//   ....[13]....
        /*00b0*/ 	.word	0xffffffff


	//   ....[14]....
        /*00b4*/ 	.word	0xffffffff


	//   ....[15]....
        /*00b8*/ 	.word	0xffffffff


	//   ....[16]....
        /*00bc*/ 	.word	0xffffffff


	//   ....[17]....
        /*00c0*/ 	.word	0xffffffff


	//   ....[18]....
        /*00c4*/ 	.word	0xffffffff


	//   ....[19]....
        /*00c8*/ 	.word	0xffffffff


	//   ....[20]....
        /*00cc*/ 	.word	0xffffffff


	//   ....[21]....
        /*00d0*/ 	.word	0xffffffff


	//   ....[22]....
        /*00d4*/ 	.word	0xffffffff


	//   ....[23]....
        /*00d8*/ 	.word	0xffffffff


	//   ....[24]....
        /*00dc*/ 	.word	0xffffffff


	//   ....[25]....
        /*00e0*/ 	.word	0xffffffff


	//   ....[26]....
        /*00e4*/ 	.word	0xffffffff


	//   ....[27]....
        /*00e8*/ 	.word	0xffffffff


	//   ....[28]....
        /*00ec*/ 	.word	0xffffffff


	//   ....[29]....
        /*00f0*/ 	.word	0xffffffff


	//   ....[30]....
        /*00f4*/ 	.word	0xffffffff


	//   ....[31]....
        /*00f8*/ 	.word	0xffffffff


	//   ....[32]....
        /*00fc*/ 	.word	0xffffffff


	//   ....[33]....
        /*0100*/ 	.word	0xffffffff


	//   ....[34]....
        /*0104*/ 	.word	0xffffffff


	//   ....[35]....
        /*0108*/ 	.word	0xffffffff


	//   ....[36]....
        /*010c*/ 	.word	0xffffffff


	//   ....[37]....
        /*0110*/ 	.word	0xffffffff


	//   ....[38]....
        /*0114*/ 	.word	0xffffffff


	//   ....[39]....
        /*0118*/ 	.word	0xffffffff


	//   ....[40]....
        /*011c*/ 	.word	0xffffffff


	//   ....[41]....
        /*0120*/ 	.word	0xffffffff


	//   ....[42]....
        /*0124*/ 	.word	0xffffffff


	//   ....[43]....
        /*0128*/ 	.word	0xffffffff


	//   ....[44]....
        /*012c*/ 	.word	0xffffffff


	//   ....[45]....
        /*0130*/ 	.word	0xffffffff


	//   ....[46]....
        /*0134*/ 	.word	0xffffffff


	//   ....[47]....
        /*0138*/ 	.word	0xffffffff


	//   ....[48]....
        /*013c*/ 	.word	0xffffffff


	//   ....[49]....
        /*0140*/ 	.word	0xffffffff


	//   ....[50]....
        /*0144*/ 	.word	0xffffffff


	//   ....[51]....
        /*0148*/ 	.word	0xffffffff


	//   ....[52]....
        /*014c*/ 	.word	0xffffffff


	//   ....[53]....
        /*0150*/ 	.word	0xffffffff


	//----- nvinfo : EIATTR_COOP_GROUP_INSTR_OFFSETS
	.align		4
.L_391:
        /*0154*/ 	.byte	0x04, 0x28
        /*0156*/ 	.short	(.L_393 - .L_392)


	//   ....[0]....
.L_392:
        /*0158*/ 	.word	0x00001ae0


	//   ....[1]....
        /*015c*/ 	.word	0x00001b40


	//   ....[2]....
        /*0160*/ 	.word	0x00001b60


	//   ....[3]....
        /*0164*/ 	.word	0x00001bf0


	//   ....[4]....
        /*0168*/ 	.word	0x00001c00


	//   ....[5]....
        /*016c*/ 	.word	0x00001c10


	//   ....[6]....
        /*0170*/ 	.word	0x00001cb0


	//   ....[7]....
        /*0174*/ 	.word	0x00001cd0


	//   ....[8]....
        /*0178*/ 	.word	0x00001ce0


	//   ....[9]....
        /*017c*/ 	.word	0x00001e80


	//   ....[10]....
        /*0180*/ 	.word	0x00001ea0


	//   ....[11]....
        /*0184*/ 	.word	0x00001eb0


	//   ....[12]....
        /*0188*/ 	.word	0x00001ec0


	//   ....[13]....
        /*018c*/ 	.word	0x00002000


	//   ....[14]....
        /*0190*/ 	.word	0x00002050


	//   ....[15]....
        /*0194*/ 	.word	0x00002060


	//   ....[16]....
        /*0198*/ 	.word	0x00002070


	//   ....[17]....
        /*019c*/ 	.word	0x000021c0


	//   ....[18]....
        /*01a0*/ 	.word	0x00002a80


	//   ....[19]....
        /*01a4*/ 	.word	0x00002a90


	//   ....[20]....
        /*01a8*/ 	.word	0x00002aa0


	//   ....[21]....
        /*01ac*/ 	.word	0x00002b30


	//   ....[22]....
        /*01b0*/ 	.word	0x00002b50


	//   ....[23]....
        /*01b4*/ 	.word	0x00002b60


	//   ....[24]....
        /*01b8*/ 	.word	0x00002c10


	//   ....[25]....
        /*01bc*/ 	.word	0x00002c40


	//   ....[26]....
        /*01c0*/ 	.word	0x00002c50


	//   ....[27]....
        /*01c4*/ 	.word	0x00002e00


	//   ....[28]....
        /*01c8*/ 	.word	0x00002e30


	//   ....[29]....
        /*01cc*/ 	.word	0x00002e60


	//   ....[30]....
        /*01d0*/ 	.word	0x00002e70


	//   ....[31]....
        /*01d4*/ 	.word	0x00002fb0


	//   ....[32]....
        /*01d8*/ 	.word	0x00002ff0


	//   ....[33]....
        /*01dc*/ 	.word	0x00003000


	//   ....[34]....
        /*01e0*/ 	.word	0x00003010


	//   ....[35]....
        /*01e4*/ 	.word	0x00003160


	//   ....[36]....
        /*01e8*/ 	.word	0x00004760


	//   ....[37]....
        /*01ec*/ 	.word	0x000047c0


	//   ....[38]....
        /*01f0*/ 	.word	0x000047e0


	//   ....[39]....
        /*01f4*/ 	.word	0x00004870


	//   ....[40]....
        /*01f8*/ 	.word	0x00004880


	//   ....[41]....
        /*01fc*/ 	.word	0x00004890


	//   ....[42]....
        /*0200*/ 	.word	0x00004930


	//   ....[43]....
        /*0204*/ 	.word	0x00004950


	//   ....[44]....
        /*0208*/ 	.word	0x00004960


	//   ....[45]....
        /*020c*/ 	.word	0x00004b00


	//   ....[46]....
        /*0210*/ 	.word	0x00004b20


	//   ....[47]....
        /*0214*/ 	.word	0x00004b30


	//   ....[48]....
        /*0218*/ 	.word	0x00004b40


	//   ....[49]....
        /*021c*/ 	.word	0x00004c80


	//   ....[50]....
        /*0220*/ 	.word	0x00004cd0


	//   ....[51]....
        /*0224*/ 	.word	0x00004ce0


	//   ....[52]....
        /*0228*/ 	.word	0x00004cf0


	//   ....[53]....
        /*022c*/ 	.word	0x00004e50


	//----- nvinfo : EIATTR_VRC_CTA_INIT_COUNT
	.align		4
.L_393:
        /*0230*/ 	.byte	0x02, 0x4a
	.zero		1
	.zero		1


	//----- nvinfo : EIATTR_EXIT_INSTR_OFFSETS
	.align		4
        /*0234*/ 	.byte	0x04, 0x1c
        /*0236*/ 	.short	(.L_395 - .L_394)


	//   ....[0]....
.L_394:
        /*0238*/ 	.word	0x00000150


	//   ....[1]....
        /*023c*/ 	.word	0x00000220


	//   ....[2]....
        /*0240*/ 	.word	0x000056a0


	//   ....[3]....
        /*0244*/ 	.word	0x00005810


	//----- nvinfo : EIATTR_MAX_THREADS
	.align		4
.L_395:
        /*0248*/ 	.byte	0x04, 0x05
        /*024a*/ 	.short	(.L_397 - .L_396)
.L_396:
        /*024c*/ 	.word	0x00000100
        /*0250*/ 	.word	0x00000001
        /*0254*/ 	.word	0x00000001


	//----- nvinfo : EIATTR_CRS_STACK_SIZE
	.align		4
.L_397:
        /*0258*/ 	.byte	0x04, 0x1e
        /*025a*/ 	.short	(.L_399 - .L_398)
.L_398:
        /*025c*/ 	.word	0x00000000


	//----- nvinfo : EIATTR_CBANK_PARAM_SIZE
	.align		4
.L_399:
        /*0260*/ 	.byte	0x03, 0x19
        /*0262*/ 	.short	0x0031


	//----- nvinfo : EIATTR_PARAM_CBANK
	.align		4
        /*0264*/ 	.byte	0x04, 0x0a
        /*0266*/ 	.short	(.L_401 - .L_400)
	.align		4
.L_400:
        /*0268*/ 	.word	index@(.nv.constant0._ZN3cub18CUB_300001_SM_10006detail6reduce28DeviceReduceSingleTileKernelINS2_10policy_hubIN4cuda3std3__45tupleIJdiEEEj12larger_tupleIdEE10Policy1000EN6thrust24THRUST_300001_SM_1000_NS12zip_iteratorINS8_IJNSF_6detail15normal_iteratorINSF_10device_ptrIdEEEENSF_17counting_iteratorIiNSF_11use_defaultESN_SN_EEEEEEEPS9_jSB_S9_S9_NS7_10__identityEEEvT0_T1_T2_T3_T4_T6_)
        /*026c*/ 	.short	0x0380
        /*026e*/ 	.short	0x0031


	//----- nvinfo : EIATTR_SW_WAR
	.align		4
.L_401:
        /*0270*/ 	.byte	0x04, 0x36
        /*0272*/ 	.short	(.L_403 - .L_402)
.L_402:
        /*0274*/ 	.word	0x00000008
.L_403:


//--------------------- .nv.info._ZN3cub18CUB_300001_SM_10006detail9transform16transform_kernelINS2_10policy_hubILb1EN4cuda3std3__45tupleIJN6thrust24THRUST_300001_SM_1000_NS6detail15normal_iteratorINSA_10device_ptrIdEEEEEEEE10policy1000El6squareIdESF_JPdEEEvT0_iT1_T2_DpNS2_10kernel_argIT3_EE --------------------------
	.section	.nv.info._ZN3cub18CUB_300001_SM_10006detail9transform16transform_kernelINS2_10policy_hubILb1EN4cuda3std3__45tupleIJN6thrust24THRUST_300001_SM_1000_NS6detail15normal_iteratorINSA_10device_ptrIdEEEEEEEE10policy1000El6squareIdESF_JPdEEEvT0_iT1_T2_DpNS2_10kernel_argIT3_EE,"",@"SHT_CUDA_INFO"
	.sectionflags	@""
	.align	4


	//----- nvinfo : EIATTR_CUDA_API_VERSION
	.align		4
        /*0000*/ 	.byte	0x04, 0x37
        /*0002*/ 	.short	(.L_405 - .L_404)
.L_404:
        /*0004*/ 	.word	0x00000082


	//----- nvinfo : EIATTR_KPARAM_INFO
	.align		4
.L_405:
        /*0008*/ 	.byte	0x04, 0x17
        /*000a*/ 	.short	(.L_407 - .L_406)
.L_406:
        /*000c*/ 	.word	0x00000000
        /*0010*/ 	.short	0x0004
        /*0012*/ 	.short	0x0018
        /*0014*/ 	.byte	0x00, 0xf0, 0x41, 0x00


	//----- nvinfo : EIATTR_KPARAM_INFO
	.align		4
.L_407:
        /*0018*/ 	.byte	0x04, 0x17
        /*001a*/ 	.short	(.L_409 - .L_408)
.L_408:
        /*001c*/ 	.word	0x00000000
        /*0020*/ 	.short	0x0003
        /*0022*/ 	.short	0x0010
        /*0024*/ 	.byte	0x00, 0xf0, 0x21, 0x00


	//----- nvinfo : EIATTR_KPARAM_INFO
	.align		4
.L_409:
        /*0028*/ 	.byte	0x04, 0x17
        /*002a*/ 	.short	(.L_411 - .L_410)
.L_410:
        /*002c*/ 	.word	0x00000000
        /*0030*/ 	.short	0x0002
        /*0032*/ 	.short	0x000c
        /*0034*/ 	.byte	0x00, 0xf0, 0x05, 0x00


	//----- nvinfo : EIATTR_KPARAM_INFO
	.align		4
.L_411:
        /*0038*/ 	.byte	0x04, 0x17
        /*003a*/ 	.short	(.L_413 - .L_412)
.L_412:
        /*003c*/ 	.word	0x00000000
        /*0040*/ 	.short	0x0001
        /*0042*/ 	.short	0x0008
        /*0044*/ 	.byte	0x00, 0xf0, 0x11, 0x00


	//----- nvinfo : EIATTR_KPARAM_INFO
	.align		4
.L_413:
        /*0048*/ 	.byte	0x04, 0x17
        /*004a*/ 	.short	(.L_415 - .L_414)
.L_414:
        /*004c*/ 	.word	0x00000000
        /*0050*/ 	.short	0x0000
        /*0052*/ 	.short	0x0000
        /*0054*/ 	.byte	0x00, 0xf0, 0x21, 0x00


	//----- nvinfo : EIATTR_SPARSE_MMA_MASK
	.align		4
.L_415:
        /*0058*/ 	.byte	0x03, 0x50
        /*005a*/ 	.short	0x0000


	//----- nvinfo : EIATTR_MAXREG_COUNT
	.align		4
        /*005c*/ 	.byte	0x03, 0x1b
        /*005e*/ 	.short	0x00ff


	//----- nvinfo : EIATTR_MERCURY_ISA_VERSION
	.align		4
        /*0060*/ 	.byte	0x03, 0x5f
        /*0062*/ 	.short	0x0101


	//----- nvinfo : EIATTR_VRC_CTA_INIT_COUNT
	.align		4
        /*0064*/ 	.byte	0x02, 0x4a
	.zero		1
	.zero		1


	//----- nvinfo : EIATTR_EXIT_INSTR_OFFSETS
	.align		4
        /*0068*/ 	.byte	0x04, 0x1c
        /*006a*/ 	.short	(.L_417 - .L_416)


	//   ....[0]....
.L_416:
        /*006c*/ 	.word	0x000002a0


	//   ....[1]....
        /*0070*/ 	.word	0x00000a30


	//   ....[2]....
        /*0074*/ 	.word	0x00000c60


	//   ....[3]....
        /*0078*/ 	.word	0x00000da0


	//   ....[4]....
        /*007c*/ 	.word	0x00000dd0


	//   ....[5]....
        /*0080*/ 	.word	0x00000e30


	//   ....[6]....
        /*0084*/ 	.word	0x00000e50


	//   ....[7]....
        /*0088*/ 	.word	0x00001310


	//   ....[8]....
        /*008c*/ 	.word	0x00001520


	//   ....[9]....
        /*0090*/ 	.word	0x00001670


	//   ....[10]....
        /*0094*/ 	.word	0x00001710


	//----- nvinfo : EIATTR_MAX_THREADS
	.align		4
.L_417:
        /*0098*/ 	.byte	0x04, 0x05
        /*009a*/ 	.short	(.L_419 - .L_418)
.L_418:
        /*009c*/ 	.word	0x00000080
        /*00a0*/ 	.word	0x00000001
        /*00a4*/ 	.word	0x00000001


	//----- nvinfo : EIATTR_CRS_STACK_SIZE
	.align		4
.L_419:
        /*00a8*/ 	.byte	0x04, 0x1e
        /*00aa*/ 	.short	(.L_421 - .L_420)
.L_420:
        /*00ac*/ 	.word	0x00000000


	//----- nvinfo : EIATTR_CBANK_PARAM_SIZE
	.align		4
.L_421:
        /*00b0*/ 	.byte	0x03, 0x19
        /*00b2*/ 	.short	0x0028


	//----- nvinfo : EIATTR_PARAM_CBANK
	.align		4
        /*00b4*/ 	.byte	0x04, 0x0a
        /*00b6*/ 	.short	(.L_423 - .L_422)
	.align		4
.L_422:
        /*00b8*/ 	.word	index@(.nv.constant0._ZN3cub18CUB_300001_SM_10006detail9transform16transform_kernelINS2_10policy_hubILb1EN4cuda3std3__45tupleIJN6thrust24THRUST_300001_SM_1000_NS6detail15normal_iteratorINSA_10device_ptrIdEEEEEEEE10policy1000El6squareIdESF_JPdEEEvT0_iT1_T2_DpNS2_10kernel_argIT3_EE)
        /*00bc*/ 	.short	0x0380
        /*00be*/ 	.short	0x0028


	//----- nvinfo : EIATTR_SW_WAR
	.align		4
.L_423:
        /*00c0*/ 	.byte	0x04, 0x36
        /*00c2*/ 	.short	(.L_425 - .L_424)
.L_424:
        /*00c4*/ 	.word	0x00000008
.L_425:


//--------------------- .nv.info._ZN3cub18CUB_300001_SM_10006detail9transform16transform_kernelINS2_10policy_hubILb1EN4cuda3std3__45tupleIJN6thrust24THRUST_300001_SM_1000_NS6detail15normal_iteratorINSA_10device_ptrIdEEEEEEEE10policy1000Ei6squareIdESF_JPdEEEvT0_iT1_T2_DpNS2_10kernel_argIT3_EE --------------------------
	.section	.nv.info._ZN3cub18CUB_300001_SM_10006detail9transform16transform_kernelINS2_10policy_hubILb1EN4cuda3std3__45tupleIJN6thrust24THRUST_300001_SM_1000_NS6detail15normal_iteratorINSA_10device_ptrIdEEEEEEEE10policy1000Ei6squareIdESF_JPdEEEvT0_iT1_T2_DpNS2_10kernel_argIT3_EE,"",@"SHT_CUDA_INFO"
	.sectionflags	@""
	.align	4


	//----- nvinfo : EIATTR_CUDA_API_VERSION
	.align		4
        /*0000*/ 	.byte	0x04, 0x37
        /*0002*/ 	.short	(.L_427 - .L_426)
.L_426:
        /*0004*/ 	.word	0x00000082


	//----- nvinfo : EIATTR_KPARAM_INFO
	.align		4
.L_427:
        /*0008*/ 	.byte	0x04, 0x17
        /*000a*/ 	.short	(.L_429 - .L_428)
.L_428:
        /*000c*/ 	.word	0x00000000
        /*0010*/ 	.short	0x0004
        /*0012*/ 	.short	0x0018
        /*0014*/ 	.byte	0x00, 0xf0, 0x41, 0x00


	//----- nvinfo : EIATTR_KPARAM_INFO
	.align		4
.L_429:
        /*0018*/ 	.byte	0x04, 0x17
        /*001a*/ 	.short	(.L_431 - .L_430)
.L_430:
        /*001c*/ 	.word	0x00000000
        /*0020*/ 	.short	0x0003
        /*0022*/ 	.short	0x0010
        /*0024*/ 	.byte	0x00, 0xf0, 0x21, 0x00


	//----- nvinfo : EIATTR_KPARAM_INFO
	.align		4
.L_431:
        /*0028*/ 	.byte	0x04, 0x17
        /*002a*/ 	.short	(.L_433 - .L_432)
.L_432:
        /*002c*/ 	.word	0x00000000
        /*0030*/ 	.short	0x0002
        /*0032*/ 	.short	0x0008
        /*0034*/ 	.byte	0x00, 0xf0, 0x05, 0x00


	//----- nvinfo : EIATTR_KPARAM_INFO
	.align		4
.L_433:
        /*0038*/ 	.byte	0x04, 0x17
        /*003a*/ 	.short	(.L_435 - .L_434)
.L_434:
        /*003c*/ 	.word	0x00000000
        /*0040*/ 	.short	0x0001
        /*0042*/ 	.short	0x0004
        /*0044*/ 	.byte	0x00, 0xf0, 0x11, 0x00


	//----- nvinfo : EIATTR_KPARAM_INFO
	.align		4
.L_435:
        /*0048*/ 	.byte	0x04, 0x17
        /*004a*/ 	.short	(.L_437 - .L_436)
.L_436:
        /*004c*/ 	.word	0x00000000
        /*0050*/ 	.short	0x0000
        /*0052*/ 	.short	0x0000
        /*0054*/ 	.byte	0x00, 0xf0, 0x11, 0x00


	//----- nvinfo : EIATTR_SPARSE_MMA_MASK
	.align		4
.L_437:
        /*0058*/ 	.byte	0x03, 0x50
        /*005a*/ 	.short	0x0000


	//----- nvinfo : EIATTR_MAXREG_COUNT
	.align		4
        /*005c*/ 	.byte	0x03, 0x1b
        /*005e*/ 	.short	0x00ff


	//----- nvinfo : EIATTR_MERCURY_ISA_VERSION
	.align		4
        /*0060*/ 	.byte	0x03, 0x5f
        /*0062*/ 	.short	0x0101


	//----- nvinfo : EIATTR_VRC_CTA_INIT_COUNT
	.align		4
        /*0064*/ 	.byte	0x02, 0x4a
	.zero		1
	.zero		1


	//----- nvinfo : EIATTR_EXIT_INSTR_OFFSETS
	.align		4
        /*0068*/ 	.byte	0x04, 0x1c
        /*006a*/ 	.short	(.L_439 - .L_438)


	//   ....[0]....
.L_438:
        /*006c*/ 	.word	0x000001f0


	//   ....[1]....
        /*0070*/ 	.word	0x000006b0


	//   ....[2]....
        /*0074*/ 	.word	0x000008d0


	//   ....[3]....
        /*0078*/ 	.word	0x00000a20


	//   ....[4]....
        /*007c*/ 	.word	0x00000ae0


	//   ....[5]....
        /*0080*/ 	.word	0x00000b00


	//   ....[6]....
        /*0084*/ 	.word	0x00000ea0


	//   ....[7]....
        /*0088*/ 	.word	0x000010d0


	//   ....[8]....
        /*008c*/ 	.word	0x00001210


	//   ....[9]....
        /*0090*/ 	.word	0x00001240


	//   ....[10]....
        /*0094*/ 	.word	0x000012a0


	//----- nvinfo : EIATTR_MAX_THREADS
	.align		4
.L_439:
        /*0098*/ 	.byte	0x04, 0x05
        /*009a*/ 	.short	(.L_441 - .L_440)
.L_440:
        /*009c*/ 	.word	0x00000080
        /*00a0*/ 	.word	0x00000001
        /*00a4*/ 	.word	0x00000001


	//----- nvinfo : EIATTR_CRS_STACK_SIZE
	.align		4
.L_441:
        /*00a8*/ 	.byte	0x04, 0x1e
        /*00aa*/ 	.short	(.L_443 - .L_442)
.L_442:
        /*00ac*/ 	.word	0x00000000


	//----- nvinfo : EIATTR_CBANK_PARAM_SIZE
	.align		4
.L_443:
        /*00b0*/ 	.byte	0x03, 0x19
        /*00b2*/ 	.short	0x0028


	//----- nvinfo : EIATTR_PARAM_CBANK
	.align		4
        /*00b4*/ 	.byte	0x04, 0x0a
        /*00b6*/ 	.short	(.L_445 - .L_444)
	.align		4
.L_444:
        /*00b8*/ 	.word	index@(.nv.constant0._ZN3cub18CUB_300001_SM_10006detail9transform16transform_kernelINS2_10policy_hubILb1EN4cuda3std3__45tupleIJN6thrust24THRUST_300001_SM_1000_NS6detail15normal_iteratorINSA_10device_ptrIdEEEEEEEE10policy1000Ei6squareIdESF_JPdEEEvT0_iT1_T2_DpNS2_10kernel_argIT3_EE)
        /*00bc*/ 	.short	0x0380
        /*00be*/ 	.short	0x0028


	//----- nvinfo : EIATTR_SW_WAR
	.align		4
.L_445:
        /*00c0*/ 	.byte	0x04, 0x36
        /*00c2*/ 	.short	(.L_447 - .L_446)
.L_446:
        /*00c4*/ 	.word	0x00000008
.L_447:


//--------------------- .nv.info._ZN3cub18CUB_300001_SM_10006detail9transform16transform_kernelINS2_10policy_hubILb1EN4cuda3std3__45tupleIJN6thrust24THRUST_300001_SM_1000_NS6detail15normal_iteratorINSA_10device_ptrIdEEEEEEEE10policy1000El6minus5IdESF_JPdEEEvT0_iT1_T2_DpNS2_10kernel_argIT3_EE --------------------------
	.section	.nv.info._ZN3cub18CUB_300001_SM_10006detail9transform16transform_kernelINS2_10policy_hubILb1EN4cuda3std3__45tupleIJN6thrust24THRUST_300001_SM_1000_NS6detail15normal_iteratorINSA_10device_ptrIdEEEEEEEE10policy1000El6minus5IdESF_JPdEEEvT0_iT1_T2_DpNS2_10kernel_argIT3_EE,"",@"SHT_CUDA_INFO"
	.sectionflags	@""
	.align	4


	//----- nvinfo : EIATTR_CUDA_API_VERSION
	.align		4
        /*0000*/ 	.byte	0x04, 0x37
        /*0002*/ 	.short	(.L_449 - .L_448)
.L_448:
        /*0004*/ 	.word	0x00000082


	//----- nvinfo : EIATTR_KPARAM_INFO
	.align		4
.L_449:
        /*0008*/ 	.byte	0x04, 0x17
        /*000a*/ 	.short	(.L_451 - .L_450)
.L_450:
        /*000c*/ 	.word	0x00000000
        /*0010*/ 	.short	0x0004
        /*0012*/ 	.short	0x0018
        /*0014*/ 	.byte	0x00, 0xf0, 0x41, 0x00


	//----- nvinfo : EIATTR_KPARAM_INFO
	.align		4
.L_451:
        /*0018*/ 	.byte	0x04, 0x17
        /*001a*/ 	.short	(.L_453 - .L_452)
.L_452:
        /*001c*/ 	.word	0x00000000
        /*0020*/ 	.short	0x0003
        /*0022*/ 	.short	0x0010
        /*0024*/ 	.byte	0x00, 0xf0, 0x21, 0x00


	//----- nvinfo : EIATTR_KPARAM_INFO
	.align		4
.L_453:
        /*0028*/ 	.byte	0x04, 0x17
        /*002a*/ 	.short	(.L_455 - .L_454)
.L_454:
        /*002c*/ 	.word	0x00000000
        /*0030*/ 	.short	0x0002
        /*0032*/ 	.short	0x000c
        /*0034*/ 	.byte	0x00, 0xf0, 0x05, 0x00


	//----- nvinfo : EIATTR_KPARAM_INFO
	.align		4
.L_455:
        /*0038*/ 	.byte	0x04, 0x17
        /*003a*/ 	.short	(.L_457 - .L_456)
.L_456:
        /*003c*/ 	.word	0x00000000
        /*0040*/ 	.short	0x0001
        /*0042*/ 	.short	0x0008
        /*0044*/ 	.byte	0x00, 0xf0, 0x11, 0x00


	//----- nvinfo : EIATTR_KPARAM_INFO
	.align		4
.L_457:
        /*0048*/ 	.byte	0x04, 0x17
        /*004a*/ 	.short	(.L_459 - .L_458)
.L_458:
        /*004c*/ 	.word	0x00000000
        /*0050*/ 	.short	0x0000
        /*0052*/ 	.short	0x0000
        /*0054*/ 	.byte	0x00, 0xf0, 0x21, 0x00


	//----- nvinfo : EIATTR_SPARSE_MMA_MASK
	.align		4
.L_459:
        /*0058*/ 	.byte	0x03, 0x50
        /*005a*/ 	.short	0x0000


	//----- nvinfo : EIATTR_MAXREG_COUNT
	.align		4
        /*005c*/ 	.byte	0x03, 0x1b
        /*005e*/ 	.short	0x00ff


	//----- nvinfo : EIATTR_MERCURY_ISA_VERSION
	.align		4
        /*0060*/ 	.byte	0x03, 0x5f
        /*0062*/ 	.short	0x0101


	//----- nvinfo : EIATTR_VRC_CTA_INIT_COUNT
	.align		4
        /*0064*/ 	.byte	0x02, 0x4a
	.zero		1
	.zero		1


	//----- nvinfo : EIATTR_EXIT_INSTR_OFFSETS
	.align		4
        /*0068*/ 	.byte	0x04, 0x1c
        /*006a*/ 	.short	(.L_461 - .L_460)


	//   ....[0]....
.L_460:
        /*006c*/ 	.word	0x000002a0


	//   ....[1]....
        /*0070*/ 	.word	0x00000a30


	//   ....[2]....
        /*0074*/ 	.word	0x00000c60


	//   ....[3]....
        /*0078*/ 	.word	0x00000da0


	//   ....[4]....
        /*007c*/ 	.word	0x00000dd0


	//   ....[5]....
        /*0080*/ 	.word	0x00000e30


	//   ....[6]....
        /*0084*/ 	.word	0x00000e50


	//   ....[7]....
        /*0088*/ 	.word	0x00001310


	//   ....[8]....
        /*008c*/ 	.word	0x00001520


	//   ....[9]....
        /*0090*/ 	.word	0x00001670


	//   ....[10]....
        /*0094*/ 	.word	0x00001710


	//----- nvinfo : EIATTR_MAX_THREADS
	.align		4
.L_461:
        /*0098*/ 	.byte	0x04, 0x05
        /*009a*/ 	.short	(.L_463 - .L_462)
.L_462:
        /*009c*/ 	.word	0x00000080
        /*00a0*/ 	.word	0x00000001
        /*00a4*/ 	.word	0x00000001


	//----- nvinfo : EIATTR_CRS_STACK_SIZE
	.align		4
.L_463:
        /*00a8*/ 	.byte	0x04, 0x1e
        /*00aa*/ 	.short	(.L_465 - .L_464)
.L_464:
        /*00ac*/ 	.word	0x00000000


	//----- nvinfo : EIATTR_CBANK_PARAM_SIZE
	.align		4
.L_465:
        /*00b0*/ 	.byte	0x03, 0x19
        /*00b2*/ 	.short	0x0028


	//----- nvinfo : EIATTR_PARAM_CBANK
	.align		4
        /*00b4*/ 	.byte	0x04, 0x0a
        /*00b6*/ 	.short	(.L_467 - .L_466)
	.align		4
.L_466:
        /*00b8*/ 	.word	index@(.nv.constant0._ZN3cub18CUB_300001_SM_10006detail9transform16transform_kernelINS2_10policy_hubILb1EN4cuda3std3__45tupleIJN6thrust24THRUST_300001_SM_1000_NS6detail15normal_iteratorINSA_10device_ptrIdEEEEEEEE10policy1000El6minus5IdESF_JPdEEEvT0_iT1_T2_DpNS2_10kernel_argIT3_EE)
        /*00bc*/ 	.short	0x0380
        /*00be*/ 	.short	0x0028


	//----- nvinfo : EIATTR_SW_WAR
	.align		4
.L_467:
        /*00c0*/ 	.byte	0x04, 0x36
        /*00c2*/ 	.short	(.L_469 - .L_468)
.L_468:
        /*00c4*/ 	.word	0x00000008
.L_469:


//--------------------- .nv.info._ZN3cub18CUB_300001_SM_10006detail9transform16transform_kernelINS2_10policy_hubILb1EN4cuda3std3__45tupleIJN6thrust24THRUST_300001_SM_1000_NS6detail15normal_iteratorINSA_10device_ptrIdEEEEEEEE10policy1000Ei6minus5IdESF_JPdEEEvT0_iT1_T2_DpNS2_10kernel_argIT3_EE --------------------------
	.section	.nv.info._ZN3cub18CUB_300001_SM_10006detail9transform16transform_kernelINS2_10policy_hubILb1EN4cuda3std3__45tupleIJN6thrust24THRUST_300001_SM_1000_NS6detail15normal_iteratorINSA_10device_ptrIdEEEEEEEE10policy1000Ei6minus5IdESF_JPdEEEvT0_iT1_T2_DpNS2_10kernel_argIT3_EE,"",@"SHT_CUDA_INFO"
	.sectionflags	@""
	.align	4


	//----- nvinfo : EIATTR_CUDA_API_VERSION
	.align		4
        /*0000*/ 	.byte	0x04, 0x37
        /*0002*/ 	.short	(.L_471 - .L_470)
.L_470:
        /*0004*/ 	.word	0x00000082


	//----- nvinfo : EIATTR_KPARAM_INFO
	.align		4
.L_471:
        /*0008*/ 	.byte	0x04, 0x17
        /*000a*/ 	.short	(.L_473 - .L_472)
.L_472:
        /*000c*/ 	.word	0x00000000
        /*0010*/ 	.short	0x0004
        /*0012*/ 	.short	0x0018
        /*0014*/ 	.byte	0x00, 0xf0, 0x41, 0x00


	//----- nvinfo : EIATTR_KPARAM_INFO
	.align		4
.L_473:
        /*0018*/ 	.byte	0x04, 0x17
        /*001a*/ 	.short	(.L_475 - .L_474)
.L_474:
        /*001c*/ 	.word	0x00000000
        /*0020*/ 	.short	0x0003
        /*0022*/ 	.short	0x0010
        /*0024*/ 	.byte	0x00, 0xf0, 0x21, 0x00


	//----- nvinfo : EIATTR_KPARAM_INFO
	.align		4
.L_475:
        /*0028*/ 	.byte	0x04, 0x17
        /*002a*/ 	.short	(.L_477 - .L_476)
.L_476:
        /*002c*/ 	.word	0x00000000
        /*0030*/ 	.short	0x0002
        /*0032*/ 	.short	0x0008
        /*0034*/ 	.byte	0x00, 0xf0, 0x05, 0x00


	//----- nvinfo : EIATTR_KPARAM_INFO
	.align		4
.L_477:
        /*0038*/ 	.byte	0x04, 0x17
        /*003a*/ 	.short	(.L_479 - .L_478)
.L_478:
        /*003c*/ 	.word	0x00000000
        /*0040*/ 	.short	0x0001
        /*0042*/ 	.short	0x0004
        /*0044*/ 	.byte	0x00, 0xf0, 0x11, 0x00


	//----- nvinfo : EIATTR_KPARAM_INFO
	.align		4
.L_479:
        /*0048*/ 	.byte	0x04, 0x17
        /*004a*/ 	.short	(.L_481 - .L_480)
.L_480:
        /*004c*/ 	.word	0x00000000
        /*0050*/ 	.short	0x0000
        /*0052*/ 	.short	0x0000
        /*0054*/ 	.byte	0x00, 0xf0, 0x11, 0x00


	//----- nvinfo : EIATTR_SPARSE_MMA_MASK
	.align		4
.L_481:
        /*0058*/ 	.byte	0x03, 0x50
        /*005a*/ 	.short	0x0000


	//----- nvinfo : EIATTR_MAXREG_COUNT
	.align		4
        /*005c*/ 	.byte	0x03, 0x1b
        /*005e*/ 	.short	0x00ff


	//----- nvinfo : EIATTR_MERCURY_ISA_VERSION
	.align		4
        /*0060*/ 	.byte	0x03, 0x5f
        /*0062*/ 	.short	0x0101


	//----- nvinfo : EIATTR_VRC_CTA_INIT_COUNT
	.align		4
        /*0064*/ 	.byte	0x02, 0x4a
	.zero		1
	.zero		1


	//----- nvinfo : EIATTR_EXIT_INSTR_OFFSETS
	.align		4
        /*0068*/ 	.byte	0x04, 0x1c
        /*006a*/ 	.short	(.L_483 - .L_482)


	//   ....[0]....
.L_482:
        /*006c*/ 	.word	0x000001f0


	//   ....[1]....
        /*0070*/ 	.word	0x000006b0


	//   ....[2]....
        /*0074*/ 	.word	0x000008d0


	//   ....[3]....
        /*0078*/ 	.word	0x00000a20


	//   ....[4]....
        /*007c*/ 	.word	0x00000ae0


	//   ....[5]....
        /*0080*/ 	.word	0x00000b00


	//   ....[6]....
        /*0084*/ 	.word	0x00000ea0


	//   ....[7]....
        /*0088*/ 	.word	0x000010d0


	//   ....[8]....
        /*008c*/ 	.word	0x00001210


	//   ....[9]....
        /*0090*/ 	.word	0x00001240


	//   ....[10]....
        /*0094*/ 	.word	0x000012a0


	//----- nvinfo : EIATTR_MAX_THREADS
	.align		4
.L_483:
        /*0098*/ 	.byte	0x04, 0x05
        /*009a*/ 	.short	(.L_485 - .L_484)
.L_484:
        /*009c*/ 	.word	0x00000080
        /*00a0*/ 	.word	0x00000001
        /*00a4*/ 	.word	0x00000001


	//----- nvinfo : EIATTR_CRS_STACK_SIZE
	.align		4
.L_485:
        /*00a8*/ 	.byte	0x04, 0x1e
        /*00aa*/ 	.short	(.L_487 - .L_486)
.L_486:
        /*00ac*/ 	.word	0x00000000


	//----- nvinfo : EIATTR_CBANK_PARAM_SIZE
	.align		4
.L_487:
        /*00b0*/ 	.byte	0x03, 0x19
        /*00b2*/ 	.short	0x0028


	//----- nvinfo : EIATTR_PARAM_CBANK
	.align		4
        /*00b4*/ 	.byte	0x04, 0x0a
        /*00b6*/ 	.short	(.L_489 - .L_488)
	.align		4
.L_488:
        /*00b8*/ 	.word	index@(.nv.constant0._ZN3cub18CUB_300001_SM_10006detail9transform16transform_kernelINS2_10policy_hubILb1EN4cuda3std3__45tupleIJN6thrust24THRUST_300001_SM_1000_NS6detail15normal_iteratorINSA_10device_ptrIdEEEEEEEE10policy1000Ei6minus5IdESF_JPdEEEvT0_iT1_T2_DpNS2_10kernel_argIT3_EE)
        /*00bc*/ 	.short	0x0380
        /*00be*/ 	.short	0x0028


	//----- nvinfo : EIATTR_SW_WAR
	.align		4
.L_489:
        /*00c0*/ 	.byte	0x04, 0x36
        /*00c2*/ 	.short	(.L_491 - .L_490)
.L_490:
        /*00c4*/ 	.word	0x00000008
.L_491:


//--------------------- .nv.info._ZN3cub18CUB_300001_SM_10006detail9transform16transform_kernelINS2_10policy_hubILb1EN4cuda3std3__45tupleIJN6thrust24THRUST_300001_SM_1000_NS17counting_iteratorIjNSA_11use_defaultESC_SC_EEEEEE10policy1000El3prgNSA_6detail15normal_iteratorINSA_10device_ptrIdEEEEJSD_EEEvT0_iT1_T2_DpNS2_10kernel_argIT3_EE --------------------------
	.section	.nv.info._ZN3cub18CUB_300001_SM_10006detail9transform16transform_kernelINS2_10policy_hubILb1EN4cuda3std3__45tupleIJN6thrust24THRUST_300001_SM_1000_NS17counting_iteratorIjNSA_11use_defaultESC_SC_EEEEEE10policy1000El3prgNSA_6detail15normal_iteratorINSA_10device_ptrIdEEEEJSD_EEEvT0_iT1_T2_DpNS2_10kernel_argIT3_EE,"",@"SHT_CUDA_INFO"
	.sectionflags	@""
	.align	4


	//----- nvinfo : EIATTR_CUDA_API_VERSION
	.align		4
        /*0000*/ 	.byte	0x04, 0x37
        /*0002*/ 	.short	(.L_493 - .L_492)
.L_492:
        /*0004*/ 	.word	0x00000082


	//----- nvinfo : EIATTR_KPARAM_INFO
	.align		4
.L_493:
        /*0008*/ 	.byte	0x04, 0x17
        /*000a*/ 	.short	(.L_495 - .L_494)
.L_494:
        /*000c*/ 	.word	0x00000000
        /*0010*/ 	.short	0x0004
        /*0012*/ 	.short	0x0028
        /*0014*/ 	.byte	0x00, 0xf0, 0x41, 0x00


	//----- nvinfo : EIATTR_KPARAM_INFO
	.align		4
.L_495:
        /*0018*/ 	.byte	0x04, 0x17
        /*001a*/ 	.short	(.L_497 - .L_496)
.L_496:
        /*001c*/ 	.word	0x00000000
        /*0020*/ 	.short	0x0003
        /*0022*/ 	.short	0x0020
        /*0024*/ 	.byte	0x00, 0xf0, 0x21, 0x00


	//----- nvinfo : EIATTR_KPARAM_INFO
	.align		4
.L_497:
        /*0028*/ 	.byte	0x04, 0x17
        /*002a*/ 	.short	(.L_499 - .L_498)
.L_498:
        /*002c*/ 	.word	0x00000000
        /*0030*/ 	.short	0x0002
        /*0032*/ 	.short	0x0010
        /*0034*/ 	.byte	0x00, 0xf0, 0x41, 0x00


	//----- nvinfo : EIATTR_KPARAM_INFO
	.align		4
.L_499:
        /*0038*/ 	.byte	0x04, 0x17
        /*003a*/ 	.short	(.L_501 - .L_500)
.L_500:
        /*003c*/ 	.word	0x00000000
        /*0040*/ 	.short	0x0001
        /*0042*/ 	.short	0x0008
        /*0044*/ 	.byte	0x00, 0xf0, 0x11, 0x00


	//----- nvinfo : EIATTR_KPARAM_INFO
	.align		4
.L_501:
        /*0048*/ 	.byte	0x04, 0x17
        /*004a*/ 	.short	(.L_503 - .L_502)
.L_502:
        /*004c*/ 	.word	0x00000000
        /*0050*/ 	.short	0x0000
        /*0052*/ 	.short	0x0000
        /*0054*/ 	.byte	0x00, 0xf0, 0x21, 0x00


	//----- nvinfo : EIATTR_SPARSE_MMA_MASK
	.align		4
.L_503:
        /*0058*/ 	.byte	0x03, 0x50
        /*005a*/ 	.short	0x0000


	//----- nvinfo : EIATTR_MAXREG_COUNT
	.align		4
        /*005c*/ 	.byte	0x03, 0x1b
        /*005e*/ 	.short	0x00ff


	//----- nvinfo : EIATTR_MERCURY_ISA_VERSION
	.align		4
        /*0060*/ 	.byte	0x03, 0x5f
        /*0062*/ 	.short	0x0101


	//----- nvinfo : EIATTR_VRC_CTA_INIT_COUNT
	.align		4
        /*0064*/ 	.byte	0x02, 0x4a
	.zero		1
	.zero		1


	//----- nvinfo : EIATTR_EXIT_INSTR_OFFSETS
	.align		4
        /*0068*/ 	.byte	0x04, 0x1c
        /*006a*/ 	.short	(.L_505 - .L_504)


	//   ....[0]....
.L_504:
        /*006c*/ 	.word	0x000001a0


	//   ....[1]....
        /*0070*/ 	.word	0x00000920


	//   ....[2]....
        /*0074*/ 	.word	0x00000950


	//   ....[3]....
        /*0078*/ 	.word	0x000010b0


	//----- nvinfo : EIATTR_MAX_THREADS
	.align		4
.L_505:
        /*007c*/ 	.byte	0x04, 0x05
        /*007e*/ 	.short	(.L_507 - .L_506)
.L_506:
        /*0080*/ 	.word	0x00000080
        /*0084*/ 	.word	0x00000001
        /*0088*/ 	.word	0x00000001


	//----- nvinfo : EIATTR_CRS_STACK_SIZE
	.align		4
.L_507:
        /*008c*/ 	.byte	0x04, 0x1e
        /*008e*/ 	.short	(.L_509 - .L_508)
.L_508:
        /*0090*/ 	.word	0x00000000


	//----- nvinfo : EIATTR_CBANK_PARAM_SIZE
	.align		4
.L_509:
        /*0094*/ 	.byte	0x03, 0x19
        /*0096*/ 	.short	0x0038


	//----- nvinfo : EIATTR_PARAM_CBANK
	.align		4
        /*0098*/ 	.byte	0x04, 0x0a
        /*009a*/ 	.short	(.L_511 - .L_510)
	.align		4
.L_510:
        /*009c*/ 	.word	index@(.nv.constant0._ZN3cub18CUB_300001_SM_10006detail9transform16transform_kernelINS2_10policy_hubILb1EN4cuda3std3__45tupleIJN6thrust24THRUST_300001_SM_1000_NS17counting_iteratorIjNSA_11use_defaultESC_SC_EEEEEE10policy1000El3prgNSA_6detail15normal_iteratorINSA_10device_ptrIdEEEEJSD_EEEvT0_iT1_T2_DpNS2_10kernel_argIT3_EE)
        /*00a0*/ 	.short	0x0380
        /*00a2*/ 	.short	0x0038


	//----- nvinfo : EIATTR_SW_WAR
	.align		4
.L_511:
        /*00a4*/ 	.byte	0x04, 0x36
        /*00a6*/ 	.short	(.L_513 - .L_512)
.L_512:
        /*00a8*/ 	.word	0x00000008
.L_513:


//--------------------- .nv.info._ZN3cub18CUB_300001_SM_10006detail9transform16transform_kernelINS2_10policy_hubILb1EN4cuda3std3__45tupleIJN6thrust24THRUST_300001_SM_1000_NS17counting_iteratorIjNSA_11use_defaultESC_SC_EEEEEE10policy1000Ei3prgNSA_6detail15normal_iteratorINSA_10device_ptrIdEEEEJSD_EEEvT0_iT1_T2_DpNS2_10kernel_argIT3_EE --------------------------
	.section	.nv.info._ZN3cub18CUB_300001_SM_10006detail9transform16transform_kernelINS2_10policy_hubILb1EN4cuda3std3__45tupleIJN6thrust24THRUST_300001_SM_1000_NS17counting_iteratorIjNSA_11use_defaultESC_SC_EEEEEE10policy1000Ei3prgNSA_6detail15normal_iteratorINSA_10device_ptrIdEEEEJSD_EEEvT0_iT1_T2_DpNS2_10kernel_argIT3_EE,"",@"SHT_CUDA_INFO"
	.sectionflags	@""
	.align	4


	//----- nvinfo : EIATTR_CUDA_API_VERSION
	.align		4
        /*0000*/ 	.byte	0x04, 0x37
        /*0002*/ 	.short	(.L_515 - .L_514)
.L_514:
        /*0004*/ 	.word	0x00000082


	//----- nvinfo : EIATTR_KPARAM_INFO
	.align		4
.L_515:
        /*0008*/ 	.byte	0x04, 0x17
        /*000a*/ 	.short	(.L_517 - .L_516)
.L_516:
        /*000c*/ 	.word	0x00000000
        /*0010*/ 	.short	0x0004
        /*0012*/ 	.short	0x0020
        /*0014*/ 	.byte	0x00, 0xf0, 0x41, 0x00


	//----- nvinfo : EIATTR_KPARAM_INFO
	.align		4
.L_517:
        /*0018*/ 	.byte	0x04, 0x17
        /*001a*/ 	.short	(.L_519 - .L_518)
.L_518:
        /*001c*/ 	.word	0x00000000
        /*0020*/ 	.short	0x0003
        /*0022*/ 	.short	0x0018
        /*0024*/ 	.byte	0x00, 0xf0, 0x21, 0x00


	//----- nvinfo : EIATTR_KPARAM_INFO
	.align		4
.L_519:
        /*0028*/ 	.byte	0x04, 0x17
        /*002a*/ 	.short	(.L_521 - .L_520)
.L_520:
        /*002c*/ 	.word	0x00000000
        /*0030*/ 	.short	0x0002
        /*0032*/ 	.short	0x0008
        /*0034*/ 	.byte	0x00, 0xf0, 0x41, 0x00


	//----- nvinfo : EIATTR_KPARAM_INFO
	.align		4
.L_521:
        /*0038*/ 	.byte	0x04, 0x17
        /*003a*/ 	.short	(.L_523 - .L_522)
.L_522:
        /*003c*/ 	.word	0x00000000
        /*0040*/ 	.short	0x0001
        /*0042*/ 	.short	0x0004
        /*0044*/ 	.byte	0x00, 0xf0, 0x11, 0x00


	//----- nvinfo : EIATTR_KPARAM_INFO
	.align		4
.L_523:
        /*0048*/ 	.byte	0x04, 0x17
        /*004a*/ 	.short	(.L_525 - .L_524)
.L_524:
        /*004c*/ 	.word	0x00000000
        /*0050*/ 	.short	0x0000
        /*0052*/ 	.short	0x0000
        /*0054*/ 	.byte	0x00, 0xf0, 0x11, 0x00


	//----- nvinfo : EIATTR_SPARSE_MMA_MASK
	.align		4
.L_525:
        /*0058*/ 	.byte	0x03, 0x50
        /*005a*/ 	.short	0x0000


	//----- nvinfo : EIATTR_MAXREG_COUNT
	.align		4
        /*005c*/ 	.byte	0x03, 0x1b
        /*005e*/ 	.short	0x00ff


	//----- nvinfo : EIATTR_MERCURY_ISA_VERSION
	.align		4
        /*0060*/ 	.byte	0x03, 0x5f
        /*0062*/ 	.short	0x0101


	//----- nvinfo : EIATTR_VRC_CTA_INIT_COUNT
	.align		4
        /*0064*/ 	.byte	0x02, 0x4a
	.zero		1
	.zero		1


	//----- nvinfo : EIATTR_EXIT_INSTR_OFFSETS
	.align		4
        /*0068*/ 	.byte	0x04, 0x1c
        /*006a*/ 	.short	(.L_527 - .L_526)


	//   ....[0]....
.L_526:
        /*006c*/ 	.word	0x00000130


	//   ....[1]....
        /*0070*/ 	.word	0x00000890


	//   ....[2]....
        /*0074*/ 	.word	0x000008d0


	//   ....[3]....
        /*0078*/ 	.word	0x00001070


	//----- nvinfo : EIATTR_MAX_THREADS
	.align		4
.L_527:
        /*007c*/ 	.byte	0x04, 0x05
        /*007e*/ 	.short	(.L_529 - .L_528)
.L_528:
        /*0080*/ 	.word	0x00000080
        /*0084*/ 	.word	0x00000001
        /*0088*/ 	.word	0x00000001


	//----- nvinfo : EIATTR_CRS_STACK_SIZE
	.align		4
.L_529:
        /*008c*/ 	.byte	0x04, 0x1e
        /*008e*/ 	.short	(.L_531 - .L_530)
.L_530:
        /*0090*/ 	.word	0x00000000


	//----- nvinfo : EIATTR_CBANK_PARAM_SIZE
	.align		4
.L_531:
        /*0094*/ 	.byte	0x03, 0x19
        /*0096*/ 	.short	0x0030


	//----- nvinfo : EIATTR_PARAM_CBANK
	.align		4
        /*0098*/ 	.byte	0x04, 0x0a
        /*009a*/ 	.short	(.L_533 - .L_532)
	.align		4
.L_532:
        /*009c*/ 	.word	index@(.nv.constant0._ZN3cub18CUB_300001_SM_10006detail9transform16transform_kernelINS2_10policy_hubILb1EN4cuda3std3__45tupleIJN6thrust24THRUST_300001_SM_1000_NS17counting_iteratorIjNSA_11use_defaultESC_SC_EEEEEE10policy1000Ei3prgNSA_6detail15normal_iteratorINSA_10device_ptrIdEEEEJSD_EEEvT0_iT1_T2_DpNS2_10kernel_argIT3_EE)
        /*00a0*/ 	.short	0x0380
        /*00a2*/ 	.short	0x0030


	//----- nvinfo : EIATTR_SW_WAR
	.align		4
.L_533:
        /*00a4*/ 	.byte	0x04, 0x36
        /*00a6*/ 	.short	(.L_535 - .L_534)
.L_534:
        /*00a8*/ 	.word	0x00000008
.L_535:


//--------------------- .nv.info._ZN3cub18CUB_300001_SM_10006detail8for_each13static_kernelINS2_12policy_hub_t12policy_500_tEmN6thrust24THRUST_300001_SM_1000_NS8cuda_cub20__uninitialized_fill7functorINS7_10device_ptrIdEEdEEEEvT0_T1_ --------------------------
	.section	.nv.info._ZN3cub18CUB_300001_SM_10006detail8for_each13static_kernelINS2_12policy_hub_t12policy_500_tEmN6thrust24THRUST_300001_SM_1000_NS8cuda_cub20__uninitialized_fill7functorINS7_10device_ptrIdEEdEEEEvT0_T1_,"",@"SHT_CUDA_INFO"
	.sectionflags	@""
	.align	4


	//----- nvinfo : EIATTR_CUDA_API_VERSION
	.align		4
        /*0000*/ 	.byte	0x04, 0x37
        /*0002*/ 	.short	(.L_537 - .L_536)
.L_536:
        /*0004*/ 	.word	0x00000082


	//----- nvinfo : EIATTR_KPARAM_INFO
	.align		4
.L_537:
        /*0008*/ 	.byte	0x04, 0x17
        /*000a*/ 	.short	(.L_539 - .L_538)
.L_538:
        /*000c*/ 	.word	0x00000000
        /*0010*/ 	.short	0x0001
        /*0012*/ 	.short	0x0008
        /*0014*/ 	.byte	0x00, 0xf0, 0x41, 0x00


	//----- nvinfo : EIATTR_KPARAM_INFO
	.align		4
.L_539:
        /*0018*/ 	.byte	0x04, 0x17
        /*001a*/ 	.short	(.L_541 - .L_540)
.L_540:
        /*001c*/ 	.word	0x00000000
        /*0020*/ 	.short	0x0000
        /*0022*/ 	.short	0x0000
        /*0024*/ 	.byte	0x00, 0xf0, 0x21, 0x00


	//----- nvinfo : EIATTR_SPARSE_MMA_MASK
	.align		4
.L_541:
        /*0028*/ 	.byte	0x03, 0x50
        /*002a*/ 	.short	0x0000


	//----- nvinfo : EIATTR_MAXREG_COUNT
	.align		4
        /*002c*/ 	.byte	0x03, 0x1b
        /*002e*/ 	.short	0x00ff


	//----- nvinfo : EIATTR_MERCURY_ISA_VERSION
	.align		4
        /*0030*/ 	.byte	0x03, 0x5f
        /*0032*/ 	.short	0x0101


	//----- nvinfo : EIATTR_VRC_CTA_INIT_COUNT
	.align		4
        /*0034*/ 	.byte	0x02, 0x4a
	.zero		1
	.zero		1


	//----- nvinfo : EIATTR_EXIT_INSTR_OFFSETS
	.align		4
        /*0038*/ 	.byte	0x04, 0x1c
        /*003a*/ 	.short	(.L_543 - .L_542)


	//   ....[0]....
.L_542:
        /*003c*/ 	.word	0x00000130


	//   ....[1]....
        /*0040*/ 	.word	0x00000230


	//   ....[2]....
        /*0044*/ 	.word	0x00000260


	//----- nvinfo : EIATTR_MAX_THREADS
	.align		4
.L_543:
        /*0048*/ 	.byte	0x04, 0x05
        /*004a*/ 	.short	(.L_545 - .L_544)
.L_544:
        /*004c*/ 	.word	0x00000100
        /*0050*/ 	.word	0x00000001
        /*0054*/ 	.word	0x00000001


	//----- nvinfo : EIATTR_CBANK_PARAM_SIZE
	.align		4
.L_545:
        /*0058*/ 	.byte	0x03, 0x19
        /*005a*/ 	.short	0x0018


	//----- nvinfo : EIATTR_PARAM_CBANK
	.align		4
        /*005c*/ 	.byte	0x04, 0x0a
        /*005e*/ 	.short	(.L_547 - .L_546)
	.align		4
.L_546:
        /*0060*/ 	.word	index@(.nv.constant0._ZN3cub18CUB_300001_SM_10006detail8for_each13static_kernelINS2_12policy_hub_t12policy_500_tEmN6thrust24THRUST_300001_SM_1000_NS8cuda_cub20__uninitialized_fill7functorINS7_10device_ptrIdEEdEEEEvT0_T1_)
        /*0064*/ 	.short	0x0380
        /*0066*/ 	.short	0x0018


	//----- nvinfo : EIATTR_SW_WAR
	.align		4
.L_547:
        /*0068*/ 	.byte	0x04, 0x36
        /*006a*/ 	.short	(.L_549 - .L_548)
.L_548:
        /*006c*/ 	.word	0x00000008
.L_549:


//--------------------- .nv.info._ZN3cub18CUB_300001_SM_10006detail11EmptyKernelIvEEvv --------------------------
	.section	.nv.info._ZN3cub18CUB_300001_SM_10006detail11EmptyKernelIvEEvv,"",@"SHT_CUDA_INFO"
	.sectionflags	@""
	.align	4


	//----- nvinfo : EIATTR_CUDA_API_VERSION
	.align		4
        /*0000*/ 	.byte	0x04, 0x37
        /*0002*/ 	.short	(.L_551 - .L_550)
.L_550:
        /*0004*/ 	.word	0x00000082


	//----- nvinfo : EIATTR_SPARSE_MMA_MASK
	.align		4
.L_551:
        /*0008*/ 	.byte	0x03, 0x50
        /*000a*/ 	.short	0x0000


	//----- nvinfo : EIATTR_MAXREG_COUNT
	.align		4
        /*000c*/ 	.byte	0x03, 0x1b
        /*000e*/ 	.short	0x00ff


	//----- nvinfo : EIATTR_MERCURY_ISA_VERSION
	.align		4
        /*0010*/ 	.byte	0x03, 0x5f
        /*0012*/ 	.short	0x0101


	//----- nvinfo : EIATTR_VRC_CTA_INIT_COUNT
	.align		4
        /*0014*/ 	.byte	0x02, 0x4a
	.zero		1
	.zero		1


	//----- nvinfo : EIATTR_EXIT_INSTR_OFFSETS
	.align		4
        /*0018*/ 	.byte	0x04, 0x1c
        /*001a*/ 	.short	(.L_553 - .L_552)


	//   ....[0]....
.L_552:
        /*001c*/ 	.word	0x00000010


	//----- nvinfo : EIATTR_SW_WAR
	.align		4
.L_553:
        /*0020*/ 	.byte	0x04, 0x36
        /*0022*/ 	.short	(.L_555 - .L_554)
.L_554:
        /*0024*/ 	.word	0x00000008
.L_555:


//--------------------- .nv.info._ZN6thrust24THRUST_300001_SM_1000_NS8cuda_cub4core6detail13_kernel_agentINS1_8__reduce11ReduceAgentIPN4cuda3std3__45tupleIJdlEEESC_SB_lNS1_9__extrema9arg_min_fIdlNS9_4lessIdEEEEEEJSC_SC_iSH_EEEvDpT0_ --------------------------
	.section	.nv.info._ZN6thrust24THRUST_300001_SM_1000_NS8cuda_cub4core6detail13_kernel_agentINS1_8__reduce11ReduceAgentIPN4cuda3std3__45tupleIJdlEEESC_SB_lNS1_9__extrema9arg_min_fIdlNS9_4lessIdEEEEEEJSC_SC_iSH_EEEvDpT0_,"",@"SHT_CUDA_INFO"
	.sectionflags	@""
	.align	4


	//----- nvinfo : EIATTR_CUDA_API_VERSION
	.align		4
        /*0000*/ 	.byte	0x04, 0x37
        /*0002*/ 	.short	(.L_557 - .L_556)
.L_556:
        /*0004*/ 	.word	0x00000082


	//----- nvinfo : EIATTR_KPARAM_INFO
	.align		4
.L_557:
        /*0008*/ 	.byte	0x04, 0x17
        /*000a*/ 	.short	(.L_559 - .L_558)
.L_558:
        /*000c*/ 	.word	0x00000000
        /*0010*/ 	.short	0x0003
        /*0012*/ 	.short	0x0014
        /*0014*/ 	.byte	0x00, 0xf0, 0x05, 0x00


	//----- nvinfo : EIATTR_KPARAM_INFO
	.align		4
.L_559:
        /*0018*/ 	.byte	0x04, 0x17
        /*001a*/ 	.short	(.L_561 - .L_560)
.L_560:
        /*001c*/ 	.word	0x00000000
        /*0020*/ 	.short	0x0002
        /*0022*/ 	.short	0x0010
        /*0024*/ 	.byte	0x00, 0xf0, 0x11, 0x00


	//----- nvinfo : EIATTR_KPARAM_INFO
	.align		4
.L_561:
        /*0028*/ 	.byte	0x04, 0x17
        /*002a*/ 	.short	(.L_563 - .L_562)
.L_562:
        /*002c*/ 	.word	0x00000000
        /*0030*/ 	.short	0x0001
        /*0032*/ 	.short	0x0008
        /*0034*/ 	.byte	0x00, 0xf5, 0x21, 0x00


	//----- nvinfo : EIATTR_KPARAM_INFO
	.align		4
.L_563:
        /*0038*/ 	.byte	0x04, 0x17
        /*003a*/ 	.short	(.L_565 - .L_564)
.L_564:
        /*003c*/ 	.word	0x00000000
        /*0040*/ 	.short	0x0000
        /*0042*/ 	.short	0x0000
        /*0044*/ 	.byte	0x00, 0xf5, 0x21, 0x00


	//----- nvinfo : EIATTR_SPARSE_MMA_MASK
	.align		4
.L_565:
        /*0048*/ 	.byte	0x03, 0x50
        /*004a*/ 	.short	0x0000


	//----- nvinfo : EIATTR_MAXREG_COUNT
	.align		4
        /*004c*/ 	.byte	0x03, 0x1b
        /*004e*/ 	.short	0x00ff


	//----- nvinfo : EIATTR_NUM_BARRIERS
	.align		4
        /*0050*/ 	.byte	0x02, 0x4c
        /*0052*/ 	.byte	0x01
	.zero		1


	//----- nvinfo : EIATTR_MERCURY_ISA_VERSION
	.align		4
        /*0054*/ 	.byte	0x03, 0x5f
        /*0056*/ 	.short	0x0101


	//----- nvinfo : EIATTR_COOP_GROUP_MASK_REGIDS
	.align		4
        /*0058*/ 	.byte	0x04, 0x29
        /*005a*/ 	.short	(.L_567 - .L_566)


	//   ....[0]....
.L_566:
        /*005c*/ 	.word	0xffffffff


	//   ....[1]....
        /*0060*/ 	.word	0xffffffff


	//   ....[2]....
        /*0064*/ 	.word	0xffffffff


	//   ....[3]....
        /*0068*/ 	.word	0xffffffff


	//   ....[4]....
        /*006c*/ 	.word	0xffffffff


	//   ....[5]....
        /*0070*/ 	.word	0xffffffff


	//   ....[6]....
        /*0074*/ 	.word	0xffffffff


	//   ....[7]....
        /*0078*/ 	.word	0xffffffff


	//   ....[8]....
        /*007c*/ 	.word	0xffffffff


	//   ....[9]....
        /*0080*/ 	.word	0xffffffff


	//   ....[10]....
        /*0084*/ 	.word	0xffffffff


	//   ....[11]....
        /*0088*/ 	.word	0xffffffff


	//   ....[12]....
        /*008c*/ 	.word	0xffffffff


	//   ....[13]....
        /*0090*/ 	.word	0xffffffff


	//   ....[14]....
        /*0094*/ 	.word	0xffffffff


	//   ....[15]....
        /*0098*/ 	.word	0xffffffff


	//   ....[16]....
        /*009c*/ 	.word	0xffffffff


	//   ....[17]....
        /*00a0*/ 	.word	0xffffffff


	//   ....[18]....
        /*00a4*/ 	.word	0xffffffff


	//   ....[19]....
        /*00a8*/ 	.word	0xffffffff


	//   ....[20]....
        /*00ac*/ 	.word	0xffffffff


	//   ....[21]....
        /*00b0*/ 	.word	0xffffffff


	//   ....[22]....
        /*00b4*/ 	.word	0xffffffff


	//   ....[23]....
        /*00b8*/ 	.word	0xffffffff


	//   ....[24]....
        /*00bc*/ 	.word	0xffffffff


	//   ....[25]....
        /*00c0*/ 	.word	0xffffffff


	//   ....[26]....
        /*00c4*/ 	.word	0xffffffff


	//   ....[27]....
        /*00c8*/ 	.word	0xffffffff


	//   ....[28]....
        /*00cc*/ 	.word	0xffffffff


	//   ....[29]....
        /*00d0*/ 	.word	0xffffffff


	//   ....[30]....
        /*00d4*/ 	.word	0xffffffff


	//   ....[31]....
        /*00d8*/ 	.word	0xffffffff


	//   ....[32]....
        /*00dc*/ 	.word	0xffffffff


	//   ....[33]....
        /*00e0*/ 	.word	0xffffffff


	//   ....[34]....
        /*00e4*/ 	.word	0xffffffff


	//   ....[35]....
        /*00e8*/ 	.word	0xffffffff


	//   ....[36]....
        /*00ec*/ 	.word	0xffffffff


	//   ....[37]....
        /*00f0*/ 	.word	0xffffffff


	//   ....[38]....
        /*00f4*/ 	.word	0xffffffff


	//   ....[39]....
        /*00f8*/ 	.word	0xffffffff


	//   ....[40]....
        /*00fc*/ 	.word	0xffffffff


	//   ....[41]....
        /*0100*/ 	.word	0xffffffff


	//   ....[42]....
        /*0104*/ 	.word	0xffffffff


	//   ....[43]....
        /*0108*/ 	.word	0xffffffff


	//   ....[44]....
        /*010c*/ 	.word	0xffffffff


	//   ....[45]....
        /*0110*/ 	.word	0xffffffff


	//   ....[46]....
        /*0114*/ 	.word	0xffffffff


	//   ....[47]....
        /*0118*/ 	.word	0xffffffff


	//   ....[48]....
        /*011c*/ 	.word	0xffffffff


	//   ....[49]....
        /*0120*/ 	.word	0xffffffff


	//   ....[50]....
        /*0124*/ 	.word	0xffffffff


	//   ....[51]....
        /*0128*/ 	.word	0xffffffff


	//   ....[52]....
        /*012c*/ 	.word	0xffffffff


	//   ....[53]....
        /*0130*/ 	.word	0xffffffff


	//   ....[54]....
        /*0134*/ 	.word	0xffffffff


	//   ....[55]....
        /*0138*/ 	.word	0xffffffff


	//   ....[56]....
        /*013c*/ 	.word	0xffffffff


	//   ....[57]....
        /*0140*/ 	.word	0xffffffff


	//   ....[58]....
        /*0144*/ 	.word	0xffffffff


	//   ....[59]....
        /*0148*/ 	.word	0xffffffff


	//----- nvinfo : EIATTR_COOP_GROUP_INSTR_OFFSETS
	.align		4
.L_567:
        /*014c*/ 	.byte	0x04, 0x28
        /*014e*/ 	.short	(.L_569 - .L_568)


	//   ....[0]....
.L_568:
        /*0150*/ 	.word	0x00000b10


	//   ....[1]....
        /*0154*/ 	.word	0x00000b40


	//   ....[2]....
        /*0158*/ 	.word	0x00000b60


	//   ....[3]....
        /*015c*/ 	.word	0x00000b70


	//   ....[4]....
        /*0160*/ 	.word	0x00000ca0


	//   ....[5]....
        /*0164*/ 	.word	0x00000cd0


	//   ....[6]....
        /*0168*/ 	.word	0x00000d00


	//   ....[7]....
        /*016c*/ 	.word	0x00000d20


	//   ....[8]....
        /*0170*/ 	.word	0x00000e50


	//   ....[9]....
        /*0174*/ 	.word	0x00000e80


	//   ....[10]....
        /*0178*/ 	.word	0x00000eb0


	//   ....[11]....
        /*017c*/ 	.word	0x00000ed0


	//   ....[12]....
        /*0180*/ 	.word	0x00001000


	//   ....[13]....
        /*0184*/ 	.word	0x00001030


	//   ....[14]....
        /*0188*/ 	.word	0x00001060


	//   ....[15]....
        /*018c*/ 	.word	0x00001080


	//   ....[16]....
        /*0190*/ 	.word	0x000011b0


	//   ....[17]....
        /*0194*/ 	.word	0x000011f0


	//   ....[18]....
        /*0198*/ 	.word	0x00001220


	//   ....[19]....
        /*019c*/ 	.word	0x00001260


	//   ....[20]....
        /*01a0*/ 	.word	0x00001f30


	//   ....[21]....
        /*01a4*/ 	.word	0x00001f40


	//   ....[22]....
        /*01a8*/ 	.word	0x00001f50


	//   ....[23]....
        /*01ac*/ 	.word	0x00001f60


	//   ....[24]....
        /*01b0*/ 	.word	0x00002090


	//   ....[25]....
        /*01b4*/ 	.word	0x000020d0


	//   ....[26]....
        /*01b8*/ 	.word	0x00002100


	//   ....[27]....
        /*01bc*/ 	.word	0x00002110


	//   ....[28]....
        /*01c0*/ 	.word	0x00002250


	//   ....[29]....
        /*01c4*/ 	.word	0x00002290


	//   ....[30]....
        /*01c8*/ 	.word	0x000022c0


	//   ....[31]....
        /*01cc*/ 	.word	0x000022d0


	//   ....[32]....
        /*01d0*/ 	.word	0x00002410


	//   ....[33]....
        /*01d4*/ 	.word	0x00002450


	//   ....[34]....
        /*01d8*/ 	.word	0x00002480


	//   ....[35]....
        /*01dc*/ 	.word	0x00002490


	//   ....[36]....
        /*01e0*/ 	.word	0x000025d0


	//   ....[37]....
        /*01e4*/ 	.word	0x00002610


	//   ....[38]....
        /*01e8*/ 	.word	0x00002640


	//   ....[39]....
        /*01ec*/ 	.word	0x00002660


	//   ....[40]....
        /*01f0*/ 	.word	0x00006110


	//   ....[41]....
        /*01f4*/ 	.word	0x00006140


	//   ....[42]....
        /*01f8*/ 	.word	0x00006160


	//   ....[43]....
        /*01fc*/ 	.word	0x00006170


	//   ....[44]....
        /*0200*/ 	.word	0x000062a0


	//   ....[45]....
        /*0204*/ 	.word	0x000062d0


	//   ....[46]....
        /*0208*/ 	.word	0x00006300


	//   ....[47]....
        /*020c*/ 	.word	0x00006320


	//   ....[48]....
        /*0210*/ 	.word	0x00006450


	//   ....[49]....
        /*0214*/ 	.word	0x00006480


	//   ....[50]....
        /*0218*/ 	.word	0x000064b0


	//   ....[51]....
        /*021c*/ 	.word	0x000064d0


	//   ....[52]....
        /*0220*/ 	.word	0x00006600


	//   ....[53]....
        /*0224*/ 	.word	0x00006630


	//   ....[54]....
        /*0228*/ 	.word	0x00006660


	//   ....[55]....
        /*022c*/ 	.word	0x00006680


	//   ....[56]....
        /*0230*/ 	.word	0x000067b0


	//   ....[57]....
        /*0234*/ 	.word	0x000067f0


	//   ....[58]....
        /*0238*/ 	.word	0x00006820


	//   ....[59]....
        /*023c*/ 	.word	0x00006830


	//----- nvinfo : EIATTR_VRC_CTA_INIT_COUNT
	.align		4
.L_569:
        /*0240*/ 	.byte	0x02, 0x4a
	.zero		1
	.zero		1


	//----- nvinfo : EIATTR_EXIT_INSTR_OFFSETS
	.align		4
        /*0244*/ 	.byte	0x04, 0x1c
        /*0246*/ 	.short	(.L_571 - .L_570)


	//   ....[0]....
.L_570:
        /*0248*/ 	.word	0x00000030


	//   ....[1]....
        /*024c*/ 	.word	0x00007470


	//   ....[2]....
        /*0250*/ 	.word	0x000074b0


	//----- nvinfo : EIATTR_MAX_THREADS
	.align		4
.L_571:
        /*0254*/ 	.byte	0x04, 0x05
        /*0256*/ 	.short	(.L_573 - .L_572)
.L_572:
        /*0258*/ 	.word	0x00000100
        /*025c*/ 	.word	0x00000001
        /*0260*/ 	.word	0x00000001


	//----- nvinfo : EIATTR_CRS_STACK_SIZE
	.align		4
.L_573:
        /*0264*/ 	.byte	0x04, 0x1e
        /*0266*/ 	.short	(.L_575 - .L_574)
.L_574:
        /*0268*/ 	.word	0x00000000


	//----- nvinfo : EIATTR_CBANK_PARAM_SIZE
	.align		4
.L_575:
        /*026c*/ 	.byte	0x03, 0x19
        /*026e*/ 	.short	0x0015


	//----- nvinfo : EIATTR_PARAM_CBANK
	.align		4
        /*0270*/ 	.byte	0x04, 0x0a
        /*0272*/ 	.short	(.L_577 - .L_576)
	.align		4
.L_576:
        /*0274*/ 	.word	index@(.nv.constant0._ZN6thrust24THRUST_300001_SM_1000_NS8cuda_cub4core6detail13_kernel_agentINS1_8__reduce11ReduceAgentIPN4cuda3std3__45tupleIJdlEEESC_SB_lNS1_9__extrema9arg_min_fIdlNS9_4lessIdEEEEEEJSC_SC_iSH_EEEvDpT0_)
        /*0278*/ 	.short	0x0380
        /*027a*/ 	.short	0x0015


	//----- nvinfo : EIATTR_SW_WAR
	.align		4
.L_577:
        /*027c*/ 	.byte	0x04, 0x36
        /*027e*/ 	.short	(.L_579 - .L_578)
.L_578:
        /*0280*/ 	.word	0x00000008
.L_579:


//--------------------- .nv.info._ZN6thrust24THRUST_300001_SM_1000_NS8cuda_cub4core6detail13_kernel_agentINS1_8__reduce11ReduceAgentINS0_12zip_iteratorIN4cuda3std3__45tupleIJNS0_6detail15normal_iteratorINS0_10device_ptrIdEEEENS0_17counting_iteratorIlNS0_11use_defaultESI_SI_EEEEEEEPNSB_IJdlEEESM_lNS1_9__extrema9arg_min_fIdlNSA_4lessIdEEEEEEJSL_SN_lN3cub18CUB_300001_SM_100013GridEvenShareIlEENSV_9GridQueueIyEESS_EEEvDpT0_ --------------------------
	.section	.nv.info._ZN6thrust24THRUST_300001_SM_1000_NS8cuda_cub4core6detail13_kernel_agentINS1_8__reduce11ReduceAgentINS0_12zip_iteratorIN4cuda3std3__45tupleIJNS0_6detail15normal_iteratorINS0_10device_ptrIdEEEENS0_17counting_iteratorIlNS0_11use_defaultESI_SI_EEEEEEEPNSB_IJdlEEESM_lNS1_9__extrema9arg_min_fIdlNSA_4lessIdEEEEEEJSL_SN_lN3cub18CUB_300001_SM_100013GridEvenShareIlEENSV_9GridQueueIyEESS_EEEvDpT0_,"",@"SHT_CUDA_INFO"
	.sectionflags	@""
	.align	4


	//----- nvinfo : EIATTR_CUDA_API_VERSION
	.align		4
        /*0000*/ 	.byte	0x04, 0x37
        /*0002*/ 	.short	(.L_581 - .L_580)
.L_580:
        /*0004*/ 	.word	0x00000082


	//----- nvinfo : EIATTR_KPARAM_INFO
	.align		4
.L_581:
        /*0008*/ 	.byte	0x04, 0x17
        /*000a*/ 	.short	(.L_583 - .L_582)
.L_582:
        /*000c*/ 	.word	0x00000000
        /*0010*/ 	.short	0x0005
        /*0012*/ 	.short	0x0070
        /*0014*/ 	.byte	0x00, 0xf0, 0x05, 0x00


	//----- nvinfo : EIATTR_KPARAM_INFO
	.align		4
.L_583:
        /*0018*/ 	.byte	0x04, 0x17
        /*001a*/ 	.short	(.L_585 - .L_584)
.L_584:
        /*001c*/ 	.word	0x00000000
        /*0020*/ 	.short	0x0004
        /*0022*/ 	.short	0x0068
        /*0024*/ 	.byte	0x00, 0xf0, 0x21, 0x00


	//----- nvinfo : EIATTR_KPARAM_INFO
	.align		4
.L_585:
        /*0028*/ 	.byte	0x04, 0x17
        /*002a*/ 	.short	(.L_587 - .L_586)
.L_586:
        /*002c*/ 	.word	0x00000000
        /*0030*/ 	.short	0x0003
        /*0032*/ 	.short	0x0020
        /*0034*/ 	.byte	0x00, 0xf0, 0x21, 0x01


	//----- nvinfo : EIATTR_KPARAM_INFO
	.align		4
.L_587:
        /*0038*/ 	.byte	0x04, 0x17
        /*003a*/ 	.short	(.L_589 - .L_588)
.L_588:
        /*003c*/ 	.word	0x00000000
        /*0040*/ 	.short	0x0002
        /*0042*/ 	.short	0x0018
        /*0044*/ 	.byte	0x00, 0xf0, 0x21, 0x00


	//----- nvinfo : EIATTR_KPARAM_INFO
	.align		4
.L_589:
        /*0048*/ 	.byte	0x04, 0x17
        /*004a*/ 	.short	(.L_591 - .L_590)
.L_590:
        /*004c*/ 	.word	0x00000000
        /*0050*/ 	.short	0x0001
        /*0052*/ 	.short	0x0010
        /*0054*/ 	.byte	0x00, 0xf5, 0x21, 0x00


	//----- nvinfo : EIATTR_KPARAM_INFO
	.align		4
.L_591:
        /*0058*/ 	.byte	0x04, 0x17
        /*005a*/ 	.short	(.L_593 - .L_592)
.L_592:
        /*005c*/ 	.word	0x00000000
        /*0060*/ 	.short	0x0000
        /*0062*/ 	.short	0x0000
        /*0064*/ 	.byte	0x00, 0xf0, 0x41, 0x00


	//----- nvinfo : EIATTR_SPARSE_MMA_MASK
	.align		4
.L_593:
        /*0068*/ 	.byte	0x03, 0x50
        /*006a*/ 	.short	0x0000


	//----- nvinfo : EIATTR_MAXREG_COUNT
	.align		4
        /*006c*/ 	.byte	0x03, 0x1b
        /*006e*/ 	.short	0x00ff


	//----- nvinfo : EIATTR_NUM_BARRIERS
	.align		4
        /*0070*/ 	.byte	0x02, 0x4c
        /*0072*/ 	.byte	0x01
	.zero		1


	//----- nvinfo : EIATTR_MERCURY_ISA_VERSION
	.align		4
        /*0074*/ 	.byte	0x03, 0x5f
        /*0076*/ 	.short	0x0101


	//----- nvinfo : EIATTR_COOP_GROUP_MASK_REGIDS
	.align		4
        /*0078*/ 	.byte	0x04, 0x29
        /*007a*/ 	.short	(.L_595 - .L_594)


	//   ....[0]....
.L_594:
        /*007c*/ 	.word	0xffffffff


	//   ....[1]....
        /*0080*/ 	.word	0xffffffff


	//   ....[2]....
        /*0084*/ 	.word	0xffffffff


	//   ....[3]....
        /*0088*/ 	.word	0xffffffff


	//   ....[4]....
        /*008c*/ 	.word	0xffffffff


	//   ....[5]....
        /*0090*/ 	.word	0xffffffff


	//   ....[6]....
        /*0094*/ 	.word	0xffffffff


	//   ....[7]....
        /*0098*/ 	.word	0xffffffff


	//   ....[8]....
        /*009c*/ 	.word	0xffffffff


	//   ....[9]....
        /*00a0*/ 	.word	0xffffffff


	//   ....[10]....
        /*00a4*/ 	.word	0xffffffff


	//   ....[11]....
        /*00a8*/ 	.word	0xffffffff


	//   ....[12]....
        /*00ac*/ 	.word	0xffffffff


	//   ....[13]....
        /*00b0*/ 	.word	0xffffffff


	//   ....[14]....
        /*00b4*/ 	.word	0xffffffff


	//   ....[15]....
        /*00b8*/ 	.word	0xffffffff


	//   ....[16]....
        /*00bc*/ 	.word	0xffffffff


	//   ....[17]....
        /*00c0*/ 	.word	0xffffffff


	//   ....[18]....
        /*00c4*/ 	.word	0xffffffff


	//   ....[19]....
        /*00c8*/ 	.word	0xffffffff


	//   ....[20]....
        /*00cc*/ 	.word	0xffffffff


	//   ....[21]....
        /*00d0*/ 	.word	0xffffffff


	//   ....[22]....
        /*00d4*/ 	.word	0xffffffff


	//   ....[23]....
        /*00d8*/ 	.word	0xffffffff


	//   ....[24]....
        /*00dc*/ 	.word	0xffffffff


	//   ....[25]....
        /*00e0*/ 	.word	0xffffffff


	//   ....[26]....
        /*00e4*/ 	.word	0xffffffff


	//   ....[27]....
        /*00e8*/ 	.word	0xffffffff


	//   ....[28]....
        /*00ec*/ 	.word	0xffffffff


	//   ....[29]....
        /*00f0*/ 	.word	0xffffffff


	//   ....[30]....
        /*00f4*/ 	.word	0xffffffff


	//   ....[31]....
        /*00f8*/ 	.word	0xffffffff


	//   ....[32]....
        /*00fc*/ 	.word	0xffffffff


	//   ....[33]....
        /*0100*/ 	.word	0xffffffff


	//   ....[34]....
        /*0104*/ 	.word	0xffffffff


	//   ....[35]....
        /*0108*/ 	.word	0xffffffff


	//   ....[36]....
        /*010c*/ 	.word	0xffffffff


	//   ....[37]....
        /*0110*/ 	.word	0xffffffff


	//   ....[38]....
        /*0114*/ 	.word	0xffffffff


	//   ....[39]....
        /*0118*/ 	.word	0xffffffff


	//   ....[40]....
        /*011c*/ 	.word	0xffffffff


	//   ....[41]....
        /*0120*/ 	.word	0xffffffff


	//   ....[42]....
        /*0124*/ 	.word	0xffffffff


	//   ....[43]....
        /*0128*/ 	.word	0xffffffff


	//   ....[44]....
        /*012c*/ 	.word	0xffffffff


	//   ....[45]....
        /*0130*/ 	.word	0xffffffff


	//   ....[46]....
        /*0134*/ 	.word	0xffffffff


	//   ....[47]....
        /*0138*/ 	.word	0xffffffff


	//   ....[48]....
        /*013c*/ 	.word	0xffffffff


	//   ....[49]....
        /*0140*/ 	.word	0xffffffff


	//   ....[50]....
        /*0144*/ 	.word	0xffffffff


	//   ....[51]....
        /*0148*/ 	.word	0xffffffff


	//   ....[52]....
        /*014c*/ 	.word	0xffffffff


	//   ....[53]....
        /*0150*/ 	.word	0xffffffff


	//   ....[54]....
        /*0154*/ 	.word	0xffffffff


	//   ....[55]....
        /*0158*/ 	.word	0xffffffff


	//   ....[56]....
        /*015c*/ 	.word	0xffffffff


	//   ....[57]....
        /*0160*/ 	.word	0xffffffff


	//   ....[58]....
        /*0164*/ 	.word	0xffffffff


	//   ....[59]....
        /*0168*/ 	.word	0xffffffff


	//----- nvinfo : EIATTR_COOP_GROUP_INSTR_OFFSETS
	.align		4
.L_595:
        /*016c*/ 	.byte	0x04, 0x28
        /*016e*/ 	.short	(.L_597 - .L_596)


	//   ....[0]....
.L_596:
        /*0170*/ 	.word	0x00000d40


	//   ....[1]....
        /*0174*/ 	.word	0x00000d70


	//   ....[2]....
        /*0178*/ 	.word	0x00000d90


	//   ....[3]....
        /*017c*/ 	.word	0x00000da0


	//   ....[4]....
        /*0180*/ 	.word	0x00000ed0


	//   ....[5]....
        /*0184*/ 	.word	0x00000f00


	//   ....[6]....
        /*0188*/ 	.word	0x00000f30


	//   ....[7]....
        /*018c*/ 	.word	0x00000f50


	//   ....[8]....
        /*0190*/ 	.word	0x00001080


	//   ....[9]....
        /*0194*/ 	.word	0x000010b0


	//   ....[10]....
        /*0198*/ 	.word	0x000010e0


	//   ....[11]....
        /*019c*/ 	.word	0x00001100


	//   ....[12]....
        /*01a0*/ 	.word	0x00001230


	//   ....[13]....
        /*01a4*/ 	.word	0x00001260


	//   ....[14]....
        /*01a8*/ 	.word	0x00001290


	//   ....[15]....
        /*01ac*/ 	.word	0x000012b0


	//   ....[16]....
        /*01b0*/ 	.word	0x000013e0


	//   ....[17]....
        /*01b4*/ 	.word	0x00001420


	//   ....[18]....
        /*01b8*/ 	.word	0x00001450


	//   ....[19]....
        /*01bc*/ 	.word	0x00001490


	//   ....[20]....
        /*01c0*/ 	.word	0x00002160


	//   ....[21]....
        /*01c4*/ 	.word	0x00002170


	//   ....[22]....
        /*01c8*/ 	.word	0x00002180


	//   ....[23]....
        /*01cc*/ 	.word	0x00002190


	//   ....[24]....
        /*01d0*/ 	.word	0x000022c0


	//   ....[25]....
        /*01d4*/ 	.word	0x00002300


	//   ....[26]....
        /*01d8*/ 	.word	0x00002330


	//   ....[27]....
        /*01dc*/ 	.word	0x00002340


	//   ....[28]....
        /*01e0*/ 	.word	0x00002480


	//   ....[29]....
        /*01e4*/ 	.word	0x000024c0


	//   ....[30]....
        /*01e8*/ 	.word	0x000024f0


	//   ....[31]....
        /*01ec*/ 	.word	0x00002510


	//   ....[32]....
        /*01f0*/ 	.word	0x00002640


	//   ....[33]....
        /*01f4*/ 	.word	0x00002680


	//   ....[34]....
        /*01f8*/ 	.word	0x000026b0


	//   ....[35]....
        /*01fc*/ 	.word	0x000026c0


	//   ....[36]....
        /*0200*/ 	.word	0x00002800


	//   ....[37]....
        /*0204*/ 	.word	0x00002840


	//   ....[38]....
        /*0208*/ 	.word	0x00002870


	//   ....[39]....
        /*020c*/ 	.word	0x00002890


	//   ....[40]....
        /*0210*/ 	.word	0x00005490


	//   ....[41]....
        /*0214*/ 	.word	0x000054c0


	//   ....[42]....
        /*0218*/ 	.word	0x000054e0


	//   ....[43]....
        /*021c*/ 	.word	0x000054f0


	//   ....[44]....
        /*0220*/ 	.word	0x00005620


	//   ....[45]....
        /*0224*/ 	.word	0x00005650


	//   ....[46]....
        /*0228*/ 	.word	0x00005680


	//   ....[47]....
        /*022c*/ 	.word	0x000056a0


	//   ....[48]....
        /*0230*/ 	.word	0x000057d0


	//   ....[49]....
        /*0234*/ 	.word	0x00005800


	//   ....[50]....
        /*0238*/ 	.word	0x00005830


	//   ....[51]....
        /*023c*/ 	.word	0x00005850


	//   ....[52]....
        /*0240*/ 	.word	0x00005980


	//   ....[53]....
        /*0244*/ 	.word	0x000059b0


	//   ....[54]....
        /*0248*/ 	.word	0x000059e0


	//   ....[55]....
        /*024c*/ 	.word	0x00005a00


	//   ....[56]....
        /*0250*/ 	.word	0x00005b30


	//   ....[57]....
        /*0254*/ 	.word	0x00005b70


	//   ....[58]....
        /*0258*/ 	.word	0x00005ba0


	//   ....[59]....
        /*025c*/ 	.word	0x00005be0


	//----- nvinfo : EIATTR_VRC_CTA_INIT_COUNT
	.align		4
.L_597:
        /*0260*/ 	.byte	0x02, 0x4a
	.zero		1
	.zero		1


	//----- nvinfo : EIATTR_EXIT_INSTR_OFFSETS
	.align		4
        /*0264*/ 	.byte	0x04, 0x1c
        /*0266*/ 	.short	(.L_599 - .L_598)


	//   ....[0]....
.L_598:
        /*0268*/ 	.word	0x000067f0


	//   ....[1]....
        /*026c*/ 	.word	0x00006840


	//----- nvinfo : EIATTR_MAX_THREADS
	.align		4
.L_599:
        /*0270*/ 	.byte	0x04, 0x05
        /*0272*/ 	.short	(.L_601 - .L_600)
.L_600:
        /*0274*/ 	.word	0x00000100
        /*0278*/ 	.word	0x00000001
        /*027c*/ 	.word	0x00000001


	//----- nvinfo : EIATTR_CRS_STACK_SIZE
	.align		4
.L_601:
        /*0280*/ 	.byte	0x04, 0x1e
        /*0282*/ 	.short	(.L_603 - .L_602)
.L_602:
        /*0284*/ 	.word	0x00000000


	//----- nvinfo : EIATTR_CBANK_PARAM_SIZE
	.align		4
.L_603:
        /*0288*/ 	.byte	0x03, 0x19
        /*028a*/ 	.short	0x0071


	//----- nvinfo : EIATTR_PARAM_CBANK
	.align		4
        /*028c*/ 	.byte	0x04, 0x0a
        /*028e*/ 	.short	(.L_605 - .L_604)
	.align		4
.L_604:
        /*0290*/ 	.word	index@(.nv.constant0._ZN6thrust24THRUST_300001_SM_1000_NS8cuda_cub4core6detail13_kernel_agentINS1_8__reduce11ReduceAgentINS0_12zip_iteratorIN4cuda3std3__45tupleIJNS0_6detail15normal_iteratorINS0_10device_ptrIdEEEENS0_17counting_iteratorIlNS0_11use_defaultESI_SI_EEEEEEEPNSB_IJdlEEESM_lNS1_9__extrema9arg_min_fIdlNSA_4lessIdEEEEEEJSL_SN_lN3cub18CUB_300001_SM_100013GridEvenShareIlEENSV_9GridQueueIyEESS_EEEvDpT0_)
        /*0294*/ 	.short	0x0380
        /*0296*/ 	.short	0x0071


	//----- nvinfo : EIATTR_SW_WAR
	.align		4
.L_605:
        /*0298*/ 	.byte	0x04, 0x36
        /*029a*/ 	.short	(.L_607 - .L_606)
.L_606:
        /*029c*/ 	.word	0x00000008
.L_607:


//--------------------- .nv.info._ZN6thrust24THRUST_300001_SM_1000_NS8cuda_cub4core6detail13_kernel_agentINS1_8__reduce11ReduceAgentINS0_12zip_iteratorIN4cuda3std3__45tupleIJNS0_6detail15normal_iteratorINS0_10device_ptrIdEEEENS0_17counting_iteratorIlNS0_11use_defaultESI_SI_EEEEEEEPNSB_IJdlEEESM_lNS1_9__extrema9arg_min_fIdlNSA_4lessIdEEEEEEJSL_SN_lSS_EEEvDpT0_ --------------------------
	.section	.nv.info._ZN6thrust24THRUST_300001_SM_1000_NS8cuda_cub4core6detail13_kernel_agentINS1_8__reduce11ReduceAgentINS0_12zip_iteratorIN4cuda3std3__45tupleIJNS0_6detail15normal_iteratorINS0_10device_ptrIdEEEENS0_17counting_iteratorIlNS0_11use_defaultESI_SI_EEEEEEEPNSB_IJdlEEESM_lNS1_9__extrema9arg_min_fIdlNSA_4lessIdEEEEEEJSL_SN_lSS_EEEvDpT0_,"",@"SHT_CUDA_INFO"
	.sectionflags	@""
	.align	4


	//----- nvinfo : EIATTR_CUDA_API_VERSION
	.align		4
        /*0000*/ 	.byte	0x04, 0x37
        /*0002*/ 	.short	(.L_609 - .L_608)
.L_608:
        /*0004*/ 	.word	0x00000082


	//----- nvinfo : EIATTR_KPARAM_INFO
	.align		4
.L_609:
        /*0008*/ 	.byte	0x04, 0x17
        /*000a*/ 	.short	(.L_611 - .L_610)
.L_610:
        /*000c*/ 	.word	0x00000000
        /*0010*/ 	.short	0x0003
        /*0012*/ 	.short	0x0020
        /*0014*/ 	.byte	0x00, 0xf0, 0x05, 0x00


	//----- nvinfo : EIATTR_KPARAM_INFO
	.align		4
.L_611:
        /*0018*/ 	.byte	0x04, 0x17
        /*001a*/ 	.short	(.L_613 - .L_612)
.L_612:
        /*001c*/ 	.word	0x00000000
        /*0020*/ 	.short	0x0002
        /*0022*/ 	.short	0x0018
        /*0024*/ 	.byte	0x00, 0xf0, 0x21, 0x00


	//----- nvinfo : EIATTR_KPARAM_INFO
	.align		4
.L_613:
        /*0028*/ 	.byte	0x04, 0x17
        /*002a*/ 	.short	(.L_615 - .L_614)
.L_614:
        /*002c*/ 	.word	0x00000000
        /*0030*/ 	.short	0x0001
        /*0032*/ 	.short	0x0010
        /*0034*/ 	.byte	0x00, 0xf5, 0x21, 0x00


	//----- nvinfo : EIATTR_KPARAM_INFO
	.align		4
.L_615:
        /*0038*/ 	.byte	0x04, 0x17
        /*003a*/ 	.short	(.L_617 - .L_616)
.L_616:
        /*003c*/ 	.word	0x00000000
        /*0040*/ 	.short	0x0000
        /*0042*/ 	.short	0x0000
        /*0044*/ 	.byte	0x00, 0xf0, 0x41, 0x00


	//----- nvinfo : EIATTR_SPARSE_MMA_MASK
	.align		4
.L_617:
        /*0048*/ 	.byte	0x03, 0x50
        /*004a*/ 	.short	0x0000


	//----- nvinfo : EIATTR_MAXREG_COUNT
	.align		4
        /*004c*/ 	.byte	0x03, 0x1b
        /*004e*/ 	.short	0x00ff


	//----- nvinfo : EIATTR_NUM_BARRIERS
	.align		4
        /*0050*/ 	.byte	0x02, 0x4c
        /*0052*/ 	.byte	0x01
	.zero		1


	//----- nvinfo : EIATTR_MERCURY_ISA_VERSION
	.align		4
        /*0054*/ 	.byte	0x03, 0x5f
        /*0056*/ 	.short	0x0101


	//----- nvinfo : EIATTR_COOP_GROUP_MASK_REGIDS
	.align		4
        /*0058*/ 	.byte	0x04, 0x29
        /*005a*/ 	.short	(.L_619 - .L_618)


	//   ....[0]....
.L_618:
        /*005c*/ 	.word	0xffffffff


	//   ....[1]....
        /*0060*/ 	.word	0xffffffff


	//   ....[2]....
        /*0064*/ 	.word	0xffffffff


	//   ....[3]....
        /*0068*/ 	.word	0xffffffff


	//   ....[4]....
        /*006c*/ 	.word	0xffffffff


	//   ....[5]....
        /*0070*/ 	.word	0xffffffff


	//   ....[6]....
        /*0074*/ 	.word	0xffffffff


	//   ....[7]....
        /*0078*/ 	.word	0xffffffff


	//   ....[8]....
        /*007c*/ 	.word	0xffffffff


	//   ....[9]....
        /*0080*/ 	.word	0xffffffff


	//   ....[10]....
        /*0084*/ 	.word	0xffffffff


	//   ....[11]....
        /*0088*/ 	.word	0xffffffff


	//   ....[12]....
        /*008c*/ 	.word	0xffffffff


	//   ....[13]....
        /*0090*/ 	.word	0xffffffff


	//   ....[14]....
        /*0094*/ 	.word	0xffffffff


	//   ....[15]....
        /*0098*/ 	.word	0xffffffff


	//   ....[16]....
        /*009c*/ 	.word	0xffffffff


	//   ....[17]....
        /*00a0*/ 	.word	0xffffffff


	//   ....[18]....
        /*00a4*/ 	.word	0xffffffff


	//   ....[19]....
        /*00a8*/ 	.word	0xffffffff


	//   ....[20]....
        /*00ac*/ 	.word	0xffffffff


	//   ....[21]....
        /*00b0*/ 	.word	0xffffffff


	//   ....[22]....
        /*00b4*/ 	.word	0xffffffff


	//   ....[23]....
        /*00b8*/ 	.word	0xffffffff


	//   ....[24]....
        /*00bc*/ 	.word	0xffffffff


	//   ....[25]....
        /*00c0*/ 	.word	0xffffffff


	//   ....[26]....
        /*00c4*/ 	.word	0xffffffff


	//   ....[27]....
        /*00c8*/ 	.word	0xffffffff


	//   ....[28]....
        /*00cc*/ 	.word	0xffffffff


	//   ....[29]....
        /*00d0*/ 	.word	0xffffffff


	//   ....[30]....
        /*00d4*/ 	.word	0xffffffff


	//   ....[31]....
        /*00d8*/ 	.word	0xffffffff


	//   ....[32]....
        /*00dc*/ 	.word	0xffffffff


	//   ....[33]....
        /*00e0*/ 	.word	0xffffffff


	//   ....[34]....
        /*00e4*/ 	.word	0xffffffff


	//   ....[35]....
        /*00e8*/ 	.word	0xffffffff


	//   ....[36]....
        /*00ec*/ 	.word	0xffffffff


	//   ....[37]....
        /*00f0*/ 	.word	0xffffffff


	//   ....[38]....
        /*00f4*/ 	.word	0xffffffff


	//   ....[39]....
        /*00f8*/ 	.word	0xffffffff


	//   ....[40]....
        /*00fc*/ 	.word	0xffffffff


	//   ....[41]....
        /*0100*/ 	.word	0xffffffff


	//   ....[42]....
        /*0104*/ 	.word	0xffffffff


	//   ....[43]....
        /*0108*/ 	.word	0xffffffff


	//   ....[44]....
        /*010c*/ 	.word	0xffffffff


	//   ....[45]....
        /*0110*/ 	.word	0xffffffff


	//   ....[46]....
        /*0114*/ 	.word	0xffffffff


	//   ....[47]....
        /*0118*/ 	.word	0xffffffff


	//   ....[48]....
        /*011c*/ 	.word	0xffffffff


	//   ....[49]....
        /*0120*/ 	.word	0xffffffff


	//   ....[50]....
        /*0124*/ 	.word	0xffffffff


	//   ....[51]....
        /*0128*/ 	.word	0xffffffff


	//   ....[52]....
        /*012c*/ 	.word	0xffffffff


	//   ....[53]....
        /*0130*/ 	.word	0xffffffff


	//   ....[54]....
        /*0134*/ 	.word	0xffffffff


	//   ....[55]....
        /*0138*/ 	.word	0xffffffff


	//   ....[56]....
        /*013c*/ 	.word	0xffffffff


	//   ....[57]....
        /*0140*/ 	.word	0xffffffff


	//   ....[58]....
        /*0144*/ 	.word	0xffffffff


	//   ....[59]....
        /*0148*/ 	.word	0xffffffff


	//----- nvinfo : EIATTR_COOP_GROUP_INSTR_OFFSETS
	.align		4
.L_619:
        /*014c*/ 	.byte	0x04, 0x28
        /*014e*/ 	.short	(.L_621 - .L_620)


	//   ....[0]....
.L_620:
        /*0150*/ 	.word	0x00000c70


	//   ....[1]....
        /*0154*/ 	.word	0x00000ca0


	//   ....[2]....
        /*0158*/ 	.word	0x00000cc0


	//   ....[3]....
        /*015c*/ 	.word	0x00000cd0


	//   ....[4]....
        /*0160*/ 	.word	0x00000e00


	//   ....[5]....
        /*0164*/ 	.word	0x00000e30


	//   ....[6]....
        /*0168*/ 	.word	0x00000e60


	//   ....[7]....
        /*016c*/ 	.word	0x00000e80


	//   ....[8]....
        /*0170*/ 	.word	0x00000fb0


	//   ....[9]....
        /*0174*/ 	.word	0x00000fe0


	//   ....[10]....
        /*0178*/ 	.word	0x00001010


	//   ....[11]....
        /*017c*/ 	.word	0x00001030


	//   ....[12]....
        /*0180*/ 	.word	0x00001160


	//   ....[13]....
        /*0184*/ 	.word	0x00001190


	//   ....[14]....
        /*0188*/ 	.word	0x000011c0


	//   ....[15]....
        /*018c*/ 	.word	0x000011e0


	//   ....[16]....
        /*0190*/ 	.word	0x00001310


	//   ....[17]....
        /*0194*/ 	.word	0x00001350


	//   ....[18]....
        /*0198*/ 	.word	0x00001380


	//   ....[19]....
        /*019c*/ 	.word	0x000013c0


	//   ....[20]....
        /*01a0*/ 	.word	0x00002090


	//   ....[21]....
        /*01a4*/ 	.word	0x000020a0


	//   ....[22]....
        /*01a8*/ 	.word	0x000020b0


	//   ....[23]....
        /*01ac*/ 	.word	0x000020c0


	//   ....[24]....
        /*01b0*/ 	.word	0x000021f0


	//   ....[25]....
        /*01b4*/ 	.word	0x00002230


	//   ....[26]....
        /*01b8*/ 	.word	0x00002260


	//   ....[27]....
        /*01bc*/ 	.word	0x00002270


	//   ....[28]....
        /*01c0*/ 	.word	0x000023b0


	//   ....[29]....
        /*01c4*/ 	.word	0x000023f0


	//   ....[30]....
        /*01c8*/ 	.word	0x00002420


	//   ....[31]....
        /*01cc*/ 	.word	0x00002430


	//   ....[32]....
        /*01d0*/ 	.word	0x00002570


	//   ....[33]....
        /*01d4*/ 	.word	0x000025b0


	//   ....[34]....
        /*01d8*/ 	.word	0x000025e0


	//   ....[35]....
        /*01dc*/ 	.word	0x000025f0


	//   ....[36]....
        /*01e0*/ 	.word	0x00002730


	//   ....[37]....
        /*01e4*/ 	.word	0x00002770


	//   ....[38]....
        /*01e8*/ 	.word	0x000027a0


	//   ....[39]....
        /*01ec*/ 	.word	0x000027c0


	//   ....[40]....
        /*01f0*/ 	.word	0x00004f70


	//   ....[41]....
        /*01f4*/ 	.word	0x00004fa0


	//   ....[42]....
        /*01f8*/ 	.word	0x00004fc0


	//   ....[43]....
        /*01fc*/ 	.word	0x00004fd0


	//   ....[44]....
        /*0200*/ 	.word	0x00005100


	//   ....[45]....
        /*0204*/ 	.word	0x00005130


	//   ....[46]....
        /*0208*/ 	.word	0x00005160


	//   ....[47]....
        /*020c*/ 	.word	0x00005180


	//   ....[48]....
        /*0210*/ 	.word	0x000052b0


	//   ....[49]....
        /*0214*/ 	.word	0x000052e0


	//   ....[50]....
        /*0218*/ 	.word	0x00005310


	//   ....[51]....
        /*021c*/ 	.word	0x00005330


	//   ....[52]....
        /*0220*/ 	.word	0x00005460


	//   ....[53]....
        /*0224*/ 	.word	0x00005490


	//   ....[54]....
        /*0228*/ 	.word	0x000054c0


	//   ....[55]....
        /*022c*/ 	.word	0x000054e0


	//   ....[56]....
        /*0230*/ 	.word	0x00005610


	//   ....[57]....
        /*0234*/ 	.word	0x00005650


	//   ....[58]....
        /*0238*/ 	.word	0x00005680


	//   ....[59]....
        /*023c*/ 	.word	0x000056c0


	//----- nvinfo : EIATTR_VRC_CTA_INIT_COUNT
	.align		4
.L_621:
        /*0240*/ 	.byte	0x02, 0x4a
	.zero		1
	.zero		1


	//----- nvinfo : EIATTR_EXIT_INSTR_OFFSETS
	.align		4
        /*0244*/ 	.byte	0x04, 0x1c
        /*0246*/ 	.short	(.L_623 - .L_622)


	//   ....[0]....
.L_622:
        /*0248*/ 	.word	0x00000040


	//   ....[1]....
        /*024c*/ 	.word	0x000062d0


	//   ....[2]....
        /*0250*/ 	.word	0x00006310


	//----- nvinfo : EIATTR_MAX_THREADS
	.align		4
.L_623:
        /*0254*/ 	.byte	0x04, 0x05
        /*0256*/ 	.short	(.L_625 - .L_624)
.L_624:
        /*0258*/ 	.word	0x00000100
        /*025c*/ 	.word	0x00000001
        /*0260*/ 	.word	0x00000001


	//----- nvinfo : EIATTR_CRS_STACK_SIZE
	.align		4
.L_625:
        /*0264*/ 	.byte	0x04, 0x1e
        /*0266*/ 	.short	(.L_627 - .L_626)
.L_626:
        /*0268*/ 	.word	0x00000000


	//----- nvinfo : EIATTR_CBANK_PARAM_SIZE
	.align		4
.L_627:
        /*026c*/ 	.byte	0x03, 0x19
        /*026e*/ 	.short	0x0021


	//----- nvinfo : EIATTR_PARAM_CBANK
	.align		4
        /*0270*/ 	.byte	0x04, 0x0a
        /*0272*/ 	.short	(.L_629 - .L_628)
	.align		4
.L_628:
        /*0274*/ 	.word	index@(.nv.constant0._ZN6thrust24THRUST_300001_SM_1000_NS8cuda_cub4core6detail13_kernel_agentINS1_8__reduce11ReduceAgentINS0_12zip_iteratorIN4cuda3std3__45tupleIJNS0_6detail15normal_iteratorINS0_10device_ptrIdEEEENS0_17counting_iteratorIlNS0_11use_defaultESI_SI_EEEEEEEPNSB_IJdlEEESM_lNS1_9__extrema9arg_min_fIdlNSA_4lessIdEEEEEEJSL_SN_lSS_EEEvDpT0_)
        /*0278*/ 	.short	0x0380
        /*027a*/ 	.short	0x0021


	//----- nvinfo : EIATTR_SW_WAR
	.align		4
.L_629:
        /*027c*/ 	.byte	0x04, 0x36
        /*027e*/ 	.short	(.L_631 - .L_630)
.L_630:
        /*0280*/ 	.word	0x00000008
.L_631:


//--------------------- .nv.info._ZN6thrust24THRUST_300001_SM_1000_NS8cuda_cub4core6detail13_kernel_agentINS1_8__reduce11ReduceAgentIPN4cuda3std3__45tupleIJdlEEESC_SB_iNS1_9__extrema9arg_min_fIdlNS9_4lessIdEEEEEEJSC_SC_iSH_EEEvDpT0_ --------------------------
	.section	.nv.info._ZN6thrust24THRUST_300001_SM_1000_NS8cuda_cub4core6detail13_kernel_agentINS1_8__reduce11ReduceAgentIPN4cuda3std3__45tupleIJdlEEESC_SB_iNS1_9__extrema9arg_min_fIdlNS9_4lessIdEEEEEEJSC_SC_iSH_EEEvDpT0_,"",@"SHT_CUDA_INFO"
	.sectionflags	@""
	.align	4


	//----- nvinfo : EIATTR_CUDA_API_VERSION
	.align		4
        /*0000*/ 	.byte	0x04, 0x37
        /*0002*/ 	.short	(.L_633 - .L_632)
.L_632:
        /*0004*/ 	.word	0x00000082


	//----- nvinfo : EIATTR_KPARAM_INFO
	.align		4
.L_633:
        /*0008*/ 	.byte	0x04, 0x17
        /*000a*/ 	.short	(.L_635 - .L_634)
.L_634:
        /*000c*/ 	.word	0x00000000
        /*0010*/ 	.short	0x0003
        /*0012*/ 	.short	0x0014
        /*0014*/ 	.byte	0x00, 0xf0, 0x05, 0x00


	//----- nvinfo : EIATTR_KPARAM_INFO
	.align		4
.L_635:
        /*0018*/ 	.byte	0x04, 0x17
        /*001a*/ 	.short	(.L_637 - .L_636)
.L_636:
        /*001c*/ 	.word	0x00000000
        /*0020*/ 	.short	0x0002
        /*0022*/ 	.short	0x0010
        /*0024*/ 	.byte	0x00, 0xf0, 0x11, 0x00


	//----- nvinfo : EIATTR_KPARAM_INFO
	.align		4
.L_637:
        /*0028*/ 	.byte	0x04, 0x17
        /*002a*/ 	.short	(.L_639 - .L_638)
.L_638:
        /*002c*/ 	.word	0x00000000
        /*0030*/ 	.short	0x0001
        /*0032*/ 	.short	0x0008
        /*0034*/ 	.byte	0x00, 0xf5, 0x21, 0x00


	//----- nvinfo : EIATTR_KPARAM_INFO
	.align		4
.L_639:
        /*0038*/ 	.byte	0x04, 0x17
        /*003a*/ 	.short	(.L_641 - .L_640)
.L_640:
        /*003c*/ 	.word	0x00000000
        /*0040*/ 	.short	0x0000
        /*0042*/ 	.short	0x0000
        /*0044*/ 	.byte	0x00, 0xf5, 0x21, 0x00


	//----- nvinfo : EIATTR_SPARSE_MMA_MASK
	.align		4
.L_641:
        /*0048*/ 	.byte	0x03, 0x50
        /*004a*/ 	.short	0x0000


	//----- nvinfo : EIATTR_MAXREG_COUNT
	.align		4
        /*004c*/ 	.byte	0x03, 0x1b
        /*004e*/ 	.short	0x00ff


	//----- nvinfo : EIATTR_NUM_BARRIERS
	.align		4
        /*0050*/ 	.byte	0x02, 0x4c
        /*0052*/ 	.byte	0x01
	.zero		1


	//----- nvinfo : EIATTR_MERCURY_ISA_VERSION
	.align		4
        /*0054*/ 	.byte	0x03, 0x5f
        /*0056*/ 	.short	0x0101


	//----- nvinfo : EIATTR_COOP_GROUP_MASK_REGIDS
	.align		4
        /*0058*/ 	.byte	0x04, 0x29
        /*005a*/ 	.short	(.L_643 - .L_642)


	//   ....[0]....
.L_642:
        /*005c*/ 	.word	0xffffffff


	//   ....[1]....
        /*0060*/ 	.word	0xffffffff


	//   ....[2]....
        /*0064*/ 	.word	0xffffffff


	//   ....[3]....
        /*0068*/ 	.word	0xffffffff


	//   ....[4]....
        /*006c*/ 	.word	0xffffffff


	//   ....[5]....
        /*0070*/ 	.word	0xffffffff


	//   ....[6]....
        /*0074*/ 	.word	0xffffffff


	//   ....[7]....
        /*0078*/ 	.word	0xffffffff


	//   ....[8]....
        /*007c*/ 	.word	0xffffffff


	//   ....[9]....
        /*0080*/ 	.word	0xffffffff


	//   ....[10]....
        /*0084*/ 	.word	0xffffffff


	//   ....[11]....
        /*0088*/ 	.word	0xffffffff


	//   ....[12]....
        /*008c*/ 	.word	0xffffffff


	//   ....[13]....
        /*0090*/ 	.word	0xffffffff


	//   ....[14]....
        /*0094*/ 	.word	0xffffffff


	//   ....[15]....
        /*0098*/ 	.word	0xffffffff


	//   ....[16]....
        /*009c*/ 	.word	0xffffffff


	//   ....[17]....
        /*00a0*/ 	.word	0xffffffff


	//   ....[18]....
        /*00a4*/ 	.word	0xffffffff


	//   ....[19]....
        /*00a8*/ 	.word	0xffffffff


	//   ....[20]....
        /*00ac*/ 	.word	0xffffffff


	//   ....[21]....
        /*00b0*/ 	.word	0xffffffff


	//   ....[22]....
        /*00b4*/ 	.word	0xffffffff


	//   ....[23]....
        /*00b8*/ 	.word	0xffffffff


	//   ....[24]....
        /*00bc*/ 	.word	0xffffffff


	//   ....[25]....
        /*00c0*/ 	.word	0xffffffff


	//   ....[26]....
        /*00c4*/ 	.word	0xffffffff


	//   ....[27]....
        /*00c8*/ 	.word	0xffffffff


	//   ....[28]....
        /*00cc*/ 	.word	0xffffffff


	//   ....[29]....
        /*00d0*/ 	.word	0xffffffff


	//   ....[30]....
        /*00d4*/ 	.word	0xffffffff


	//   ....[31]....
        /*00d8*/ 	.word	0xffffffff


	//   ....[32]....
        /*00dc*/ 	.word	0xffffffff


	//   ....[33]....
        /*00e0*/ 	.word	0xffffffff


	//   ....[34]....
        /*00e4*/ 	.word	0xffffffff


	//   ....[35]....
        /*00e8*/ 	.word	0xffffffff


	//   ....[36]....
        /*00ec*/ 	.word	0xffffffff


	//   ....[37]....
        /*00f0*/ 	.word	0xffffffff


	//   ....[38]....
        /*00f4*/ 	.word	0xffffffff


	//   ....[39]....
        /*00f8*/ 	.word	0xffffffff


	//   ....[40]....
        /*00fc*/ 	.word	0xffffffff


	//   ....[41]....
        /*0100*/ 	.word	0xffffffff


	//   ....[42]....
        /*0104*/ 	.word	0xffffffff


	//   ....[43]....
        /*0108*/ 	.word	0xffffffff


	//   ....[44]....
        /*010c*/ 	.word	0xffffffff


	//   ....[45]....
        /*0110*/ 	.word	0xffffffff


	//   ....[46]....
        /*0114*/ 	.word	0xffffffff


	//   ....[47]....
        /*0118*/ 	.word	0xffffffff


	//   ....[48]....
        /*011c*/ 	.word	0xffffffff


	//   ....[49]....
        /*0120*/ 	.word	0xffffffff


	//   ....[50]....
        /*0124*/ 	.word	0xffffffff


	//   ....[51]....
        /*0128*/ 	.word	0xffffffff


	//   ....[52]....
        /*012c*/ 	.word	0xffffffff


	//   ....[53]....
        /*0130*/ 	.word	0xffffffff


	//   ....[54]....
        /*0134*/ 	.word	0xffffffff


	//   ....[55]....
        /*0138*/ 	.word	0xffffffff


	//   ....[56]....
        /*013c*/ 	.word	0xffffffff


	//   ....[57]....
        /*0140*/ 	.word	0xffffffff


	//   ....[58]....
        /*0144*/ 	.word	0xffffffff


	//   ....[59]....
        /*0148*/ 	.word	0xffffffff


	//----- nvinfo : EIATTR_COOP_GROUP_INSTR_OFFSETS
	.align		4
.L_643:
        /*014c*/ 	.byte	0x04, 0x28
        /*014e*/ 	.short	(.L_645 - .L_644)


	//   ....[0]....
.L_644:
        /*0150*/ 	.word	0x00000b10


	//   ....[1]....
        /*0154*/ 	.word	0x00000b40


	//   ....[2]....
        /*0158*/ 	.word	0x00000b60


	//   ....[3]....
        /*015c*/ 	.word	0x00000b70


	//   ....[4]....
        /*0160*/ 	.word	0x00000ca0


	//   ....[5]....
        /*0164*/ 	.word	0x00000cd0


	//   ....[6]....
        /*0168*/ 	.word	0x00000d00


	//   ....[7]....
        /*016c*/ 	.word	0x00000d20


	//   ....[8]....
        /*0170*/ 	.word	0x00000e50


	//   ....[9]....
        /*0174*/ 	.word	0x00000e80


	//   ....[10]....
        /*0178*/ 	.word	0x00000eb0


	//   ....[11]....
        /*017c*/ 	.word	0x00000ed0


	//   ....[12]....
        /*0180*/ 	.word	0x00001000


	//   ....[13]....
        /*0184*/ 	.word	0x00001030


	//   ....[14]....
        /*0188*/ 	.word	0x00001060


	//   ....[15]....
        /*018c*/ 	.word	0x00001080


	//   ....[16]....
        /*0190*/ 	.word	0x000011b0


	//   ....[17]....
        /*0194*/ 	.word	0x000011f0


	//   ....[18]....
        /*0198*/ 	.word	0x00001220


	//   ....[19]....
        /*019c*/ 	.word	0x00001260


	//   ....[20]....
        /*01a0*/ 	.word	0x00001f30


	//   ....[21]....
        /*01a4*/ 	.word	0x00001f40


	//   ....[22]....
        /*01a8*/ 	.word	0x00001f50


	//   ....[23]....
        /*01ac*/ 	.word	0x00001f60


	//   ....[24]....
        /*01b0*/ 	.word	0x00002090


	//   ....[25]....
        /*01b4*/ 	.word	0x000020d0


	//   ....[26]....
        /*01b8*/ 	.word	0x00002100


	//   ....[27]....
        /*01bc*/ 	.word	0x00002110


	//   ....[28]....
        /*01c0*/ 	.word	0x00002250


	//   ....[29]....
        /*01c4*/ 	.word	0x00002290


	//   ....[30]....
        /*01c8*/ 	.word	0x000022c0


	//   ....[31]....
        /*01cc*/ 	.word	0x000022d0


	//   ....[32]....
        /*01d0*/ 	.word	0x00002410


	//   ....[33]....
        /*01d4*/ 	.word	0x00002450


	//   ....[34]....
        /*01d8*/ 	.word	0x00002480


	//   ....[35]....
        /*01dc*/ 	.word	0x00002490


	//   ....[36]....
        /*01e0*/ 	.word	0x000025d0


	//   ....[37]....
        /*01e4*/ 	.word	0x00002610


	//   ....[38]....
        /*01e8*/ 	.word	0x00002640


	//   ....[39]....
        /*01ec*/ 	.word	0x00002660


	//   ....[40]....
        /*01f0*/ 	.word	0x00004fb0


	//   ....[41]....
        /*01f4*/ 	.word	0x00004fe0


	//   ....[42]....
        /*01f8*/ 	.word	0x00005000


	//   ....[43]....
        /*01fc*/ 	.word	0x00005010


	//   ....[44]....
        /*0200*/ 	.word	0x00005140


	//   ....[45]....
        /*0204*/ 	.word	0x00005170


	//   ....[46]....
        /*0208*/ 	.word	0x000051a0


	//   ....[47]....
        /*020c*/ 	.word	0x000051c0


	//   ....[48]....
        /*0210*/ 	.word	0x000052f0


	//   ....[49]....
        /*0214*/ 	.word	0x00005320


	//   ....[50]....
        /*0218*/ 	.word	0x00005350


	//   ....[51]....
        /*021c*/ 	.word	0x00005370


	//   ....[52]....
        /*0220*/ 	.word	0x000054a0


	//   ....[53]....
        /*0224*/ 	.word	0x000054d0


	//   ....[54]....
        /*0228*/ 	.word	0x00005500


	//   ....[55]....
        /*022c*/ 	.word	0x00005520


	//   ....[56]....
        /*0230*/ 	.word	0x00005650


	//   ....[57]....
        /*0234*/ 	.word	0x00005690


	//   ....[58]....
        /*0238*/ 	.word	0x000056c0


	//   ....[59]....
        /*023c*/ 	.word	0x00005700


	//----- nvinfo : EIATTR_VRC_CTA_INIT_COUNT
	.align		4
.L_645:
        /*0240*/ 	.byte	0x02, 0x4a
	.zero		1
	.zero		1


	//----- nvinfo : EIATTR_EXIT_INSTR_OFFSETS
	.align		4
        /*0244*/ 	.byte	0x04, 0x1c
        /*0246*/ 	.short	(.L_647 - .L_646)


	//   ....[0]....
.L_646:
        /*0248*/ 	.word	0x00000030


	//   ....[1]....
        /*024c*/ 	.word	0x00006310


	//   ....[2]....
        /*0250*/ 	.word	0x00006350


	//----- nvinfo : EIATTR_MAX_THREADS
	.align		4
.L_647:
        /*0254*/ 	.byte	0x04, 0x05
        /*0256*/ 	.short	(.L_649 - .L_648)
.L_648:
        /*0258*/ 	.word	0x00000100
        /*025c*/ 	.word	0x00000001
        /*0260*/ 	.word	0x00000001


	//----- nvinfo : EIATTR_CRS_STACK_SIZE
	.align		4
.L_649:
        /*0264*/ 	.byte	0x04, 0x1e
        /*0266*/ 	.short	(.L_651 - .L_650)
.L_650:
        /*0268*/ 	.word	0x00000000


	//----- nvinfo : EIATTR_CBANK_PARAM_SIZE
	.align		4
.L_651:
        /*026c*/ 	.byte	0x03, 0x19
        /*026e*/ 	.short	0x0015


	//----- nvinfo : EIATTR_PARAM_CBANK
	.align		4
        /*0270*/ 	.byte	0x04, 0x0a
        /*0272*/ 	.short	(.L_653 - .L_652)
	.align		4
.L_652:
        /*0274*/ 	.word	index@(.nv.constant0._ZN6thrust24THRUST_300001_SM_1000_NS8cuda_cub4core6detail13_kernel_agentINS1_8__reduce11ReduceAgentIPN4cuda3std3__45tupleIJdlEEESC_SB_iNS1_9__extrema9arg_min_fIdlNS9_4lessIdEEEEEEJSC_SC_iSH_EEEvDpT0_)
        /*0278*/ 	.short	0x0380
        /*027a*/ 	.short	0x0015


	//----- nvinfo : EIATTR_SW_WAR
	.align		4
.L_653:
        /*027c*/ 	.byte	0x04, 0x36
        /*027e*/ 	.short	(.L_655 - .L_654)
.L_654:
        /*0280*/ 	.word	0x00000008
.L_655:


//--------------------- .nv.info._ZN6thrust24THRUST_300001_SM_1000_NS8cuda_cub4core6detail13_kernel_agentINS1_8__reduce11ReduceAgentINS0_12zip_iteratorIN4cuda3std3__45tupleIJNS0_6detail15normal_iteratorINS0_10device_ptrIdEEEENS0_17counting_iteratorIlNS0_11use_defaultESI_SI_EEEEEEEPNSB_IJdlEEESM_iNS1_9__extrema9arg_min_fIdlNSA_4lessIdEEEEEEJSL_SN_iN3cub18CUB_300001_SM_100013GridEvenShareIiEENSV_9GridQueueIjEESS_EEEvDpT0_ --------------------------
	.section	.nv.info._ZN6thrust24THRUST_300001_SM_1000_NS8cuda_cub4core6detail13_kernel_agentINS1_8__reduce11ReduceAgentINS0_12zip_iteratorIN4cuda3std3__45tupleIJNS0_6detail15normal_iteratorINS0_10device_ptrIdEEEENS0_17counting_iteratorIlNS0_11use_defaultESI_SI_EEEEEEEPNSB_IJdlEEESM_iNS1_9__extrema9arg_min_fIdlNSA_4lessIdEEEEEEJSL_SN_iN3cub18CUB_300001_SM_100013GridEvenShareIiEENSV_9GridQueueIjEESS_EEEvDpT0_,"",@"SHT_CUDA_INFO"
	.sectionflags	@""
	.align	4


	//----- nvinfo : EIATTR_CUDA_API_VERSION
	.align		4
        /*0000*/ 	.byte	0x04, 0x37
        /*0002*/ 	.short	(.L_657 - .L_656)
.L_656:
        /*0004*/ 	.word	0x00000082


	//----- nvinfo : EIATTR_KPARAM_INFO
	.align		4
.L_657:
        /*0008*/ 	.byte	0x04, 0x17
        /*000a*/ 	.short	(.L_659 - .L_658)
.L_658:
        /*000c*/ 	.word	0x00000000
        /*0010*/ 	.short	0x0005
        /*0012*/ 	.short	0x0050
        /*0014*/ 	.byte	0x00, 0xf0, 0x05, 0x00


	//----- nvinfo : EIATTR_KPARAM_INFO
	.align		4
.L_659:
        /*0018*/ 	.byte	0x04, 0x17
        /*001a*/ 	.short	(.L_661 - .L_660)
.L_660:
        /*001c*/ 	.word	0x00000000
        /*0020*/ 	.short	0x0004
        /*0022*/ 	.short	0x0048
        /*0024*/ 	.byte	0x00, 0xf0, 0x21, 0x00


	//----- nvinfo : EIATTR_KPARAM_INFO
	.align		4
.L_661:
        /*0028*/ 	.byte	0x04, 0x17
        /*002a*/ 	.short	(.L_663 - .L_662)
.L_662:
        /*002c*/ 	.word	0x00000000
        /*0030*/ 	.short	0x0003
        /*0032*/ 	.short	0x001c
        /*0034*/ 	.byte	0x00, 0xf0, 0xa1, 0x00


	//----- nvinfo : EIATTR_KPARAM_INFO
	.align		4
.L_663:
        /*0038*/ 	.byte	0x04, 0x17
        /*003a*/ 	.short	(.L_665 - .L_664)
.L_664:
        /*003c*/ 	.word	0x00000000
        /*0040*/ 	.short	0x0002
        /*0042*/ 	.short	0x0018
        /*0044*/ 	.byte	0x00, 0xf0, 0x11, 0x00


	//----- nvinfo : EIATTR_KPARAM_INFO
	.align		4
.L_665:
        /*0048*/ 	.byte	0x04, 0x17
        /*004a*/ 	.short	(.L_667 - .L_666)
.L_666:
        /*004c*/ 	.word	0x00000000
        /*0050*/ 	.short	0x0001
        /*0052*/ 	.short	0x0010
        /*0054*/ 	.byte	0x00, 0xf5, 0x21, 0x00


	//----- nvinfo : EIATTR_KPARAM_INFO
	.align		4
.L_667:
        /*0058*/ 	.byte	0x04, 0x17
        /*005a*/ 	.short	(.L_669 - .L_668)
.L_668:
        /*005c*/ 	.word	0x00000000
        /*0060*/ 	.short	0x0000
        /*0062*/ 	.short	0x0000
        /*0064*/ 	.byte	0x00, 0xf0, 0x41, 0x00


	//----- nvinfo : EIATTR_SPARSE_MMA_MASK
	.align		4
.L_669:
        /*0068*/ 	.byte	0x03, 0x50
        /*006a*/ 	.short	0x0000


	//----- nvinfo : EIATTR_MAXREG_COUNT
	.align		4
        /*006c*/ 	.byte	0x03, 0x1b
        /*006e*/ 	.short	0x00ff


	//----- nvinfo : EIATTR_NUM_BARRIERS
	.align		4
        /*0070*/ 	.byte	0x02, 0x4c
        /*0072*/ 	.byte	0x01
	.zero		1


	//----- nvinfo : EIATTR_MERCURY_ISA_VERSION
	.align		4
        /*0074*/ 	.byte	0x03, 0x5f
        /*0076*/ 	.short	0x0101


	//----- nvinfo : EIATTR_COOP_GROUP_MASK_REGIDS
	.align		4
        /*0078*/ 	.byte	0x04, 0x29
        /*007a*/ 	.short	(.L_671 - .L_670)


	//   ....[0]....
.L_670:
        /*007c*/ 	.word	0xffffffff


	//   ....[1]....
        /*0080*/ 	.word	0xffffffff


	//   ....[2]....
        /*0084*/ 	.word	0xffffffff


	//   ....[3]....
        /*0088*/ 	.word	0xffffffff


	//   ....[4]....
        /*008c*/ 	.word	0xffffffff


	//   ....[5]....
        /*0090*/ 	.word	0xffffffff


	//   ....[6]....
        /*0094*/ 	.word	0xffffffff


	//   ....[7]....
        /*0098*/ 	.word	0xffffffff


	//   ....[8]....
        /*009c*/ 	.word	0xffffffff


	//   ....[9]....
        /*00a0*/ 	.word	0xffffffff


	//   ....[10]....
        /*00a4*/ 	.word	0xffffffff


	//   ....[11]....
        /*00a8*/ 	.word	0xffffffff


	//   ....[12]....
        /*00ac*/ 	.word	0xffffffff


	//   ....[13]....
        /*00b0*/ 	.word	0xffffffff


	//   ....[14]....
        /*00b4*/ 	.word	0xffffffff


	//   ....[15]....
        /*00b8*/ 	.word	0xffffffff


	//   ....[16]....
        /*00bc*/ 	.word	0xffffffff


	//   ....[17]....
        /*00c0*/ 	.word	0xffffffff


	//   ....[18]....
        /*00c4*/ 	.word	0xffffffff


	//   ....[19]....
        /*00c8*/ 	.word	0xffffffff


	//   ....[20]....
        /*00cc*/ 	.word	0xffffffff


	//   ....[21]....
        /*00d0*/ 	.word	0xffffffff


	//   ....[22]....
        /*00d4*/ 	.word	0xffffffff


	//   ....[23]....
        /*00d8*/ 	.word	0xffffffff


	//   ....[24]....
        /*00dc*/ 	.word	0xffffffff


	//   ....[25]....
        /*00e0*/ 	.word	0xffffffff


	//   ....[26]....
        /*00e4*/ 	.word	0xffffffff


	//   ....[27]....
        /*00e8*/ 	.word	0xffffffff


	//   ....[28]....
        /*00ec*/ 	.word	0xffffffff


	//   ....[29]....
        /*00f0*/ 	.word	0xffffffff


	//   ....[30]....
        /*00f4*/ 	.word	0xffffffff


	//   ....[31]....
        /*00f8*/ 	.word	0xffffffff


	//   ....[32]....
        /*00fc*/ 	.word	0xffffffff


	//   ....[33]....
        /*0100*/ 	.word	0xffffffff


	//   ....[34]....
        /*0104*/ 	.word	0xffffffff


	//   ....[35]....
        /*0108*/ 	.word	0xffffffff


	//   ....[36]....
        /*010c*/ 	.word	0xffffffff


	//   ....[37]....
        /*0110*/ 	.word	0xffffffff


	//   ....[38]....
        /*0114*/ 	.word	0xffffffff


	//   ....[39]....
        /*0118*/ 	.word	0xffffffff


	//   ....[40]....
        /*011c*/ 	.word	0xffffffff


	//   ....[41]....
        /*0120*/ 	.word	0xffffffff


	//   ....[42]....
        /*0124*/ 	.word	0xffffffff


	//   ....[43]....
        /*0128*/ 	.word	0xffffffff


	//   ....[44]....
        /*012c*/ 	.word	0xffffffff


	//   ....[45]....
        /*0130*/ 	.word	0xffffffff


	//   ....[46]....
        /*0134*/ 	.word	0xffffffff


	//   ....[47]....
        /*0138*/ 	.word	0xffffffff


	//   ....[48]....
        /*013c*/ 	.word	0xffffffff


	//   ....[49]....
        /*0140*/ 	.word	0xffffffff


	//   ....[50]....
        /*0144*/ 	.word	0xffffffff


	//   ....[51]....
        /*0148*/ 	.word	0xffffffff


	//   ....[52]....
        /*014c*/ 	.word	0xffffffff


	//   ....[53]....
        /*0150*/ 	.word	0xffffffff


	//   ....[54]....
        /*0154*/ 	.word	0xffffffff


	//   ....[55]....
        /*0158*/ 	.word	0xffffffff


	//   ....[56]....
        /*015c*/ 	.word	0xffffffff


	//   ....[57]....
        /*0160*/ 	.word	0xffffffff


	//   ....[58]....
        /*0164*/ 	.word	0xffffffff


	//   ....[59]....
        /*0168*/ 	.word	0xffffffff


	//----- nvinfo : EIATTR_COOP_GROUP_INSTR_OFFSETS
	.align		4
.L_671:
        /*016c*/ 	.byte	0x04, 0x28
        /*016e*/ 	.short	(.L_673 - .L_672)


	//   ....[0]....
.L_672:
        /*0170*/ 	.word	0x00000c80


	//   ....[1]....
        /*0174*/ 	.word	0x00000cb0


	//   ....[2]....
        /*0178*/ 	.word	0x00000cd0


	//   ....[3]....
        /*017c*/ 	.word	0x00000ce0


	//   ....[4]....
        /*0180*/ 	.word	0x00000e10


	//   ....[5]....
        /*0184*/ 	.word	0x00000e40


	//   ....[6]....
        /*0188*/ 	.word	0x00000e70


	//   ....[7]....
        /*018c*/ 	.word	0x00000e90


	//   ....[8]....
        /*0190*/ 	.word	0x00000fc0


	//   ....[9]....
        /*0194*/ 	.word	0x00000ff0


	//   ....[10]....
        /*0198*/ 	.word	0x00001020


	//   ....[11]....
        /*019c*/ 	.word	0x00001040


	//   ....[12]....
        /*01a0*/ 	.word	0x00001170


	//   ....[13]....
        /*01a4*/ 	.word	0x000011a0


	//   ....[14]....
        /*01a8*/ 	.word	0x000011d0


	//   ....[15]....
        /*01ac*/ 	.word	0x000011f0


	//   ....[16]....
        /*01b0*/ 	.word	0x00001320


	//   ....[17]....
        /*01b4*/ 	.word	0x00001360


	//   ....[18]....
        /*01b8*/ 	.word	0x00001390


	//   ....[19]....
        /*01bc*/ 	.word	0x000013d0


	//   ....[20]....
        /*01c0*/ 	.word	0x000020a0


	//   ....[21]....
        /*01c4*/ 	.word	0x000020b0


	//   ....[22]....
        /*01c8*/ 	.word	0x000020c0


	//   ....[23]....
        /*01cc*/ 	.word	0x000020d0


	//   ....[24]....
        /*01d0*/ 	.word	0x00002200


	//   ....[25]....
        /*01d4*/ 	.word	0x00002240


	//   ....[26]....
        /*01d8*/ 	.word	0x00002270


	//   ....[27]....
        /*01dc*/ 	.word	0x00002280


	//   ....[28]....
        /*01e0*/ 	.word	0x000023c0


	//   ....[29]....
        /*01e4*/ 	.word	0x00002400


	//   ....[30]....
        /*01e8*/ 	.word	0x00002430


	//   ....[31]....
        /*01ec*/ 	.word	0x00002440


	//   ....[32]....
        /*01f0*/ 	.word	0x00002580


	//   ....[33]....
        /*01f4*/ 	.word	0x000025c0


	//   ....[34]....
        /*01f8*/ 	.word	0x000025f0


	//   ....[35]....
        /*01fc*/ 	.word	0x00002600


	//   ....[36]....
        /*0200*/ 	.word	0x00002740


	//   ....[37]....
        /*0204*/ 	.word	0x00002780


	//   ....[38]....
        /*0208*/ 	.word	0x000027b0


	//   ....[39]....
        /*020c*/ 	.word	0x000027d0


	//   ....[40]....
        /*0210*/ 	.word	0x00005280


	//   ....[41]....
        /*0214*/ 	.word	0x000052b0


	//   ....[42]....
        /*0218*/ 	.word	0x000052d0


	//   ....[43]....
        /*021c*/ 	.word	0x000052e0


	//   ....[44]....
        /*0220*/ 	.word	0x00005410


	//   ....[45]....
        /*0224*/ 	.word	0x00005440


	//   ....[46]....
        /*0228*/ 	.word	0x00005470


	//   ....[47]....
        /*022c*/ 	.word	0x00005490


	//   ....[48]....
        /*0230*/ 	.word	0x000055c0


	//   ....[49]....
        /*0234*/ 	.word	0x000055f0


	//   ....[50]....
        /*0238*/ 	.word	0x00005620


	//   ....[51]....
        /*023c*/ 	.word	0x00005640


	//   ....[52]....
        /*0240*/ 	.word	0x00005770


	//   ....[53]....
        /*0244*/ 	.word	0x000057a0


	//   ....[54]....
        /*0248*/ 	.word	0x000057d0


	//   ....[55]....
        /*024c*/ 	.word	0x000057f0


	//   ....[56]....
        /*0250*/ 	.word	0x00005920


	//   ....[57]....
        /*0254*/ 	.word	0x00005960


	//   ....[58]....
        /*0258*/ 	.word	0x00005990


	//   ....[59]....
        /*025c*/ 	.word	0x000059d0


	//----- nvinfo : EIATTR_VRC_CTA_INIT_COUNT
	.align		4
.L_673:
        /*0260*/ 	.byte	0x02, 0x4a
	.zero		1
	.zero		1


	//----- nvinfo : EIATTR_EXIT_INSTR_OFFSETS
	.align		4
        /*0264*/ 	.byte	0x04, 0x1c
        /*0266*/ 	.short	(.L_675 - .L_674)


	//   ....[0]....
.L_674:
        /*0268*/ 	.word	0x000065e0


	//   ....[1]....
        /*026c*/ 	.word	0x00006630


	//----- nvinfo : EIATTR_MAX_THREADS
	.align		4
.L_675:
        /*0270*/ 	.byte	0x04, 0x05
        /*0272*/ 	.short	(.L_677 - .L_676)
.L_676:
        /*0274*/ 	.word	0x00000100
        /*0278*/ 	.word	0x00000001
        /*027c*/ 	.word	0x00000001


	//----- nvinfo : EIATTR_CRS_STACK_SIZE
	.align		4
.L_677:
        /*0280*/ 	.byte	0x04, 0x1e
        /*0282*/ 	.short	(.L_679 - .L_678)
.L_678:
        /*0284*/ 	.word	0x00000000


	//----- nvinfo : EIATTR_CBANK_PARAM_SIZE
	.align		4
.L_679:
        /*0288*/ 	.byte	0x03, 0x19
        /*028a*/ 	.short	0x0051


	//----- nvinfo : EIATTR_PARAM_CBANK
	.align		4
        /*028c*/ 	.byte	0x04, 0x0a
        /*028e*/ 	.short	(.L_681 - .L_680)
	.align		4
.L_680:
        /*0290*/ 	.word	index@(.nv.constant0._ZN6thrust24THRUST_300001_SM_1000_NS8cuda_cub4core6detail13_kernel_agentINS1_8__reduce11ReduceAgentINS0_12zip_iteratorIN4cuda3std3__45tupleIJNS0_6detail15normal_iteratorINS0_10device_ptrIdEEEENS0_17counting_iteratorIlNS0_11use_defaultESI_SI_EEEEEEEPNSB_IJdlEEESM_iNS1_9__extrema9arg_min_fIdlNSA_4lessIdEEEEEEJSL_SN_iN3cub18CUB_300001_SM_100013GridEvenShareIiEENSV_9GridQueueIjEESS_EEEvDpT0_)
        /*0294*/ 	.short	0x0380
        /*0296*/ 	.short	0x0051


	//----- nvinfo : EIATTR_SW_WAR
	.align		4
.L_681:
        /*0298*/ 	.byte	0x04, 0x36
        /*029a*/ 	.short	(.L_683 - .L_682)
.L_682:
        /*029c*/ 	.word	0x00000008
.L_683:


//--------------------- .nv.info._ZN6thrust24THRUST_300001_SM_1000_NS8cuda_cub4core6detail13_kernel_agentINS1_8__reduce11ReduceAgentINS0_12zip_iteratorIN4cuda3std3__45tupleIJNS0_6detail15normal_iteratorINS0_10device_ptrIdEEEENS0_17counting_iteratorIlNS0_11use_defaultESI_SI_EEEEEEEPNSB_IJdlEEESM_iNS1_9__extrema9arg_min_fIdlNSA_4lessIdEEEEEEJSL_SN_iSS_EEEvDpT0_ --------------------------
	.section	.nv.info._ZN6thrust24THRUST_300001_SM_1000_NS8cuda_cub4core6detail13_kernel_agentINS1_8__reduce11ReduceAgentINS0_12zip_iteratorIN4cuda3std3__45tupleIJNS0_6detail15normal_iteratorINS0_10device_ptrIdEEEENS0_17counting_iteratorIlNS0_11use_defaultESI_SI_EEEEEEEPNSB_IJdlEEESM_iNS1_9__extrema9arg_min_fIdlNSA_4lessIdEEEEEEJSL_SN_iSS_EEEvDpT0_,"",@"SHT_CUDA_INFO"
	.sectionflags	@""
	.align	4


	//----- nvinfo : EIATTR_CUDA_API_VERSION
	.align		4
        /*0000*/ 	.byte	0x04, 0x37
        /*0002*/ 	.short	(.L_685 - .L_684)
.L_684:
        /*0004*/ 	.word	0x00000082


	//----- nvinfo : EIATTR_KPARAM_INFO
	.align		4
.L_685:
        /*0008*/ 	.byte	0x04, 0x17
        /*000a*/ 	.short	(.L_687 - .L_686)
.L_686:
        /*000c*/ 	.word	0x00000000
        /*0010*/ 	.short	0x0003
        /*0012*/ 	.short	0x001c
        /*0014*/ 	.byte	0x00, 0xf0, 0x05, 0x00


	//----- nvinfo : EIATTR_KPARAM_INFO
	.align		4
.L_687:
        /*0018*/ 	.byte	0x04, 0x17
        /*001a*/ 	.short	(.L_689 - .L_688)
.L_688:
        /*001c*/ 	.word	0x00000000
        /*0020*/ 	.short	0x0002
        /*0022*/ 	.short	0x0018
        /*0024*/ 	.byte	0x00, 0xf0, 0x11, 0x00


	//----- nvinfo : EIATTR_KPARAM_INFO
	.align		4
.L_689:
        /*0028*/ 	.byte	0x04, 0x17
        /*002a*/ 	.short	(.L_691 - .L_690)
.L_690:
        /*002c*/ 	.word	0x00000000
        /*0030*/ 	.short	0x0001
        /*0032*/ 	.short	0x0010
        /*0034*/ 	.byte	0x00, 0xf5, 0x21, 0x00


	//----- nvinfo : EIATTR_KPARAM_INFO
	.align		4
.L_691:
        /*0038*/ 	.byte	0x04, 0x17
        /*003a*/ 	.short	(.L_693 - .L_692)
.L_692:
        /*003c*/ 	.word	0x00000000
        /*0040*/ 	.short	0x0000
        /*0042*/ 	.short	0x0000
        /*0044*/ 	.byte	0x00, 0xf0, 0x41, 0x00


	//----- nvinfo : EIATTR_SPARSE_MMA_MASK
	.align		4
.L_693:
        /*0048*/ 	.byte	0x03, 0x50
        /*004a*/ 	.short	0x0000


	//----- nvinfo : EIATTR_MAXREG_COUNT
	.align		4
        /*004c*/ 	.byte	0x03, 0x1b
        /*004e*/ 	.short	0x00ff


	//----- nvinfo : EIATTR_NUM_BARRIERS
	.align		4
        /*0050*/ 	.byte	0x02, 0x4c
        /*0052*/ 	.byte	0x01
	.zero		1


	//----- nvinfo : EIATTR_MERCURY_ISA_VERSION
	.align		4
        /*0054*/ 	.byte	0x03, 0x5f
        /*0056*/ 	.short	0x0101


	//----- nvinfo : EIATTR_COOP_GROUP_MASK_REGIDS
	.align		4
        /*0058*/ 	.byte	0x04, 0x29
        /*005a*/ 	.short	(.L_695 - .L_694)


	//   ....[0]....
.L_694:
        /*005c*/ 	.word	0xffffffff


	//   ....[1]....
        /*0060*/ 	.word	0xffffffff


	//   ....[2]....
        /*0064*/ 	.word	0xffffffff


	//   ....[3]....
        /*0068*/ 	.word	0xffffffff


	//   ....[4]....
        /*006c*/ 	.word	0xffffffff


	//   ....[5]....
        /*0070*/ 	.word	0xffffffff


	//   ....[6]....
        /*0074*/ 	.word	0xffffffff


	//   ....[7]....
        /*0078*/ 	.word	0xffffffff


	//   ....[8]....
        /*007c*/ 	.word	0xffffffff


	//   ....[9]....
        /*0080*/ 	.word	0xffffffff


	//   ....[10]....
        /*0084*/ 	.word	0xffffffff


	//   ....[11]....
        /*0088*/ 	.word	0xffffffff


	//   ....[12]....
        /*008c*/ 	.word	0xffffffff


	//   ....[13]....
        /*0090*/ 	.word	0xffffffff


	//   ....[14]....
        /*0094*/ 	.word	0xffffffff


	//   ....[15]....
        /*0098*/ 	.word	0xffffffff


	//   ....[16]....
        /*009c*/ 	.word	0xffffffff


	//   ....[17]....
        /*00a0*/ 	.word	0xffffffff


	//   ....[18]....
        /*00a4*/ 	.word	0xffffffff


	//   ....[19]....
        /*00a8*/ 	.word	0xffffffff


	//   ....[20]....
        /*00ac*/ 	.word	0xffffffff


	//   ....[21]....
        /*00b0*/ 	.word	0xffffffff


	//   ....[22]....
        /*00b4*/ 	.word	0xffffffff


	//   ....[23]....
        /*00b8*/ 	.word	0xffffffff


	//   ....[24]....
        /*00bc*/ 	.word	0xffffffff


	//   ....[25]....
        /*00c0*/ 	.word	0xffffffff


	//   ....[26]....
        /*00c4*/ 	.word	0xffffffff


	//   ....[27]....
        /*00c8*/ 	.word	0xffffffff


	//   ....[28]....
        /*00cc*/ 	.word	0xffffffff


	//   ....[29]....
        /*00d0*/ 	.word	0xffffffff


	//   ....[30]....
        /*00d4*/ 	.word	0xffffffff


	//   ....[31]....
        /*00d8*/ 	.word	0xffffffff


	//   ....[32]....
        /*00dc*/ 	.word	0xffffffff


	//   ....[33]....
        /*00e0*/ 	.word	0xffffffff


	//   ....[34]....
        /*00e4*/ 	.word	0xffffffff


	//   ....[35]....
        /*00e8*/ 	.word	0xffffffff


	//   ....[36]....
        /*00ec*/ 	.word	0xffffffff


	//   ....[37]....
        /*00f0*/ 	.word	0xffffffff


	//   ....[38]....
        /*00f4*/ 	.word	0xffffffff


	//   ....[39]....
        /*00f8*/ 	.word	0xffffffff


	//   ....[40]....
        /*00fc*/ 	.word	0xffffffff


	//   ....[41]....
        /*0100*/ 	.word	0xffffffff


	//   ....[42]....
        /*0104*/ 	.word	0xffffffff


	//   ....[43]....
        /*0108*/ 	.word	0xffffffff


	//   ....[44]....
        /*010c*/ 	.word	0xffffffff


	//   ....[45]....
        /*0110*/ 	.word	0xffffffff


	//   ....[46]....
        /*0114*/ 	.word	0xffffffff


	//   ....[47]....
        /*0118*/ 	.word	0xffffffff


	//   ....[48]....
        /*011c*/ 	.word	0xffffffff


	//   ....[49]....
        /*0120*/ 	.word	0xffffffff


	//   ....[50]....
        /*0124*/ 	.word	0xffffffff


	//   ....[51]....
        /*0128*/ 	.word	0xffffffff


	//   ....[52]....
        /*012c*/ 	.word	0xffffffff


	//   ....[53]....
        /*0130*/ 	.word	0xffffffff


	//   ....[54]....
        /*0134*/ 	.word	0xffffffff


	//   ....[55]....
        /*0138*/ 	.word	0xffffffff


	//   ....[56]....
        /*013c*/ 	.word	0xffffffff


	//   ....[57]....
        /*0140*/ 	.word	0xffffffff


	//   ....[58]....
        /*0144*/ 	.word	0xffffffff


	//   ....[59]....
        /*0148*/ 	.word	0xffffffff


	//----- nvinfo : EIATTR_COOP_GROUP_INSTR_OFFSETS
	.align		4
.L_695:
        /*014c*/ 	.byte	0x04, 0x28
        /*014e*/ 	.short	(.L_697 - .L_696)


	//   ....[0]....
.L_696:
        /*0150*/ 	.word	0x00000c50


	//   ....[1]....
        /*0154*/ 	.word	0x00000c80


	//   ....[2]....
        /*0158*/ 	.word	0x00000ca0


	//   ....[3]....
        /*015c*/ 	.word	0x00000cb0


	//   ....[4]....
        /*0160*/ 	.word	0x00000de0


	//   ....[5]....
        /*0164*/ 	.word	0x00000e10


	//   ....[6]....
        /*0168*/ 	.word	0x00000e40


	//   ....[7]....
        /*016c*/ 	.word	0x00000e60


	//   ....[8]....
        /*0170*/ 	.word	0x00000f90


	//   ....[9]....
        /*0174*/ 	.word	0x00000fc0


	//   ....[10]....
        /*0178*/ 	.word	0x00000ff0


	//   ....[11]....
        /*017c*/ 	.word	0x00001010


	//   ....[12]....
        /*0180*/ 	.word	0x00001140


	//   ....[13]....
        /*0184*/ 	.word	0x00001170


	//   ....[14]....
        /*0188*/ 	.word	0x000011a0


	//   ....[15]....
        /*018c*/ 	.word	0x000011c0


	//   ....[16]....
        /*0190*/ 	.word	0x000012f0


	//   ....[17]....
        /*0194*/ 	.word	0x00001330


	//   ....[18]....
        /*0198*/ 	.word	0x00001360


	//   ....[19]....
        /*019c*/ 	.word	0x000013a0


	//   ....[20]....
        /*01a0*/ 	.word	0x00002070


	//   ....[21]....
        /*01a4*/ 	.word	0x00002080


	//   ....[22]....
        /*01a8*/ 	.word	0x00002090


	//   ....[23]....
        /*01ac*/ 	.word	0x000020a0


	//   ....[24]....
        /*01b0*/ 	.word	0x000021d0


	//   ....[25]....
        /*01b4*/ 	.word	0x00002210


	//   ....[26]....
        /*01b8*/ 	.word	0x00002240


	//   ....[27]....
        /*01bc*/ 	.word	0x00002250


	//   ....[28]....
        /*01c0*/ 	.word	0x00002390


	//   ....[29]....
        /*01c4*/ 	.word	0x000023d0


	//   ....[30]....
        /*01c8*/ 	.word	0x00002400


	//   ....[31]....
        /*01cc*/ 	.word	0x00002410


	//   ....[32]....
        /*01d0*/ 	.word	0x00002550


	//   ....[33]....
        /*01d4*/ 	.word	0x00002590


	//   ....[34]....
        /*01d8*/ 	.word	0x000025c0


	//   ....[35]....
        /*01dc*/ 	.word	0x000025d0


	//   ....[36]....
        /*01e0*/ 	.word	0x00002710


	//   ....[37]....
        /*01e4*/ 	.word	0x00002750


	//   ....[38]....
        /*01e8*/ 	.word	0x00002780


	//   ....[39]....
        /*01ec*/ 	.word	0x000027a0


	//   ....[40]....
        /*01f0*/ 	.word	0x00005010


	//   ....[41]....
        /*01f4*/ 	.word	0x00005040


	//   ....[42]....
        /*01f8*/ 	.word	0x00005060


	//   ....[43]....
        /*01fc*/ 	.word	0x00005070


	//   ....[44]....
        /*0200*/ 	.word	0x000051a0


	//   ....[45]....
        /*0204*/ 	.word	0x000051d0


	//   ....[46]....
        /*0208*/ 	.word	0x00005200


	//   ....[47]....
        /*020c*/ 	.word	0x00005220


	//   ....[48]....
        /*0210*/ 	.word	0x00005350


	//   ....[49]....
        /*0214*/ 	.word	0x00005380


	//   ....[50]....
        /*0218*/ 	.word	0x000053b0


	//   ....[51]....
        /*021c*/ 	.word	0x000053d0


	//   ....[52]....
        /*0220*/ 	.word	0x00005500


	//   ....[53]....
        /*0224*/ 	.word	0x00005530


	//   ....[54]....
        /*0228*/ 	.word	0x00005560


	//   ....[55]....
        /*022c*/ 	.word	0x00005580


	//   ....[56]....
        /*0230*/ 	.word	0x000056b0


	//   ....[57]....
        /*0234*/ 	.word	0x000056f0


	//   ....[58]....
        /*0238*/ 	.word	0x00005720


	//   ....[59]....
        /*023c*/ 	.word	0x00005730


	//----- nvinfo : EIATTR_VRC_CTA_INIT_COUNT
	.align		4
.L_697:
        /*0240*/ 	.byte	0x02, 0x4a
	.zero		1
	.zero		1


	//----- nvinfo : EIATTR_EXIT_INSTR_OFFSETS
	.align		4
        /*0244*/ 	.byte	0x04, 0x1c
        /*0246*/ 	.short	(.L_699 - .L_698)


	//   ....[0]....
.L_698:
        /*0248*/ 	.word	0x00000030


	//   ....[1]....
        /*024c*/ 	.word	0x00006370


	//   ....[2]....
        /*0250*/ 	.word	0x000063b0


	//----- nvinfo : EIATTR_MAX_THREADS
	.align		4
.L_699:
        /*0254*/ 	.byte	0x04, 0x05
        /*0256*/ 	.short	(.L_701 - .L_700)
.L_700:
        /*0258*/ 	.word	0x00000100
        /*025c*/ 	.word	0x00000001
        /*0260*/ 	.word	0x00000001


	//----- nvinfo : EIATTR_CRS_STACK_SIZE
	.align		4
.L_701:
        /*0264*/ 	.byte	0x04, 0x1e
        /*0266*/ 	.short	(.L_703 - .L_702)
.L_702:
        /*0268*/ 	.word	0x00000000


	//----- nvinfo : EIATTR_CBANK_PARAM_SIZE
	.align		4
.L_703:
        /*026c*/ 	.byte	0x03, 0x19
        /*026e*/ 	.short	0x001d


	//----- nvinfo : EIATTR_PARAM_CBANK
	.align		4
        /*0270*/ 	.byte	0x04, 0x0a
        /*0272*/ 	.short	(.L_705 - .L_704)
	.align		4
.L_704:
        /*0274*/ 	.word	index@(.nv.constant0._ZN6thrust24THRUST_300001_SM_1000_NS8cuda_cub4core6detail13_kernel_agentINS1_8__reduce11ReduceAgentINS0_12zip_iteratorIN4cuda3std3__45tupleIJNS0_6detail15normal_iteratorINS0_10device_ptrIdEEEENS0_17counting_iteratorIlNS0_11use_defaultESI_SI_EEEEEEEPNSB_IJdlEEESM_iNS1_9__extrema9arg_min_fIdlNSA_4lessIdEEEEEEJSL_SN_iSS_EEEvDpT0_)
        /*0278*/ 	.short	0x0380
        /*027a*/ 	.short	0x001d


	//----- nvinfo : EIATTR_SW_WAR
	.align		4
.L_705:
        /*027c*/ 	.byte	0x04, 0x36
        /*027e*/ 	.short	(.L_707 - .L_706)
.L_706:
        /*0280*/ 	.word	0x00000008
.L_707:


//--------------------- .nv.info._ZN6thrust24THRUST_300001_SM_1000_NS8cuda_cub4core6detail13_kernel_agentINS1_8__reduce11ReduceAgentIPN4cuda3std3__45tupleIJdlEEESC_SB_lNS1_9__extrema9arg_max_fIdlNS9_4lessIdEEEEEEJSC_SC_iSH_EEEvDpT0_ --------------------------
	.section	.nv.info._ZN6thrust24THRUST_300001_SM_1000_NS8cuda_cub4core6detail13_kernel_agentINS1_8__reduce11ReduceAgentIPN4cuda3std3__45tupleIJdlEEESC_SB_lNS1_9__extrema9arg_max_fIdlNS9_4lessIdEEEEEEJSC_SC_iSH_EEEvDpT0_,"",@"SHT_CUDA_INFO"
	.sectionflags	@""
	.align	4


	//----- nvinfo : EIATTR_CUDA_API_VERSION
	.align		4
        /*0000*/ 	.byte	0x04, 0x37
        /*0002*/ 	.short	(.L_709 - .L_708)
.L_708:
        /*0004*/ 	.word	0x00000082


	//----- nvinfo : EIATTR_KPARAM_INFO
	.align		4
.L_709:
        /*0008*/ 	.byte	0x04, 0x17
        /*000a*/ 	.short	(.L_711 - .L_710)
.L_710:
        /*000c*/ 	.word	0x00000000
        /*0010*/ 	.short	0x0003
        /*0012*/ 	.short	0x0014
        /*0014*/ 	.byte	0x00, 0xf0, 0x05, 0x00


	//----- nvinfo : EIATTR_KPARAM_INFO
	.align		4
.L_711:
        /*0018*/ 	.byte	0x04, 0x17
        /*001a*/ 	.short	(.L_713 - .L_712)
.L_712:
        /*001c*/ 	.word	0x00000000
        /*0020*/ 	.short	0x0002
        /*0022*/ 	.short	0x0010
        /*0024*/ 	.byte	0x00, 0xf0, 0x11, 0x00


	//----- nvinfo : EIATTR_KPARAM_INFO
	.align		4
.L_713:
        /*0028*/ 	.byte	0x04, 0x17
        /*002a*/ 	.short	(.L_715 - .L_714)
.L_714:
        /*002c*/ 	.word	0x00000000
        /*0030*/ 	.short	0x0001
        /*0032*/ 	.short	0x0008
        /*0034*/ 	.byte	0x00, 0xf5, 0x21, 0x00


	//----- nvinfo : EIATTR_KPARAM_INFO
	.align		4
.L_715:
        /*0038*/ 	.byte	0x04, 0x17
        /*003a*/ 	.short	(.L_717 - .L_716)
.L_716:
        /*003c*/ 	.word	0x00000000
        /*0040*/ 	.short	0x0000
        /*0042*/ 	.short	0x0000
        /*0044*/ 	.byte	0x00, 0xf5, 0x21, 0x00


	//----- nvinfo : EIATTR_SPARSE_MMA_MASK
	.align		4
.L_717:
        /*0048*/ 	.byte	0x03, 0x50
        /*004a*/ 	.short	0x0000


	//----- nvinfo : EIATTR_MAXREG_COUNT
	.align		4
        /*004c*/ 	.byte	0x03, 0x1b
        /*004e*/ 	.short	0x00ff


	//----- nvinfo : EIATTR_NUM_BARRIERS
	.align		4
        /*0050*/ 	.byte	0x02, 0x4c
        /*0052*/ 	.byte	0x01
	.zero		1


	//----- nvinfo : EIATTR_MERCURY_ISA_VERSION
	.align		4
        /*0054*/ 	.byte	0x03, 0x5f
        /*0056*/ 	.short	0x0101


	//----- nvinfo : EIATTR_COOP_GROUP_MASK_REGIDS
	.align		4
        /*0058*/ 	.byte	0x04, 0x29
        /*005a*/ 	.short	(.L_719 - .L_718)


	//   ....[0]....
.L_718:
        /*005c*/ 	.word	0xffffffff


	//   ....[1]....
        /*0060*/ 	.word	0xffffffff


	//   ....[2]....
        /*0064*/ 	.word	0xffffffff


	//   ....[3]....
        /*0068*/ 	.word	0xffffffff


	//   ....[4]....
        /*006c*/ 	.word	0xffffffff


	//   ....[5]....
        /*0070*/ 	.word	0xffffffff


	//   ....[6]....
        /*0074*/ 	.word	0xffffffff


	//   ....[7]....
        /*0078*/ 	.word	0xffffffff


	//   ....[8]....
        /*007c*/ 	.word	0xffffffff


	//   ....[9]....
        /*0080*/ 	.word	0xffffffff


	//   ....[10]....
        /*0084*/ 	.word	0xffffffff


	//   ....[11]....
        /*0088*/ 	.word	0xffffffff


	//   ....[12]....
        /*008c*/ 	.word	0xffffffff


	//   ....[13]....
        /*0090*/ 	.word	0xffffffff


	//   ....[14]....
        /*0094*/ 	.word	0xffffffff


	//   ....[15]....
        /*0098*/ 	.word	0xffffffff


	//   ....[16]....
        /*009c*/ 	.word	0xffffffff


	//   ....[17]....
        /*00a0*/ 	.word	0xffffffff


	//   ....[18]....
        /*00a4*/ 	.word	0xffffffff


	//   ....[19]....
        /*00a8*/ 	.word	0xffffffff


	//   ....[20]....
        /*00ac*/ 	.word	0xffffffff


	//   ....[21]....
        /*00b0*/ 	.word	0xffffffff


	//   ....[22]....
        /*00b4*/ 	.word	0xffffffff


	//   ....[23]....
        /*00b8*/ 	.word	0xffffffff


	//   ....[24]....
        /*00bc*/ 	.word	0xffffffff


	//   ....[25]....
        /*00c0*/ 	.word	0xffffffff


	//   ....[26]....
        /*00c4*/ 	.word	0xffffffff


	//   ....[27]....
        /*00c8*/ 	.word	0xffffffff


	//   ....[28]....
        /*00cc*/ 	.word	0xffffffff


	//   ....[29]....
        /*00d0*/ 	.word	0xffffffff


	//   ....[30]....
        /*00d4*/ 	.word	0xffffffff


	//   ....[31]....
        /*00d8*/ 	.word	0xffffffff


	//   ....[32]....
        /*00dc*/ 	.word	0xffffffff


	//   ....[33]....
        /*00e0*/ 	.word	0xffffffff


	//   ....[34]....
        /*00e4*/ 	.word	0xffffffff


	//   ....[35]....
        /*00e8*/ 	.word	0xffffffff


	//   ....[36]....
        /*00ec*/ 	.word	0xffffffff


	//   ....[37]....
        /*00f0*/ 	.word	0xffffffff


	//   ....[38]....
        /*00f4*/ 	.word	0xffffffff


	//   ....[39]....
        /*00f8*/ 	.word	0xffffffff


	//   ....[40]....
        /*00fc*/ 	.word	0xffffffff


	//   ....[41]....
        /*0100*/ 	.word	0xffffffff


	//   ....[42]....
        /*0104*/ 	.word	0xffffffff


	//   ....[43]....
        /*0108*/ 	.word	0xffffffff


	//   ....[44]....
        /*010c*/ 	.word	0xffffffff


	//   ....[45]....
        /*0110*/ 	.word	0xffffffff


	//   ....[46]....
        /*0114*/ 	.word	0xffffffff


	//   ....[47]....
        /*0118*/ 	.word	0xffffffff


	//   ....[48]....
        /*011c*/ 	.word	0xffffffff


	//   ....[49]....
        /*0120*/ 	.word	0xffffffff


	//   ....[50]....
        /*0124*/ 	.word	0xffffffff


	//   ....[51]....
        /*0128*/ 	.word	0xffffffff


	//   ....[52]....
        /*012c*/ 	.word	0xffffffff


	//   ....[53]....
        /*0130*/ 	.word	0xffffffff


	//   ....[54]....
        /*0134*/ 	.word	0xffffffff


	//   ....[55]....
        /*0138*/ 	.word	0xffffffff


	//   ....[56]....
        /*013c*/ 	.word	0xffffffff


	//   ....[57]....
        /*0140*/ 	.word	0xffffffff


	//   ....[58]....
        /*0144*/ 	.word	0xffffffff


	//   ....[59]....
        /*0148*/ 	.word	0xffffffff


	//----- nvinfo : EIATTR_COOP_GROUP_INSTR_OFFSETS
	.align		4
.L_719:
        /*014c*/ 	.byte	0x04, 0x28
        /*014e*/ 	.short	(.L_721 - .L_720)


	//   ....[0]....
.L_720:
        /*0150*/ 	.word	0x00000b70


	//   ....[1]....
        /*0154*/ 	.word	0x00000ba0


	//   ....[2]....
        /*0158*/ 	.word	0x00000bc0


	//   ....[3]....
        /*015c*/ 	.word	0x00000bd0


	//   ....[4]....
        /*0160*/ 	.word	0x00000d60


	//   ....[5]....
        /*0164*/ 	.word	0x00000d90


	//   ....[6]....
        /*0168*/ 	.word	0x00000dc0


	//   ....[7]....
        /*016c*/ 	.word	0x00000de0


	//   ....[8]....
        /*0170*/ 	.word	0x00000f60


	//   ....[9]....
        /*0174*/ 	.word	0x00000f90


	//   ....[10]....
        /*0178*/ 	.word	0x00000fc0


	//   ....[11]....
        /*017c*/ 	.word	0x00000fe0


	//   ....[12]....
        /*0180*/ 	.word	0x00001160


	//   ....[13]....
        /*0184*/ 	.word	0x00001190


	//   ....[14]....
        /*0188*/ 	.word	0x000011c0


	//   ....[15]....
        /*018c*/ 	.word	0x000011e0


	//   ....[16]....
        /*0190*/ 	.word	0x00001360


	//   ....[17]....
        /*0194*/ 	.word	0x00001390


	//   ....[18]....
        /*0198*/ 	.word	0x000013c0


	//   ....[19]....
        /*019c*/ 	.word	0x000013e0


	//   ....[20]....
        /*01a0*/ 	.word	0x00002140


	//   ....[21]....
        /*01a4*/ 	.word	0x00002150


	//   ....[22]....
        /*01a8*/ 	.word	0x00002160


	//   ....[23]....
        /*01ac*/ 	.word	0x00002180


	//   ....[24]....
        /*01b0*/ 	.word	0x00002300


	//   ....[25]....
        /*01b4*/ 	.word	0x00002340


	//   ....[26]....
        /*01b8*/ 	.word	0x00002370


	//   ....[27]....
        /*01bc*/ 	.word	0x00002390


	//   ....[28]....
        /*01c0*/ 	.word	0x00002510


	//   ....[29]....
        /*01c4*/ 	.word	0x00002550


	//   ....[30]....
        /*01c8*/ 	.word	0x00002580


	//   ....[31]....
        /*01cc*/ 	.word	0x000025a0


	//   ....[32]....
        /*01d0*/ 	.word	0x00002720


	//   ....[33]....
        /*01d4*/ 	.word	0x00002760


	//   ....[34]....
        /*01d8*/ 	.word	0x00002790


	//   ....[35]....
        /*01dc*/ 	.word	0x000027b0


	//   ....[36]....
        /*01e0*/ 	.word	0x00002930


	//   ....[37]....
        /*01e4*/ 	.word	0x00002970


	//   ....[38]....
        /*01e8*/ 	.word	0x000029a0


	//   ....[39]....
        /*01ec*/ 	.word	0x000029c0


	//   ....[40]....
        /*01f0*/ 	.word	0x00005780


	//   ....[41]....
        /*01f4*/ 	.word	0x000057b0


	//   ....[42]....
        /*01f8*/ 	.word	0x000057d0


	//   ....[43]....
        /*01fc*/ 	.word	0x000057e0


	//   ....[44]....
        /*0200*/ 	.word	0x00005970


	//   ....[45]....
        /*0204*/ 	.word	0x000059a0


	//   ....[46]....
        /*0208*/ 	.word	0x000059d0


	//   ....[47]....
        /*020c*/ 	.word	0x000059f0


	//   ....[48]....
        /*0210*/ 	.word	0x00005b70


	//   ....[49]....
        /*0214*/ 	.word	0x00005ba0


	//   ....[50]....
        /*0218*/ 	.word	0x00005bd0


	//   ....[51]....
        /*021c*/ 	.word	0x00005bf0


	//   ....[52]....
        /*0220*/ 	.word	0x00005d70


	//   ....[53]....
        /*0224*/ 	.word	0x00005da0


	//   ....[54]....
        /*0228*/ 	.word	0x00005dd0


	//   ....[55]....
        /*022c*/ 	.word	0x00005df0


	//   ....[56]....
        /*0230*/ 	.word	0x00005f70


	//   ....[57]....
        /*0234*/ 	.word	0x00005fa0


	//   ....[58]....
        /*0238*/ 	.word	0x00005fd0


	//   ....[59]....
        /*023c*/ 	.word	0x00005ff0


	//----- nvinfo : EIATTR_VRC_CTA_INIT_COUNT
	.align		4
.L_721:
        /*0240*/ 	.byte	0x02, 0x4a
	.zero		1
	.zero		1


	//----- nvinfo : EIATTR_EXIT_INSTR_OFFSETS
	.align		4
        /*0244*/ 	.byte	0x04, 0x1c
        /*0246*/ 	.short	(.L_723 - .L_722)


	//   ....[0]....
.L_722:
        /*0248*/ 	.word	0x00000030


	//   ....[1]....
        /*024c*/ 	.word	0x00006c90


	//   ....[2]....
        /*0250*/ 	.word	0x00006cd0


	//----- nvinfo : EIATTR_MAX_THREADS
	.align		4
.L_723:
        /*0254*/ 	.byte	0x04, 0x05
        /*0256*/ 	.short	(.L_725 - .L_724)
.L_724:
        /*0258*/ 	.word	0x00000100
        /*025c*/ 	.word	0x00000001
        /*0260*/ 	.word	0x00000001


	//----- nvinfo : EIATTR_CRS_STACK_SIZE
	.align		4
.L_725:
        /*0264*/ 	.byte	0x04, 0x1e
        /*0266*/ 	.short	(.L_727 - .L_726)
.L_726:
        /*0268*/ 	.word	0x00000000


	//----- nvinfo : EIATTR_CBANK_PARAM_SIZE
	.align		4
.L_727:
        /*026c*/ 	.byte	0x03, 0x19
        /*026e*/ 	.short	0x0015


	//----- nvinfo : EIATTR_PARAM_CBANK
	.align		4
        /*0270*/ 	.byte	0x04, 0x0a
        /*0272*/ 	.short	(.L_729 - .L_728)
	.align		4
.L_728:
        /*0274*/ 	.word	index@(.nv.constant0._ZN6thrust24THRUST_300001_SM_1000_NS8cuda_cub4core6detail13_kernel_agentINS1_8__reduce11ReduceAgentIPN4cuda3std3__45tupleIJdlEEESC_SB_lNS1_9__extrema9arg_max_fIdlNS9_4lessIdEEEEEEJSC_SC_iSH_EEEvDpT0_)
        /*0278*/ 	.short	0x0380
        /*027a*/ 	.short	0x0015


	//----- nvinfo : EIATTR_SW_WAR
	.align		4
.L_729:
        /*027c*/ 	.byte	0x04, 0x36
        /*027e*/ 	.short	(.L_731 - .L_730)
.L_730:
        /*0280*/ 	.word	0x00000008
.L_731:


//--------------------- .nv.info._ZN6thrust24THRUST_300001_SM_1000_NS8cuda_cub4core6detail13_kernel_agentINS1_8__reduce10DrainAgentIlEEJN3cub18CUB_300001_SM_10009GridQueueIyEElEEEvDpT0_ --------------------------
	.section	.nv.info._ZN6thrust24THRUST_300001_SM_1000_NS8cuda_cub4core6detail13_kernel_agentINS1_8__reduce10DrainAgentIlEEJN3cub18CUB_300001_SM_10009GridQueueIyEElEEEvDpT0_,"",@"SHT_CUDA_INFO"
	.sectionflags	@""
	.align	4


	//----- nvinfo : EIATTR_CUDA_API_VERSION
	.align		4
        /*0000*/ 	.byte	0x04, 0x37
        /*0002*/ 	.short	(.L_733 - .L_732)
.L_732:
        /*0004*/ 	.word	0x00000082


	//----- nvinfo : EIATTR_KPARAM_INFO
	.align		4
.L_733:
        /*0008*/ 	.byte	0x04, 0x17
        /*000a*/ 	.short	(.L_735 - .L_734)
.L_734:
        /*000c*/ 	.word	0x00000000
        /*0010*/ 	.short	0x0001
        /*0012*/ 	.short	0x0008
        /*0014*/ 	.byte	0x00, 0xf0, 0x21, 0x00


	//----- nvinfo : EIATTR_KPARAM_INFO
	.align		4
.L_735:
        /*0018*/ 	.byte	0x04, 0x17
        /*001a*/ 	.short	(.L_737 - .L_736)
.L_736:
        /*001c*/ 	.word	0x00000000
        /*0020*/ 	.short	0x0000
        /*0022*/ 	.short	0x0000
        /*0024*/ 	.byte	0x00, 0xf0, 0x21, 0x00


	//----- nvinfo : EIATTR_SPARSE_MMA_MASK
	.align		4
.L_737:
        /*0028*/ 	.byte	0x03, 0x50
        /*002a*/ 	.short	0x0000


	//----- nvinfo : EIATTR_MAXREG_COUNT
	.align		4
        /*002c*/ 	.byte	0x03, 0x1b
        /*002e*/ 	.short	0x00ff


	//----- nvinfo : EIATTR_MERCURY_ISA_VERSION
	.align		4
        /*0030*/ 	.byte	0x03, 0x5f
        /*0032*/ 	.short	0x0101


	//----- nvinfo : EIATTR_VRC_CTA_INIT_COUNT
	.align		4
        /*0034*/ 	.byte	0x02, 0x4a
	.zero		1
	.zero		1


	//----- nvinfo : EIATTR_EXIT_INSTR_OFFSETS
	.align		4
        /*0038*/ 	.byte	0x04, 0x1c
        /*003a*/ 	.short	(.L_739 - .L_738)


	//   ....[0]....
.L_738:
        /*003c*/ 	.word	0x00000060


	//----- nvinfo : EIATTR_MAX_THREADS
	.align		4
.L_739:
        /*0040*/ 	.byte	0x04, 0x05
        /*0042*/ 	.short	(.L_741 - .L_740)
.L_740:
        /*0044*/ 	.word	0x00000001
        /*0048*/ 	.word	0x00000001
        /*004c*/ 	.word	0x00000001


	//----- nvinfo : EIATTR_CBANK_PARAM_SIZE
	.align		4
.L_741:
        /*0050*/ 	.byte	0x03, 0x19
        /*0052*/ 	.short	0x0010


	//----- nvinfo : EIATTR_PARAM_CBANK
	.align		4
        /*0054*/ 	.byte	0x04, 0x0a
        /*0056*/ 	.short	(.L_743 - .L_742)
	.align		4
.L_742:
        /*0058*/ 	.word	index@(.nv.constant0._ZN6thrust24THRUST_300001_SM_1000_NS8cuda_cub4core6detail13_kernel_agentINS1_8__reduce10DrainAgentIlEEJN3cub18CUB_300001_SM_10009GridQueueIyEElEEEvDpT0_)
        /*005c*/ 	.short	0x0380
        /*005e*/ 	.short	0x0010


	//----- nvinfo : EIATTR_SW_WAR
	.align		4
.L_743:
        /*0060*/ 	.byte	0x04, 0x36
        /*0062*/ 	.short	(.L_745 - .L_744)
.L_744:
        /*0064*/ 	.word	0x00000008
.L_745:


//--------------------- .nv.info._ZN6thrust24THRUST_300001_SM_1000_NS8cuda_cub4core6detail13_kernel_agentINS1_8__reduce11ReduceAgentINS0_12zip_iteratorIN4cuda3std3__45tupleIJNS0_6detail15normal_iteratorINS0_10device_ptrIdEEEENS0_17counting_iteratorIlNS0_11use_defaultESI_SI_EEEEEEEPNSB_IJdlEEESM_lNS1_9__extrema9arg_max_fIdlNSA_4lessIdEEEEEEJSL_SN_lN3cub18CUB_300001_SM_100013GridEvenShareIlEENSV_9GridQueueIyEESS_EEEvDpT0_ --------------------------
	.section	.nv.info._ZN6thrust24THRUST_300001_SM_1000_NS8cuda_cub4core6detail13_kernel_agentINS1_8__reduce11ReduceAgentINS0_12zip_iteratorIN4cuda3std3__45tupleIJNS0_6detail15normal_iteratorINS0_10device_ptrIdEEEENS0_17counting_iteratorIlNS0_11use_defaultESI_SI_EEEEEEEPNSB_IJdlEEESM_lNS1_9__extrema9arg_max_fIdlNSA_4lessIdEEEEEEJSL_SN_lN3cub18CUB_300001_SM_100013GridEvenShareIlEENSV_9GridQueueIyEESS_EEEvDpT0_,"",@"SHT_CUDA_INFO"
	.sectionflags	@""
	.align	4


	//----- nvinfo : EIATTR_CUDA_API_VERSION
	.align		4
        /*0000*/ 	.byte	0x04, 0x37
        /*0002*/ 	.short	(.L_747 - .L_746)
.L_746:
        /*0004*/ 	.word	0x00000082


	//----- nvinfo : EIATTR_KPARAM_INFO
	.align		4
.L_747:
        /*0008*/ 	.byte	0x04, 0x17
        /*000a*/ 	.short	(.L_749 - .L_748)
.L_748:
        /*000c*/ 	.word	0x00000000
        /*0010*/ 	.short	0x0005
        /*0012*/ 	.short	0x0070
        /*0014*/ 	.byte	0x00, 0xf0, 0x05, 0x00


	//----- nvinfo : EIATTR_KPARAM_INFO
	.align		4
.L_749:
        /*0018*/ 	.byte	0x04, 0x17
        /*001a*/ 	.short	(.L_751 - .L_750)
.L_750:
        /*001c*/ 	.word	0x00000000
        /*0020*/ 	.short	0x0004
        /*0022*/ 	.short	0x0068
        /*0024*/ 	.byte	0x00, 0xf0, 0x21, 0x00


	//----- nvinfo : EIATTR_KPARAM_INFO
	.align		4
.L_751:
        /*0028*/ 	.byte	0x04, 0x17
        /*002a*/ 	.short	(.L_753 - .L_752)
.L_752:
        /*002c*/ 	.word	0x00000000
        /*0030*/ 	.short	0x0003
        /*0032*/ 	.short	0x0020
        /*0034*/ 	.byte	0x00, 0xf0, 0x21, 0x01


	//----- nvinfo : EIATTR_KPARAM_INFO
	.align		4
.L_753:
        /*0038*/ 	.byte	0x04, 0x17
        /*003a*/ 	.short	(.L_755 - .L_754)
.L_754:
        /*003c*/ 	.word	0x00000000
        /*0040*/ 	.short	0x0002
        /*0042*/ 	.short	0x0018
        /*0044*/ 	.byte	0x00, 0xf0, 0x21, 0x00


	//----- nvinfo : EIATTR_KPARAM_INFO
	.align		4
.L_755:
        /*0048*/ 	.byte	0x04, 0x17
        /*004a*/ 	.short	(.L_757 - .L_756)
.L_756:
        /*004c*/ 	.word	0x00000000
        /*0050*/ 	.short	0x0001
        /*0052*/ 	.short	0x0010
        /*0054*/ 	.byte	0x00, 0xf5, 0x21, 0x00


	//----- nvinfo : EIATTR_KPARAM_INFO
	.align		4
.L_757:
        /*0058*/ 	.byte	0x04, 0x17
        /*005a*/ 	.short	(.L_759 - .L_758)
.L_758:
        /*005c*/ 	.word	0x00000000
        /*0060*/ 	.short	0x0000
        /*0062*/ 	.short	0x0000
        /*0064*/ 	.byte	0x00, 0xf0, 0x41, 0x00


	//----- nvinfo : EIATTR_SPARSE_MMA_MASK
	.align		4
.L_759:
        /*0068*/ 	.byte	0x03, 0x50
        /*006a*/ 	.short	0x0000


	//----- nvinfo : EIATTR_MAXREG_COUNT
	.align		4
        /*006c*/ 	.byte	0x03, 0x1b
        /*006e*/ 	.short	0x00ff


	//----- nvinfo : EIATTR_NUM_BARRIERS
	.align		4
        /*0070*/ 	.byte	0x02, 0x4c
        /*0072*/ 	.byte	0x01
	.zero		1


	//----- nvinfo : EIATTR_MERCURY_ISA_VERSION
	.align		4
        /*0074*/ 	.byte	0x03, 0x5f
        /*0076*/ 	.short	0x0101


	//----- nvinfo : EIATTR_COOP_GROUP_MASK_REGIDS
	.align		4
        /*0078*/ 	.byte	0x04, 0x29
        /*007a*/ 	.short	(.L_761 - .L_760)


	//   ....[0]....
.L_760:
        /*007c*/ 	.word	0xffffffff


	//   ....[1]....
        /*0080*/ 	.word	0xffffffff


	//   ....[2]....
        /*0084*/ 	.word	0xffffffff


	//   ....[3]....
        /*0088*/ 	.word	0xffffffff


	//   ....[4]....
        /*008c*/ 	.word	0xffffffff


	//   ....[5]....
        /*0090*/ 	.word	0xffffffff


	//   ....[6]....
        /*0094*/ 	.word	0xffffffff


	//   ....[7]....
        /*0098*/ 	.word	0xffffffff


	//   ....[8]....
        /*009c*/ 	.word	0xffffffff


	//   ....[9]....
        /*00a0*/ 	.word	0xffffffff


	//   ....[10]....
        /*00a4*/ 	.word	0xffffffff


	//   ....[11]....
        /*00a8*/ 	.word	0xffffffff


	//   ....[12]....
        /*00ac*/ 	.word	0xffffffff


	//   ....[13]....
        /*00b0*/ 	.word	0xffffffff


	//   ....[14]....
        /*00b4*/ 	.word	0xffffffff


	//   ....[15]....
        /*00b8*/ 	.word	0xffffffff


	//   ....[16]....
        /*00bc*/ 	.word	0xffffffff


	//   ....[17]....
        /*00c0*/ 	.word	0xffffffff


	//   ....[18]....
        /*00c4*/ 	.word	0xffffffff


	//   ....[19]....
        /*00c8*/ 	.word	0xffffffff


	//   ....[20]....
        /*00cc*/ 	.word	0xffffffff


	//   ....[21]....
        /*00d0*/ 	.word	0xffffffff


	//   ....[22]....
        /*00d4*/ 	.word	0xffffffff


	//   ....[23]....
        /*00d8*/ 	.word	0xffffffff


	//   ....[24]....
        /*00dc*/ 	.word	0xffffffff


	//   ....[25]....
        /*00e0*/ 	.word	0xffffffff


	//   ....[26]....
        /*00e4*/ 	.word	0xffffffff


	//   ....[27]....
        /*00e8*/ 	.word	0xffffffff


	//   ....[28]....
        /*00ec*/ 	.word	0xffffffff


	//   ....[29]....
        /*00f0*/ 	.word	0xffffffff


	//   ....[30]....
        /*00f4*/ 	.word	0xffffffff


	//   ....[31]....
        /*00f8*/ 	.word	0xffffffff


	//   ....[32]....
        /*00fc*/ 	.word	0xffffffff


	//   ....[33]....
        /*0100*/ 	.word	0xffffffff


	//   ....[34]....
        /*0104*/ 	.word	0xffffffff


	//   ....[35]....
        /*0108*/ 	.word	0xffffffff


	//   ....[36]....
        /*010c*/ 	.word	0xffffffff


	//   ....[37]....
        /*0110*/ 	.word	0xffffffff


	//   ....[38]....
        /*0114*/ 	.word	0xffffffff


	//   ....[39]....
        /*0118*/ 	.word	0xffffffff


	//   ....[40]....
        /*011c*/ 	.word	0xffffffff


	//   ....[41]....
        /*0120*/ 	.word	0xffffffff


	//   ....[42]....
        /*0124*/ 	.word	0xffffffff


	//   ....[43]....
        /*0128*/ 	.word	0xffffffff


	//   ....[44]....
        /*012c*/ 	.word	0xffffffff


	//   ....[45]....
        /*0130*/ 	.word	0xffffffff


	//   ....[46]....
        /*0134*/ 	.word	0xffffffff


	//   ....[47]....
        /*0138*/ 	.word	0xffffffff


	//   ....[48]....
        /*013c*/ 	.word	0xffffffff


	//   ....[49]....
        /*0140*/ 	.word	0xffffffff


	//   ....[50]....
        /*0144*/ 	.word	0xffffffff


	//   ....[51]....
        /*0148*/ 	.word	0xffffffff


	//   ....[52]....
        /*014c*/ 	.word	0xffffffff


	//   ....[53]....
        /*0150*/ 	.word	0xffffffff


	//   ....[54]....
        /*0154*/ 	.word	0xffffffff


	//   ....[55]....
        /*0158*/ 	.word	0xffffffff


	//   ....[56]....
        /*015c*/ 	.word	0xffffffff


	//   ....[57]....
        /*0160*/ 	.word	0xffffffff


	//   ....[58]....
        /*0164*/ 	.word	0xffffffff


	//   ....[59]....
        /*0168*/ 	.word	0xffffffff


	//----- nvinfo : EIATTR_COOP_GROUP_INSTR_OFFSETS
	.align		4
.L_761:
        /*016c*/ 	.byte	0x04, 0x28
        /*016e*/ 	.short	(.L_763 - .L_762)


	//   ....[0]....
.L_762:
        /*0170*/ 	.word	0x00000d70


	//   ....[1]....
        /*0174*/ 	.word	0x00000da0


	//   ....[2]....
        /*0178*/ 	.word	0x00000dc0


	//   ....[3]....
        /*017c*/ 	.word	0x00000dd0


	//   ....[4]....
        /*0180*/ 	.word	0x00000f60


	//   ....[5]....
        /*0184*/ 	.word	0x00000f90


	//   ....[6]....
        /*0188*/ 	.word	0x00000fc0


	//   ....[7]....
        /*018c*/ 	.word	0x00000fe0


	//   ....[8]....
        /*0190*/ 	.word	0x00001160


	//   ....[9]....
        /*0194*/ 	.word	0x00001190


	//   ....[10]....
        /*0198*/ 	.word	0x000011c0


	//   ....[11]....
        /*019c*/ 	.word	0x000011e0


	//   ....[12]....
        /*01a0*/ 	.word	0x00001360


	//   ....[13]....
        /*01a4*/ 	.word	0x00001390


	//   ....[14]....
        /*01a8*/ 	.word	0x000013c0


	//   ....[15]....
        /*01ac*/ 	.word	0x000013e0


	//   ....[16]....
        /*01b0*/ 	.word	0x00001560


	//   ....[17]....
        /*01b4*/ 	.word	0x00001590


	//   ....[18]....
        /*01b8*/ 	.word	0x000015c0


	//   ....[19]....
        /*01bc*/ 	.word	0x000015e0


	//   ....[20]....
        /*01c0*/ 	.word	0x00002340


	//   ....[21]....
        /*01c4*/ 	.word	0x00002350


	//   ....[22]....
        /*01c8*/ 	.word	0x00002360


	//   ....[23]....
        /*01cc*/ 	.word	0x00002380


	//   ....[24]....
        /*01d0*/ 	.word	0x00002500


	//   ....[25]....
        /*01d4*/ 	.word	0x00002540


	//   ....[26]....
        /*01d8*/ 	.word	0x00002570


	//   ....[27]....
        /*01dc*/ 	.word	0x00002590


	//   ....[28]....
        /*01e0*/ 	.word	0x00002710


	//   ....[29]....
        /*01e4*/ 	.word	0x00002750


	//   ....[30]....
        /*01e8*/ 	.word	0x00002780


	//   ....[31]....
        /*01ec*/ 	.word	0x000027a0


	//   ....[32]....
        /*01f0*/ 	.word	0x00002920


	//   ....[33]....
        /*01f4*/ 	.word	0x00002960


	//   ....[34]....
        /*01f8*/ 	.word	0x00002990


	//   ....[35]....
        /*01fc*/ 	.word	0x000029b0


	//   ....[36]....
        /*0200*/ 	.word	0x00002b30


	//   ....[37]....
        /*0204*/ 	.word	0x00002b70


	//   ....[38]....
        /*0208*/ 	.word	0x00002ba0


	//   ....[39]....
        /*020c*/ 	.word	0x00002bc0


	//   ....[40]....
        /*0210*/ 	.word	0x000053c0


	//   ....[41]....
        /*0214*/ 	.word	0x000053f0


	//   ....[42]....
        /*0218*/ 	.word	0x00005410


	//   ....[43]....
        /*021c*/ 	.word	0x00005420


	//   ....[44]....
        /*0220*/ 	.word	0x000055b0


	//   ....[45]....
        /*0224*/ 	.word	0x000055e0


	//   ....[46]....
        /*0228*/ 	.word	0x00005610


	//   ....[47]....
        /*022c*/ 	.word	0x00005630


	//   ....[48]....
        /*0230*/ 	.word	0x000057b0


	//   ....[49]....
        /*0234*/ 	.word	0x000057e0


	//   ....[50]....
        /*0238*/ 	.word	0x00005810


	//   ....[51]....
        /*023c*/ 	.word	0x00005830


	//   ....[52]....
        /*0240*/ 	.word	0x000059b0


	//   ....[53]....
        /*0244*/ 	.word	0x000059e0


	//   ....[54]....
        /*0248*/ 	.word	0x00005a10


	//   ....[55]....
        /*024c*/ 	.word	0x00005a30


	//   ....[56]....
        /*0250*/ 	.word	0x00005bb0


	//   ....[57]....
        /*0254*/ 	.word	0x00005be0


	//   ....[58]....
        /*0258*/ 	.word	0x00005c10


	//   ....[59]....
        /*025c*/ 	.word	0x00005c30


	//----- nvinfo : EIATTR_VRC_CTA_INIT_COUNT
	.align		4
.L_763:
        /*0260*/ 	.byte	0x02, 0x4a
	.zero		1
	.zero		1


	//----- nvinfo : EIATTR_EXIT_INSTR_OFFSETS
	.align		4
        /*0264*/ 	.byte	0x04, 0x1c
        /*0266*/ 	.short	(.L_765 - .L_764)


	//   ....[0]....
.L_764:
        /*0268*/ 	.word	0x000068d0


	//   ....[1]....
        /*026c*/ 	.word	0x00006920


	//----- nvinfo : EIATTR_MAX_THREADS
	.align		4
.L_765:
        /*0270*/ 	.byte	0x04, 0x05
        /*0272*/ 	.short	(.L_767 - .L_766)
.L_766:
        /*0274*/ 	.word	0x00000100
        /*0278*/ 	.word	0x00000001
        /*027c*/ 	.word	0x00000001


	//----- nvinfo : EIATTR_CRS_STACK_SIZE
	.align		4
.L_767:
        /*0280*/ 	.byte	0x04, 0x1e
        /*0282*/ 	.short	(.L_769 - .L_768)
.L_768:
        /*0284*/ 	.word	0x00000000


	//----- nvinfo : EIATTR_CBANK_PARAM_SIZE
	.align		4
.L_769:
        /*0288*/ 	.byte	0x03, 0x19
        /*028a*/ 	.short	0x0071


	//----- nvinfo : EIATTR_PARAM_CBANK
	.align		4
        /*028c*/ 	.byte	0x04, 0x0a
        /*028e*/ 	.short	(.L_771 - .L_770)
	.align		4
.L_770:
        /*0290*/ 	.word	index@(.nv.constant0._ZN6thrust24THRUST_300001_SM_1000_NS8cuda_cub4core6detail13_kernel_agentINS1_8__reduce11ReduceAgentINS0_12zip_iteratorIN4cuda3std3__45tupleIJNS0_6detail15normal_iteratorINS0_10device_ptrIdEEEENS0_17counting_iteratorIlNS0_11use_defaultESI_SI_EEEEEEEPNSB_IJdlEEESM_lNS1_9__extrema9arg_max_fIdlNSA_4lessIdEEEEEEJSL_SN_lN3cub18CUB_300001_SM_100013GridEvenShareIlEENSV_9GridQueueIyEESS_EEEvDpT0_)
        /*0294*/ 	.short	0x0380
        /*0296*/ 	.short	0x0071


	//----- nvinfo : EIATTR_SW_WAR
	.align		4
.L_771:
        /*0298*/ 	.byte	0x04, 0x36
        /*029a*/ 	.short	(.L_773 - .L_772)
.L_772:
        /*029c*/ 	.word	0x00000008
.L_773:


//--------------------- .nv.info._ZN6thrust24THRUST_300001_SM_1000_NS8cuda_cub4core6detail13_kernel_agentINS1_8__reduce11ReduceAgentINS0_12zip_iteratorIN4cuda3std3__45tupleIJNS0_6detail15normal_iteratorINS0_10device_ptrIdEEEENS0_17counting_iteratorIlNS0_11use_defaultESI_SI_EEEEEEEPNSB_IJdlEEESM_lNS1_9__extrema9arg_max_fIdlNSA_4lessIdEEEEEEJSL_SN_lSS_EEEvDpT0_ --------------------------
	.section	.nv.info._ZN6thrust24THRUST_300001_SM_1000_NS8cuda_cub4core6detail13_kernel_agentINS1_8__reduce11ReduceAgentINS0_12zip_iteratorIN4cuda3std3__45tupleIJNS0_6detail15normal_iteratorINS0_10device_ptrIdEEEENS0_17counting_iteratorIlNS0_11use_defaultESI_SI_EEEEEEEPNSB_IJdlEEESM_lNS1_9__extrema9arg_max_fIdlNSA_4lessIdEEEEEEJSL_SN_lSS_EEEvDpT0_,"",@"SHT_CUDA_INFO"
	.sectionflags	@""
	.align	4


	//----- nvinfo : EIATTR_CUDA_API_VERSION
	.align		4
        /*0000*/ 	.byte	0x04, 0x37
        /*0002*/ 	.short	(.L_775 - .L_774)
.L_774:
        /*0004*/ 	.word	0x00000082


	//----- nvinfo : EIATTR_KPARAM_INFO
	.align		4
.L_775:
        /*0008*/ 	.byte	0x04, 0x17
        /*000a*/ 	.short	(.L_777 - .L_776)
.L_776:
        /*000c*/ 	.word	0x00000000
        /*0010*/ 	.short	0x0003
        /*0012*/ 	.short	0x0020
        /*0014*/ 	.byte	0x00, 0xf0, 0x05, 0x00


	//----- nvinfo : EIATTR_KPARAM_INFO
	.align		4
.L_777:
        /*0018*/ 	.byte	0x04, 0x17
        /*001a*/ 	.short	(.L_779 - .L_778)
.L_778:
        /*001c*/ 	.word	0x00000000
        /*0020*/ 	.short	0x0002
        /*0022*/ 	.short	0x0018
        /*0024*/ 	.byte	0x00, 0xf0, 0x21, 0x00


	//----- nvinfo : EIATTR_KPARAM_INFO
	.align		4
.L_779:
        /*0028*/ 	.byte	0x04, 0x17
        /*002a*/ 	.short	(.L_781 - .L_780)
.L_780:
        /*002c*/ 	.word	0x00000000
        /*0030*/ 	.short	0x0001
        /*0032*/ 	.short	0x0010
        /*0034*/ 	.byte	0x00, 0xf5, 0x21, 0x00


	//----- nvinfo : EIATTR_KPARAM_INFO
	.align		4
.L_781:
        /*0038*/ 	.byte	0x04, 0x17
        /*003a*/ 	.short	(.L_783 - .L_782)
.L_782:
        /*003c*/ 	.word	0x00000000
        /*0040*/ 	.short	0x0000
        /*0042*/ 	.short	0x0000
        /*0044*/ 	.byte	0x00, 0xf0, 0x41, 0x00


	//----- nvinfo : EIATTR_SPARSE_MMA_MASK
	.align		4
.L_783:
        /*0048*/ 	.byte	0x03, 0x50
        /*004a*/ 	.short	0x0000


	//----- nvinfo : EIATTR_MAXREG_COUNT
	.align		4
        /*004c*/ 	.byte	0x03, 0x1b
        /*004e*/ 	.short	0x00ff


	//----- nvinfo : EIATTR_NUM_BARRIERS
	.align		4
        /*0050*/ 	.byte	0x02, 0x4c
        /*0052*/ 	.byte	0x01
	.zero		1


	//----- nvinfo : EIATTR_MERCURY_ISA_VERSION
	.align		4
        /*0054*/ 	.byte	0x03, 0x5f
        /*0056*/ 	.short	0x0101


	//----- nvinfo : EIATTR_COOP_GROUP_MASK_REGIDS
	.align		4
        /*0058*/ 	.byte	0x04, 0x29
        /*005a*/ 	.short	(.L_785 - .L_784)


	//   ....[0]....
.L_784:
        /*005c*/ 	.word	0xffffffff


	//   ....[1]....
        /*0060*/ 	.word	0xffffffff


	//   ....[2]....
        /*0064*/ 	.word	0xffffffff


	//   ....[3]....
        /*0068*/ 	.word	0xffffffff


	//   ....[4]....
        /*006c*/ 	.word	0xffffffff


	//   ....[5]....
        /*0070*/ 	.word	0xffffffff


	//   ....[6]....
        /*0074*/ 	.word	0xffffffff


	//   ....[7]....
        /*0078*/ 	.word	0xffffffff


	//   ....[8]....
        /*007c*/ 	.word	0xffffffff


	//   ....[9]....
        /*0080*/ 	.word	0xffffffff


	//   ....[10]....
        /*0084*/ 	.word	0xffffffff


	//   ....[11]....
        /*0088*/ 	.word	0xffffffff


	//   ....[12]....
        /*008c*/ 	.word	0xffffffff


	//   ....[13]....
        /*0090*/ 	.word	0xffffffff


	//   ....[14]....
        /*0094*/ 	.word	0xffffffff


	//   ....[15]....
        /*0098*/ 	.word	0xffffffff


	//   ....[16]....
        /*009c*/ 	.word	0xffffffff


	//   ....[17]....
        /*00a0*/ 	.word	0xffffffff


	//   ....[18]....
        /*00a4*/ 	.word	0xffffffff


	//   ....[19]....
        /*00a8*/ 	.word	0xffffffff


	//   ....[20]....
        /*00ac*/ 	.word	0xffffffff


	//   ....[21]....
        /*00b0*/ 	.word	0xffffffff


	//   ....[22]....
        /*00b4*/ 	.word	0xffffffff


	//   ....[23]....
        /*00b8*/ 	.word	0xffffffff


	//   ....[24]....
        /*00bc*/ 	.word	0xffffffff


	//   ....[25]....
        /*00c0*/ 	.word	0xffffffff


	//   ....[26]....
        /*00c4*/ 	.word	0xffffffff


	//   ....[27]....
        /*00c8*/ 	.word	0xffffffff


	//   ....[28]....
        /*00cc*/ 	.word	0xffffffff


	//   ....[29]....
        /*00d0*/ 	.word	0xffffffff


	//   ....[30]....
        /*00d4*/ 	.word	0xffffffff


	//   ....[31]....
        /*00d8*/ 	.word	0xffffffff


	//   ....[32]....
        /*00dc*/ 	.word	0xffffffff


	//   ....[33]....
        /*00e0*/ 	.word	0xffffffff


	//   ....[34]....
        /*00e4*/ 	.word	0xffffffff


	//   ....[35]....
        /*00e8*/ 	.word	0xffffffff


	//   ....[36]....
        /*00ec*/ 	.word	0xffffffff


	//   ....[37]....
        /*00f0*/ 	.word	0xffffffff


	//   ....[38]....
        /*00f4*/ 	.word	0xffffffff


	//   ....[39]....
        /*00f8*/ 	.word	0xffffffff


	//   ....[40]....
        /*00fc*/ 	.word	0xffffffff


	//   ....[41]....
        /*0100*/ 	.word	0xffffffff


	//   ....[42]....
        /*0104*/ 	.word	0xffffffff


	//   ....[43]....
        /*0108*/ 	.word	0xffffffff


	//   ....[44]....
        /*010c*/ 	.word	0xffffffff


	//   ....[45]....
        /*0110*/ 	.word	0xffffffff


	//   ....[46]....
        /*0114*/ 	.word	0xffffffff


	//   ....[47]....
        /*0118*/ 	.word	0xffffffff


	//   ....[48]....
        /*011c*/ 	.word	0xffffffff


	//   ....[49]....
        /*0120*/ 	.word	0xffffffff


	//   ....[50]....
        /*0124*/ 	.word	0xffffffff


	//   ....[51]....
        /*0128*/ 	.word	0xffffffff


	//   ....[52]....
        /*012c*/ 	.word	0xffffffff


	//   ....[53]....
        /*0130*/ 	.word	0xffffffff


	//   ....[54]....
        /*0134*/ 	.word	0xffffffff


	//   ....[55]....
        /*0138*/ 	.word	0xffffffff


	//   ....[56]....
        /*013c*/ 	.word	0xffffffff


	//   ....[57]....
        /*0140*/ 	.word	0xffffffff


	//   ....[58]....
        /*0144*/ 	.word	0xffffffff


	//   ....[59]....
        /*0148*/ 	.word	0xffffffff


	//----- nvinfo : EIATTR_COOP_GROUP_INSTR_OFFSETS
	.align		4
.L_785:
        /*014c*/ 	.byte	0x04, 0x28
        /*014e*/ 	.short	(.L_787 - .L_786)


	//   ....[0]....
.L_786:
        /*0150*/ 	.word	0x00000cb0


	//   ....[1]....
        /*0154*/ 	.word	0x00000ce0


	//   ....[2]....
        /*0158*/ 	.word	0x00000d00


	//   ....[3]....
        /*015c*/ 	.word	0x00000d10


	//   ....[4]....
        /*0160*/ 	.word	0x00000ea0


	//   ....[5]....
        /*0164*/ 	.word	0x00000ed0


	//   ....[6]....
        /*0168*/ 	.word	0x00000f00


	//   ....[7]....
        /*016c*/ 	.word	0x00000f20


	//   ....[8]....
        /*0170*/ 	.word	0x000010a0


	//   ....[9]....
        /*0174*/ 	.word	0x000010d0


	//   ....[10]....
        /*0178*/ 	.word	0x00001100


	//   ....[11]....
        /*017c*/ 	.word	0x00001120


	//   ....[12]....
        /*0180*/ 	.word	0x000012a0


	//   ....[13]....
        /*0184*/ 	.word	0x000012d0


	//   ....[14]....
        /*0188*/ 	.word	0x00001300


	//   ....[15]....
        /*018c*/ 	.word	0x00001320


	//   ....[16]....
        /*0190*/ 	.word	0x000014a0


	//   ....[17]....
        /*0194*/ 	.word	0x000014d0


	//   ....[18]....
        /*0198*/ 	.word	0x00001500


	//   ....[19]....
        /*019c*/ 	.word	0x00001520


	//   ....[20]....
        /*01a0*/ 	.word	0x00002280


	//   ....[21]....
        /*01a4*/ 	.word	0x00002290


	//   ....[22]....
        /*01a8*/ 	.word	0x000022a0


	//   ....[23]....
        /*01ac*/ 	.word	0x000022c0


	//   ....[24]....
        /*01b0*/ 	.word	0x00002440


	//   ....[25]....
        /*01b4*/ 	.word	0x00002480


	//   ....[26]....
        /*01b8*/ 	.word	0x000024b0


	//   ....[27]....
        /*01bc*/ 	.word	0x000024d0


	//   ....[28]....
        /*01c0*/ 	.word	0x00002650


	//   ....[29]....
        /*01c4*/ 	.word	0x00002690


	//   ....[30]....
        /*01c8*/ 	.word	0x000026c0


	//   ....[31]....
        /*01cc*/ 	.word	0x000026e0


	//   ....[32]....
        /*01d0*/ 	.word	0x00002860


	//   ....[33]....
        /*01d4*/ 	.word	0x000028a0


	//   ....[34]....
        /*01d8*/ 	.word	0x000028d0


	//   ....[35]....
        /*01dc*/ 	.word	0x000028f0


	//   ....[36]....
        /*01e0*/ 	.word	0x00002a70


	//   ....[37]....
        /*01e4*/ 	.word	0x00002ab0


	//   ....[38]....
        /*01e8*/ 	.word	0x00002ae0


	//   ....[39]....
        /*01ec*/ 	.word	0x00002b00


	//   ....[40]....
        /*01f0*/ 	.word	0x00004f70


	//   ....[41]....
        /*01f4*/ 	.word	0x00004fa0


	//   ....[42]....
        /*01f8*/ 	.word	0x00004fc0


	//   ....[43]....
        /*01fc*/ 	.word	0x00004fd0


	//   ....[44]....
        /*0200*/ 	.word	0x00005160


	//   ....[45]....
        /*0204*/ 	.word	0x00005190


	//   ....[46]....
        /*0208*/ 	.word	0x000051c0


	//   ....[47]....
        /*020c*/ 	.word	0x000051e0


	//   ....[48]....
        /*0210*/ 	.word	0x00005360


	//   ....[49]....
        /*0214*/ 	.word	0x00005390


	//   ....[50]....
        /*0218*/ 	.word	0x000053c0


	//   ....[51]....
        /*021c*/ 	.word	0x000053e0


	//   ....[52]....
        /*0220*/ 	.word	0x00005560


	//   ....[53]....
        /*0224*/ 	.word	0x00005590


	//   ....[54]....
        /*0228*/ 	.word	0x000055c0


	//   ....[55]....
        /*022c*/ 	.word	0x000055e0


	//   ....[56]....
        /*0230*/ 	.word	0x00005760


	//   ....[57]....
        /*0234*/ 	.word	0x00005790


	//   ....[58]....
        /*0238*/ 	.word	0x000057c0


	//   ....[59]....
        /*023c*/ 	.word	0x000057e0


	//----- nvinfo : EIATTR_VRC_CTA_INIT_COUNT
	.align		4
.L_787:
        /*0240*/ 	.byte	0x02, 0x4a
	.zero		1
	.zero		1


	//----- nvinfo : EIATTR_EXIT_INSTR_OFFSETS
	.align		4
        /*0244*/ 	.byte	0x04, 0x1c
        /*0246*/ 	.short	(.L_789 - .L_788)


	//   ....[0]....
.L_788:
        /*0248*/ 	.word	0x00000040


	//   ....[1]....
        /*024c*/ 	.word	0x00006480


	//   ....[2]....
        /*0250*/ 	.word	0x000064c0


	//----- nvinfo : EIATTR_MAX_THREADS
	.align		4
.L_789:
        /*0254*/ 	.byte	0x04, 0x05
        /*0256*/ 	.short	(.L_791 - .L_790)
.L_790:
        /*0258*/ 	.word	0x00000100
        /*025c*/ 	.word	0x00000001
        /*0260*/ 	.word	0x00000001


	//----- nvinfo : EIATTR_CRS_STACK_SIZE
	.align		4
.L_791:
        /*0264*/ 	.byte	0x04, 0x1e
        /*0266*/ 	.short	(.L_793 - .L_792)
.L_792:
        /*0268*/ 	.word	0x00000000


	//----- nvinfo : EIATTR_CBANK_PARAM_SIZE
	.align		4
.L_793:
        /*026c*/ 	.byte	0x03, 0x19
        /*026e*/ 	.short	0x0021


	//----- nvinfo : EIATTR_PARAM_CBANK
	.align		4
        /*0270*/ 	.byte	0x04, 0x0a
        /*0272*/ 	.short	(.L_795 - .L_794)
	.align		4
.L_794:
        /*0274*/ 	.word	index@(.nv.constant0._ZN6thrust24THRUST_300001_SM_1000_NS8cuda_cub4core6detail13_kernel_agentINS1_8__reduce11ReduceAgentINS0_12zip_iteratorIN4cuda3std3__45tupleIJNS0_6detail15normal_iteratorINS0_10device_ptrIdEEEENS0_17counting_iteratorIlNS0_11use_defaultESI_SI_EEEEEEEPNSB_IJdlEEESM_lNS1_9__extrema9arg_max_fIdlNSA_4lessIdEEEEEEJSL_SN_lSS_EEEvDpT0_)
        /*0278*/ 	.short	0x0380
        /*027a*/ 	.short	0x0021


	//----- nvinfo : EIATTR_SW_WAR
	.align		4
.L_795:
        /*027c*/ 	.byte	0x04, 0x36
        /*027e*/ 	.short	(.L_797 - .L_796)
.L_796:
        /*0280*/ 	.word	0x00000008
.L_797:


//--------------------- .nv.info._ZN6thrust24THRUST_300001_SM_1000_NS8cuda_cub4core6detail13_kernel_agentINS1_8__reduce11ReduceAgentIPN4cuda3std3__45tupleIJdlEEESC_SB_iNS1_9__extrema9arg_max_fIdlNS9_4lessIdEEEEEEJSC_SC_iSH_EEEvDpT0_ --------------------------
	.section	.nv.info._ZN6thrust24THRUST_300001_SM_1000_NS8cuda_cub4core6detail13_kernel_agentINS1_8__reduce11ReduceAgentIPN4cuda3std3__45tupleIJdlEEESC_SB_iNS1_9__extrema9arg_max_fIdlNS9_4lessIdEEEEEEJSC_SC_iSH_EEEvDpT0_,"",@"SHT_CUDA_INFO"
	.sectionflags	@""
	.align	4


	//----- nvinfo : EIATTR_CUDA_API_VERSION
	.align		4
        /*0000*/ 	.byte	0x04, 0x37
        /*0002*/ 	.short	(.L_799 - .L_798)
.L_798:
        /*0004*/ 	.word	0x00000082


	//----- nvinfo : EIATTR_KPARAM_INFO
	.align		4
.L_799:
        /*0008*/ 	.byte	0x04, 0x17
        /*000a*/ 	.short	(.L_801 - .L_800)
.L_800:
        /*000c*/ 	.word	0x00000000
        /*0010*/ 	.short	0x0003
        /*0012*/ 	.short	0x0014
        /*0014*/ 	.byte	0x00, 0xf0, 0x05, 0x00


	//----- nvinfo : EIATTR_KPARAM_INFO
	.align		4
.L_801:
        /*0018*/ 	.byte	0x04, 0x17
        /*001a*/ 	.short	(.L_803 - .L_802)
.L_802:
        /*001c*/ 	.word	0x00000000
        /*0020*/ 	.short	0x0002
        /*0022*/ 	.short	0x0010
        /*0024*/ 	.byte	0x00, 0xf0, 0x11, 0x00


	//----- nvinfo : EIATTR_KPARAM_INFO
	.align		4
.L_803:
        /*0028*/ 	.byte	0x04, 0x17
        /*002a*/ 	.short	(.L_805 - .L_804)
.L_804:
        /*002c*/ 	.word	0x00000000
        /*0030*/ 	.short	0x0001
        /*0032*/ 	.short	0x0008
        /*0034*/ 	.byte	0x00, 0xf5, 0x21, 0x00


	//----- nvinfo : EIATTR_KPARAM_INFO
	.align		4
.L_805:
        /*0038*/ 	.byte	0x04, 0x17
        /*003a*/ 	.short	(.L_807 - .L_806)
.L_806:
        /*003c*/ 	.word	0x00000000
        /*0040*/ 	.short	0x0000
        /*0042*/ 	.short	0x0000
        /*0044*/ 	.byte	0x00, 0xf5, 0x21, 0x00


	//----- nvinfo : EIATTR_SPARSE_MMA_MASK
	.align		4
.L_807:
        /*0048*/ 	.byte	0x03, 0x50
        /*004a*/ 	.short	0x0000


	//----- nvinfo : EIATTR_MAXREG_COUNT
	.align		4
        /*004c*/ 	.byte	0x03, 0x1b
        /*004e*/ 	.short	0x00ff


	//----- nvinfo : EIATTR_NUM_BARRIERS
	.align		4
        /*0050*/ 	.byte	0x02, 0x4c
        /*0052*/ 	.byte	0x01
	.zero		1


	//----- nvinfo : EIATTR_MERCURY_ISA_VERSION
	.align		4
        /*0054*/ 	.byte	0x03, 0x5f
        /*0056*/ 	.short	0x0101


	//----- nvinfo : EIATTR_COOP_GROUP_MASK_REGIDS
	.align		4
        /*0058*/ 	.byte	0x04, 0x29
        /*005a*/ 	.short	(.L_809 - .L_808)


	//   ....[0]....
.L_808:
        /*005c*/ 	.word	0xffffffff


	//   ....[1]....
        /*0060*/ 	.word	0xffffffff


	//   ....[2]....
        /*0064*/ 	.word	0xffffffff


	//   ....[3]....
        /*0068*/ 	.word	0xffffffff


	//   ....[4]....
        /*006c*/ 	.word	0xffffffff


	//   ....[5]....
        /*0070*/ 	.word	0xffffffff


	//   ....[6]....
        /*0074*/ 	.word	0xffffffff


	//   ....[7]....
        /*0078*/ 	.word	0xffffffff


	//   ....[8]....
        /*007c*/ 	.word	0xffffffff


	//   ....[9]....
        /*0080*/ 	.word	0xffffffff


	//   ....[10]....
        /*0084*/ 	.word	0xffffffff


	//   ....[11]....
        /*0088*/ 	.word	0xffffffff


	//   ....[12]....
        /*008c*/ 	.word	0xffffffff


	//   ....[13]....
        /*0090*/ 	.word	0xffffffff


	//   ....[14]....
        /*0094*/ 	.word	0xffffffff


	//   ....[15]....
        /*0098*/ 	.word	0xffffffff


	//   ....[16]....
        /*009c*/ 	.word	0xffffffff


	//   ....[17]....
        /*00a0*/ 	.word	0xffffffff


	//   ....[18]....
        /*00a4*/ 	.word	0xffffffff


	//   ....[19]....
        /*00a8*/ 	.word	0xffffffff


	//   ....[20]....
        /*00ac*/ 	.word	0xffffffff


	//   ....[21]....
        /*00b0*/ 	.word	0xffffffff


	//   ....[22]....
        /*00b4*/ 	.word	0xffffffff


	//   ....[23]....
        /*00b8*/ 	.word	0xffffffff


	//   ....[24]....
        /*00bc*/ 	.word	0xffffffff


	//   ....[25]....
        /*00c0*/ 	.word	0xffffffff


	//   ....[26]....
        /*00c4*/ 	.word	0xffffffff


	//   ....[27]....
        /*00c8*/ 	.word	0xffffffff


	//   ....[28]....
        /*00cc*/ 	.word	0xffffffff


	//   ....[29]....
        /*00d0*/ 	.word	0xffffffff


	//   ....[30]....
        /*00d4*/ 	.word	0xffffffff


	//   ....[31]....
        /*00d8*/ 	.word	0xffffffff


	//   ....[32]....
        /*00dc*/ 	.word	0xffffffff


	//   ....[33]....
        /*00e0*/ 	.word	0xffffffff


	//   ....[34]....
        /*00e4*/ 	.word	0xffffffff


	//   ....[35]....
        /*00e8*/ 	.word	0xffffffff


	//   ....[36]....
        /*00ec*/ 	.word	0xffffffff


	//   ....[37]....
        /*00f0*/ 	.word	0xffffffff


	//   ....[38]....
        /*00f4*/ 	.word	0xffffffff


	//   ....[39]....
        /*00f8*/ 	.word	0xffffffff


	//   ....[40]....
        /*00fc*/ 	.word	0xffffffff


	//   ....[41]....
        /*0100*/ 	.word	0xffffffff


	//   ....[42]....
        /*0104*/ 	.word	0xffffffff


	//   ....[43]....
        /*0108*/ 	.word	0xffffffff


	//   ....[44]....
        /*010c*/ 	.word	0xffffffff


	//   ....[45]....
        /*0110*/ 	.word	0xffffffff


	//   ....[46]....
        /*0114*/ 	.word	0xffffffff


	//   ....[47]....
        /*0118*/ 	.word	0xffffffff


	//   ....[48]....
        /*011c*/ 	.word	0xffffffff


	//   ....[49]....
        /*0120*/ 	.word	0xffffffff


	//   ....[50]....
        /*0124*/ 	.word	0xffffffff


	//   ....[51]....
        /*0128*/ 	.word	0xffffffff


	//   ....[52]....
        /*012c*/ 	.word	0xffffffff


	//   ....[53]....
        /*0130*/ 	.word	0xffffffff


	//   ....[54]....
        /*0134*/ 	.word	0xffffffff


	//   ....[55]....
        /*0138*/ 	.word	0xffffffff


	//   ....[56]....
        /*013c*/ 	.word	0xffffffff


	//   ....[57]....
        /*0140*/ 	.word	0xffffffff


	//   ....[58]....
        /*0144*/ 	.word	0xffffffff


	//   ....[59]....
        /*0148*/ 	.word	0xffffffff


	//----- nvinfo : EIATTR_COOP_GROUP_INSTR_OFFSETS
	.align		4
.L_809:
        /*014c*/ 	.byte	0x04, 0x28
        /*014e*/ 	.short	(.L_811 - .L_810)


	//   ....[0]....
.L_810:
        /*0150*/ 	.word	0x00000b70


	//   ....[1]....
        /*0154*/ 	.word	0x00000ba0


	//   ....[2]....
        /*0158*/ 	.word	0x00000bc0


	//   ....[3]....
        /*015c*/ 	.word	0x00000bd0


	//   ....[4]....
        /*0160*/ 	.word	0x00000d60


	//   ....[5]....
        /*0164*/ 	.word	0x00000d90


	//   ....[6]....
        /*0168*/ 	.word	0x00000dc0


	//   ....[7]....
        /*016c*/ 	.word	0x00000de0


	//   ....[8]....
        /*0170*/ 	.word	0x00000f60


	//   ....[9]....
        /*0174*/ 	.word	0x00000f90


	//   ....[10]....
        /*0178*/ 	.word	0x00000fc0


	//   ....[11]....
        /*017c*/ 	.word	0x00000fe0


	//   ....[12]....
        /*0180*/ 	.word	0x00001160


	//   ....[13]....
        /*0184*/ 	.word	0x00001190


	//   ....[14]....
        /*0188*/ 	.word	0x000011c0


	//   ....[15]....
        /*018c*/ 	.word	0x000011e0


	//   ....[16]....
        /*0190*/ 	.word	0x00001360


	//   ....[17]....
        /*0194*/ 	.word	0x000013a0


	//   ....[18]....
        /*0198*/ 	.word	0x000013d0


	//   ....[19]....
        /*019c*/ 	.word	0x000013e0


	//   ....[20]....
        /*01a0*/ 	.word	0x00002140


	//   ....[21]....
        /*01a4*/ 	.word	0x00002150


	//   ....[22]....
        /*01a8*/ 	.word	0x00002160


	//   ....[23]....
        /*01ac*/ 	.word	0x00002180


	//   ....[24]....
        /*01b0*/ 	.word	0x00002300


	//   ....[25]....
        /*01b4*/ 	.word	0x00002340


	//   ....[26]....
        /*01b8*/ 	.word	0x00002370


	//   ....[27]....
        /*01bc*/ 	.word	0x00002390


	//   ....[28]....
        /*01c0*/ 	.word	0x00002510


	//   ....[29]....
        /*01c4*/ 	.word	0x00002550


	//   ....[30]....
        /*01c8*/ 	.word	0x00002580


	//   ....[31]....
        /*01cc*/ 	.word	0x000025a0


	//   ....[32]....
        /*01d0*/ 	.word	0x00002720


	//   ....[33]....
        /*01d4*/ 	.word	0x00002760


	//   ....[34]....
        /*01d8*/ 	.word	0x00002790


	//   ....[35]....
        /*01dc*/ 	.word	0x000027b0


	//   ....[36]....
        /*01e0*/ 	.word	0x00002930


	//   ....[37]....
        /*01e4*/ 	.word	0x00002970


	//   ....[38]....
        /*01e8*/ 	.word	0x000029b0


	//   ....[39]....
        /*01ec*/ 	.word	0x000029c0


	//   ....[40]....
        /*01f0*/ 	.word	0x00004d80


	//   ....[41]....
        /*01f4*/ 	.word	0x00004db0


	//   ....[42]....
        /*01f8*/ 	.word	0x00004dd0


	//   ....[43]....
        /*01fc*/ 	.word	0x00004de0


	//   ....[44]....
        /*0200*/ 	.word	0x00004f70


	//   ....[45]....
        /*0204*/ 	.word	0x00004fa0


	//   ....[46]....
        /*0208*/ 	.word	0x00004fd0


	//   ....[47]....
        /*020c*/ 	.word	0x00004ff0


	//   ....[48]....
        /*0210*/ 	.word	0x00005170


	//   ....[49]....
        /*0214*/ 	.word	0x000051a0


	//   ....[50]....
        /*0218*/ 	.word	0x000051d0


	//   ....[51]....
        /*021c*/ 	.word	0x000051f0


	//   ....[52]....
        /*0220*/ 	.word	0x00005370


	//   ....[53]....
        /*0224*/ 	.word	0x000053a0


	//   ....[54]....
        /*0228*/ 	.word	0x000053d0


	//   ....[55]....
        /*022c*/ 	.word	0x000053f0


	//   ....[56]....
        /*0230*/ 	.word	0x00005570


	//   ....[57]....
        /*0234*/ 	.word	0x000055a0


	//   ....[58]....
        /*0238*/ 	.word	0x000055d0


	//   ....[59]....
        /*023c*/ 	.word	0x000055f0


	//----- nvinfo : EIATTR_VRC_CTA_INIT_COUNT
	.align		4
.L_811:
        /*0240*/ 	.byte	0x02, 0x4a
	.zero		1
	.zero		1


	//----- nvinfo : EIATTR_EXIT_INSTR_OFFSETS
	.align		4
        /*0244*/ 	.byte	0x04, 0x1c
        /*0246*/ 	.short	(.L_813 - .L_812)


	//   ....[0]....
.L_812:
        /*0248*/ 	.word	0x00000030


	//   ....[1]....
        /*024c*/ 	.word	0x00006290


	//   ....[2]....
        /*0250*/ 	.word	0x000062d0


	//----- nvinfo : EIATTR_MAX_THREADS
	.align		4
.L_813:
        /*0254*/ 	.byte	0x04, 0x05
        /*0256*/ 	.short	(.L_815 - .L_814)
.L_814:
        /*0258*/ 	.word	0x00000100
        /*025c*/ 	.word	0x00000001
        /*0260*/ 	.word	0x00000001


	//----- nvinfo : EIATTR_CRS_STACK_SIZE
	.align		4
.L_815:
        /*0264*/ 	.byte	0x04, 0x1e
        /*0266*/ 	.short	(.L_817 - .L_816)
.L_816:
        /*0268*/ 	.word	0x00000000


	//----- nvinfo : EIATTR_CBANK_PARAM_SIZE
	.align		4
.L_817:
        /*026c*/ 	.byte	0x03, 0x19
        /*026e*/ 	.short	0x0015


	//----- nvinfo : EIATTR_PARAM_CBANK
	.align		4
        /*0270*/ 	.byte	0x04, 0x0a
        /*0272*/ 	.short	(.L_819 - .L_818)
	.align		4
.L_818:
        /*0274*/ 	.word	index@(.nv.constant0._ZN6thrust24THRUST_300001_SM_1000_NS8cuda_cub4core6detail13_kernel_agentINS1_8__reduce11ReduceAgentIPN4cuda3std3__45tupleIJdlEEESC_SB_iNS1_9__extrema9arg_max_fIdlNS9_4lessIdEEEEEEJSC_SC_iSH_EEEvDpT0_)
        /*0278*/ 	.short	0x0380
        /*027a*/ 	.short	0x0015


	//----- nvinfo : EIATTR_SW_WAR
	.align		4
.L_819:
        /*027c*/ 	.byte	0x04, 0x36
        /*027e*/ 	.short	(.L_821 - .L_820)
.L_820:
        /*0280*/ 	.word	0x00000008
.L_821:


//--------------------- .nv.info._ZN6thrust24THRUST_300001_SM_1000_NS8cuda_cub4core6detail13_kernel_agentINS1_8__reduce10DrainAgentIiEEJN3cub18CUB_300001_SM_10009GridQueueIjEEiEEEvDpT0_ --------------------------
	.section	.nv.info._ZN6thrust24THRUST_300001_SM_1000_NS8cuda_cub4core6detail13_kernel_agentINS1_8__reduce10DrainAgentIiEEJN3cub18CUB_300001_SM_10009GridQueueIjEEiEEEvDpT0_,"",@"SHT_CUDA_INFO"
	.sectionflags	@""
	.align	4


	//----- nvinfo : EIATTR_CUDA_API_VERSION
	.align		4
        /*0000*/ 	.byte	0x04, 0x37
        /*0002*/ 	.short	(.L_823 - .L_822)
.L_822:
        /*0004*/ 	.word	0x00000082


	//----- nvinfo : EIATTR_KPARAM_INFO
	.align		4
.L_823:
        /*0008*/ 	.byte	0x04, 0x17
        /*000a*/ 	.short	(.L_825 - .L_824)
.L_824:
        /*000c*/ 	.word	0x00000000
        /*0010*/ 	.short	0x0001
        /*0012*/ 	.short	0x0008
        /*0014*/ 	.byte	0x00, 0xf0, 0x11, 0x00


	//----- nvinfo : EIATTR_KPARAM_INFO
	.align		4
.L_825:
        /*0018*/ 	.byte	0x04, 0x17
        /*001a*/ 	.short	(.L_827 - .L_826)
.L_826:
        /*001c*/ 	.word	0x00000000
        /*0020*/ 	.short	0x0000
        /*0022*/ 	.short	0x0000
        /*0024*/ 	.byte	0x00, 0xf0, 0x21, 0x00


	//----- nvinfo : EIATTR_SPARSE_MMA_MASK
	.align		4
.L_827:
        /*0028*/ 	.byte	0x03, 0x50
        /*002a*/ 	.short	0x0000


	//----- nvinfo : EIATTR_MAXREG_COUNT
	.align		4
        /*002c*/ 	.byte	0x03, 0x1b
        /*002e*/ 	.short	0x00ff


	//----- nvinfo : EIATTR_MERCURY_ISA_VERSION
	.align		4
        /*0030*/ 	.byte	0x03, 0x5f
        /*0032*/ 	.short	0x0101


	//----- nvinfo : EIATTR_VRC_CTA_INIT_COUNT
	.align		4
        /*0034*/ 	.byte	0x02, 0x4a
	.zero		1
	.zero		1


	//----- nvinfo : EIATTR_EXIT_INSTR_OFFSETS
	.align		4
        /*0038*/ 	.byte	0x04, 0x1c
        /*003a*/ 	.short	(.L_829 - .L_828)


	//   ....[0]....
.L_828:
        /*003c*/ 	.word	0x00000060


	//----- nvinfo : EIATTR_MAX_THREADS
	.align		4
.L_829:
        /*0040*/ 	.byte	0x04, 0x05
        /*0042*/ 	.short	(.L_831 - .L_830)
.L_830:
        /*0044*/ 	.word	0x00000001
        /*0048*/ 	.word	0x00000001
        /*004c*/ 	.word	0x00000001


	//----- nvinfo : EIATTR_CBANK_PARAM_SIZE
	.align		4
.L_831:
        /*0050*/ 	.byte	0x03, 0x19
        /*0052*/ 	.short	0x000c


	//----- nvinfo : EIATTR_PARAM_CBANK
	.align		4
        /*0054*/ 	.byte	0x04, 0x0a
        /*0056*/ 	.short	(.L_833 - .L_832)
	.align		4
.L_832:
        /*0058*/ 	.word	index@(.nv.constant0._ZN6thrust24THRUST_300001_SM_1000_NS8cuda_cub4core6detail13_kernel_agentINS1_8__reduce10DrainAgentIiEEJN3cub18CUB_300001_SM_10009GridQueueIjEEiEEEvDpT0_)
        /*005c*/ 	.short	0x0380
        /*005e*/ 	.short	0x000c


	//----- nvinfo : EIATTR_SW_WAR
	.align		4
.L_833:
        /*0060*/ 	.byte	0x04, 0x36
        /*0062*/ 	.short	(.L_835 - .L_834)
.L_834:
        /*0064*/ 	.word	0x00000008
.L_835:


//--------------------- .nv.info._ZN6thrust24THRUST_300001_SM_1000_NS8cuda_cub4core6detail13_kernel_agentINS1_8__reduce11ReduceAgentINS0_12zip_iteratorIN4cuda3std3__45tupleIJNS0_6detail15normal_iteratorINS0_10device_ptrIdEEEENS0_17counting_iteratorIlNS0_11use_defaultESI_SI_EEEEEEEPNSB_IJdlEEESM_iNS1_9__extrema9arg_max_fIdlNSA_4lessIdEEEEEEJSL_SN_iN3cub18CUB_300001_SM_100013GridEvenShareIiEENSV_9GridQueueIjEESS_EEEvDpT0_ --------------------------
	.section	.nv.info._ZN6thrust24THRUST_300001_SM_1000_NS8cuda_cub4core6detail13_kernel_agentINS1_8__reduce11ReduceAgentINS0_12zip_iteratorIN4cuda3std3__45tupleIJNS0_6detail15normal_iteratorINS0_10device_ptrIdEEEENS0_17counting_iteratorIlNS0_11use_defaultESI_SI_EEEEEEEPNSB_IJdlEEESM_iNS1_9__extrema9arg_max_fIdlNSA_4lessIdEEEEEEJSL_SN_iN3cub18CUB_300001_SM_100013GridEvenShareIiEENSV_9GridQueueIjEESS_EEEvDpT0_,"",@"SHT_CUDA_INFO"
	.sectionflags	@""
	.align	4


	//----- nvinfo : EIATTR_CUDA_API_VERSION
	.align		4
        /*0000*/ 	.byte	0x04, 0x37
        /*0002*/ 	.short	(.L_837 - .L_836)
.L_836:
        /*0004*/ 	.word	0x00000082


	//----- nvinfo : EIATTR_KPARAM_INFO
	.align		4
.L_837:
        /*0008*/ 	.byte	0x04, 0x17
        /*000a*/ 	.short	(.L_839 - .L_838)
.L_838:
        /*000c*/ 	.word	0x00000000
        /*0010*/ 	.short	0x0005
        /*0012*/ 	.short	0x0050
        /*0014*/ 	.byte	0x00, 0xf0, 0x05, 0x00


	//----- nvinfo : EIATTR_KPARAM_INFO
	.align		4
.L_839:
        /*0018*/ 	.byte	0x04, 0x17
        /*001a*/ 	.short	(.L_841 - .L_840)
.L_840:
        /*001c*/ 	.word	0x00000000
        /*0020*/ 	.short	0x0004
        /*0022*/ 	.short	0x0048
        /*0024*/ 	.byte	0x00, 0xf0, 0x21, 0x00


	//----- nvinfo : EIATTR_KPARAM_INFO
	.align		4
.L_841:
        /*0028*/ 	.byte	0x04, 0x17
        /*002a*/ 	.short	(.L_843 - .L_842)
.L_842:
        /*002c*/ 	.word	0x00000000
        /*0030*/ 	.short	0x0003
        /*0032*/ 	.short	0x001c
        /*0034*/ 	.byte	0x00, 0xf0, 0xa1, 0x00


	//----- nvinfo : EIATTR_KPARAM_INFO
	.align		4
.L_843:
        /*0038*/ 	.byte	0x04, 0x17
        /*003a*/ 	.short	(.L_845 - .L_844)
.L_844:
        /*003c*/ 	.word	0x00000000
        /*0040*/ 	.short	0x0002
        /*0042*/ 	.short	0x0018
        /*0044*/ 	.byte	0x00, 0xf0, 0x11, 0x00


	//----- nvinfo : EIATTR_KPARAM_INFO
	.align		4
.L_845:
        /*0048*/ 	.byte	0x04, 0x17
        /*004a*/ 	.short	(.L_847 - .L_846)
.L_846:
        /*004c*/ 	.word	0x00000000
        /*0050*/ 	.short	0x0001
        /*0052*/ 	.short	0x0010
        /*0054*/ 	.byte	0x00, 0xf5, 0x21, 0x00


	//----- nvinfo : EIATTR_KPARAM_INFO
	.align		4
.L_847:
        /*0058*/ 	.byte	0x04, 0x17
        /*005a*/ 	.short	(.L_849 - .L_848)
.L_848:
        /*005c*/ 	.word	0x00000000
        /*0060*/ 	.short	0x0000
        /*0062*/ 	.short	0x0000
        /*0064*/ 	.byte	0x00, 0xf0, 0x41, 0x00


	//----- nvinfo : EIATTR_SPARSE_MMA_MASK
	.align		4
.L_849:
        /*0068*/ 	.byte	0x03, 0x50
        /*006a*/ 	.short	0x0000


	//----- nvinfo : EIATTR_MAXREG_COUNT
	.align		4
        /*006c*/ 	.byte	0x03, 0x1b
        /*006e*/ 	.short	0x00ff


	//----- nvinfo : EIATTR_NUM_BARRIERS
	.align		4
        /*0070*/ 	.byte	0x02, 0x4c
        /*0072*/ 	.byte	0x01
	.zero		1


	//----- nvinfo : EIATTR_MERCURY_ISA_VERSION
	.align		4
        /*0074*/ 	.byte	0x03, 0x5f
        /*0076*/ 	.short	0x0101


	//----- nvinfo : EIATTR_COOP_GROUP_MASK_REGIDS
	.align		4
        /*0078*/ 	.byte	0x04, 0x29
        /*007a*/ 	.short	(.L_851 - .L_850)


	//   ....[0]....
.L_850:
        /*007c*/ 	.word	0xffffffff


	//   ....[1]....
        /*0080*/ 	.word	0xffffffff


	//   ....[2]....
        /*0084*/ 	.word	0xffffffff


	//   ....[3]....
        /*0088*/ 	.word	0xffffffff


	//   ....[4]....
        /*008c*/ 	.word	0xffffffff


	//   ....[5]....
        /*0090*/ 	.word	0xffffffff


	//   ....[6]....
        /*0094*/ 	.word	0xffffffff


	//   ....[7]....
        /*0098*/ 	.word	0xffffffff


	//   ....[8]....
        /*009c*/ 	.word	0xffffffff


	//   ....[9]....
        /*00a0*/ 	.word	0xffffffff


	//   ....[10]....
        /*00a4*/ 	.word	0xffffffff


	//   ....[11]....
        /*00a8*/ 	.word	0xffffffff


	//   ....[12]....
        /*00ac*/ 	.word	0xffffffff


	//   ....[13]....
        /*00b0*/ 	.word	0xffffffff


	//   ....[14]....
        /*00b4*/ 	.word	0xffffffff


	//   ....[15]....
        /*00b8*/ 	.word	0xffffffff


	//   ....[16]....
        /*00bc*/ 	.word	0xffffffff


	//   ....[17]....
        /*00c0*/ 	.word	0xffffffff


	//   ....[18]....
        /*00c4*/ 	.word	0xffffffff


	//   ....[19]....
        /*00c8*/ 	.word	0xffffffff


	//   ....[20]....
        /*00cc*/ 	.word	0xffffffff


	//   ....[21]....
        /*00d0*/ 	.word	0xffffffff


	//   ....[22]....
        /*00d4*/ 	.word	0xffffffff


	//   ....[23]....
        /*00d8*/ 	.word	0xffffffff


	//   ....[24]....
        /*00dc*/ 	.word	0xffffffff


	//   ....[25]....
        /*00e0*/ 	.word	0xffffffff


	//   ....[26]....
        /*00e4*/ 	.word	0xffffffff


	//   ....[27]....
        /*00e8*/ 	.word	0xffffffff


	//   ....[28]....
        /*00ec*/ 	.word	0xffffffff


	//   ....[29]....
        /*00f0*/ 	.word	0xffffffff


	//   ....[30]....
        /*00f4*/ 	.word	0xffffffff


	//   ....[31]....
        /*00f8*/ 	.word	0xffffffff


	//   ....[32]....
        /*00fc*/ 	.word	0xffffffff


	//   ....[33]....
        /*0100*/ 	.word	0xffffffff


	//   ....[34]....
        /*0104*/ 	.word	0xffffffff


	//   ....[35]....
        /*0108*/ 	.word	0xffffffff


	//   ....[36]....
        /*010c*/ 	.word	0xffffffff


	//   ....[37]....
        /*0110*/ 	.word	0xffffffff


	//   ....[38]....
        /*0114*/ 	.word	0xffffffff


	//   ....[39]....
        /*0118*/ 	.word	0xffffffff


	//   ....[40]....
        /*011c*/ 	.word	0xffffffff


	//   ....[41]....
        /*0120*/ 	.word	0xffffffff


	//   ....[42]....
        /*0124*/ 	.word	0xffffffff


	//   ....[43]....
        /*0128*/ 	.word	0xffffffff


	//   ....[44]....
        /*012c*/ 	.word	0xffffffff


	//   ....[45]....
        /*0130*/ 	.word	0xffffffff


	//   ....[46]....
        /*0134*/ 	.word	0xffffffff


	//   ....[47]....
        /*0138*/ 	.word	0xffffffff


	//   ....[48]....
        /*013c*/ 	.word	0xffffffff


	//   ....[49]....
        /*0140*/ 	.word	0xffffffff


	//   ....[50]....
        /*0144*/ 	.word	0xffffffff


	//   ....[51]....
        /*0148*/ 	.word	0xffffffff


	//   ....[52]....
        /*014c*/ 	.word	0xffffffff


	//   ....[53]....
        /*0150*/ 	.word	0xffffffff


	//   ....[54]....
        /*0154*/ 	.word	0xffffffff


	//   ....[55]....
        /*0158*/ 	.word	0xffffffff


	//   ....[56]....
        /*015c*/ 	.word	0xffffffff


	//   ....[57]....
        /*0160*/ 	.word	0xffffffff


	//   ....[58]....
        /*0164*/ 	.word	0xffffffff


	//   ....[59]....
        /*0168*/ 	.word	0xffffffff


	//----- nvinfo : EIATTR_COOP_GROUP_INSTR_OFFSETS
	.align		4
.L_851:
        /*016c*/ 	.byte	0x04, 0x28
        /*016e*/ 	.short	(.L_853 - .L_852)


	//   ....[0]....
.L_852:
        /*0170*/ 	.word	0x00000cc0


	//   ....[1]....
        /*0174*/ 	.word	0x00000cf0


	//   ....[2]....
        /*0178*/ 	.word	0x00000d10


	//   ....[3]....
        /*017c*/ 	.word	0x00000d20


	//   ....[4]....
        /*0180*/ 	.word	0x00000eb0


	//   ....[5]....
        /*0184*/ 	.word	0x00000ee0


	//   ....[6]....
        /*0188*/ 	.word	0x00000f10


	//   ....[7]....
        /*018c*/ 	.word	0x00000f30


	//   ....[8]....
        /*0190*/ 	.word	0x000010b0


	//   ....[9]....
        /*0194*/ 	.word	0x000010e0


	//   ....[10]....
        /*0198*/ 	.word	0x00001110


	//   ....[11]....
        /*019c*/ 	.word	0x00001130


	//   ....[12]....
        /*01a0*/ 	.word	0x000012b0


	//   ....[13]....
        /*01a4*/ 	.word	0x000012e0


	//   ....[14]....
        /*01a8*/ 	.word	0x00001310


	//   ....[15]....
        /*01ac*/ 	.word	0x00001330


	//   ....[16]....
        /*01b0*/ 	.word	0x000014b0


	//   ....[17]....
        /*01b4*/ 	.word	0x000014f0


	//   ....[18]....
        /*01b8*/ 	.word	0x00001520


	//   ....[19]....
        /*01bc*/ 	.word	0x00001530


	//   ....[20]....
        /*01c0*/ 	.word	0x000022a0


	//   ....[21]....
        /*01c4*/ 	.word	0x000022b0


	//   ....[22]....
        /*01c8*/ 	.word	0x000022c0


	//   ....[23]....
        /*01cc*/ 	.word	0x000022e0


	//   ....[24]....
        /*01d0*/ 	.word	0x00002460


	//   ....[25]....
        /*01d4*/ 	.word	0x000024a0


	//   ....[26]....
        /*01d8*/ 	.word	0x000024d0


	//   ....[27]....
        /*01dc*/ 	.word	0x000024f0


	//   ....[28]....
        /*01e0*/ 	.word	0x00002670


	//   ....[29]....
        /*01e4*/ 	.word	0x000026b0


	//   ....[30]....
        /*01e8*/ 	.word	0x000026e0


	//   ....[31]....
        /*01ec*/ 	.word	0x00002700


	//   ....[32]....
        /*01f0*/ 	.word	0x00002880


	//   ....[33]....
        /*01f4*/ 	.word	0x000028d0


	//   ....[34]....
        /*01f8*/ 	.word	0x00002900


	//   ....[35]....
        /*01fc*/ 	.word	0x00002910


	//   ....[36]....
        /*0200*/ 	.word	0x00002a90


	//   ....[37]....
        /*0204*/ 	.word	0x00002ad0


	//   ....[38]....
        /*0208*/ 	.word	0x00002b00


	//   ....[39]....
        /*020c*/ 	.word	0x00002b20


	//   ....[40]....
        /*0210*/ 	.word	0x00005200


	//   ....[41]....
        /*0214*/ 	.word	0x00005230


	//   ....[42]....
        /*0218*/ 	.word	0x00005250


	//   ....[43]....
        /*021c*/ 	.word	0x00005260


	//   ....[44]....
        /*0220*/ 	.word	0x000053f0


	//   ....[45]....
        /*0224*/ 	.word	0x00005420


	//   ....[46]....
        /*0228*/ 	.word	0x00005450


	//   ....[47]....
        /*022c*/ 	.word	0x00005470


	//   ....[48]....
        /*0230*/ 	.word	0x000055f0


	//   ....[49]....
        /*0234*/ 	.word	0x00005620


	//   ....[50]....
        /*0238*/ 	.word	0x00005650


	//   ....[51]....
        /*023c*/ 	.word	0x00005670


	//   ....[52]....
        /*0240*/ 	.word	0x000057f0


	//   ....[53]....
        /*0244*/ 	.word	0x00005820


	//   ....[54]....
        /*0248*/ 	.word	0x00005850


	//   ....[55]....
        /*024c*/ 	.word	0x00005870


	//   ....[56]....
        /*0250*/ 	.word	0x000059f0


	//   ....[57]....
        /*0254*/ 	.word	0x00005a20


	//   ....[58]....
        /*0258*/ 	.word	0x00005a50


	//   ....[59]....
        /*025c*/ 	.word	0x00005a70


	//----- nvinfo : EIATTR_VRC_CTA_INIT_COUNT
	.align		4
.L_853:
        /*0260*/ 	.byte	0x02, 0x4a
	.zero		1
	.zero		1


	//----- nvinfo : EIATTR_EXIT_INSTR_OFFSETS
	.align		4
        /*0264*/ 	.byte	0x04, 0x1c
        /*0266*/ 	.short	(.L_855 - .L_854)


	//   ....[0]....
.L_854:
        /*0268*/ 	.word	0x00006720


	//   ....[1]....
        /*026c*/ 	.word	0x00006780


	//----- nvinfo : EIATTR_MAX_THREADS
	.align		4
.L_855:
        /*0270*/ 	.byte	0x04, 0x05
        /*0272*/ 	.short	(.L_857 - .L_856)
.L_856:
        /*0274*/ 	.word	0x00000100
        /*0278*/ 	.word	0x00000001
        /*027c*/ 	.word	0x00000001


	//----- nvinfo : EIATTR_CRS_STACK_SIZE
	.align		4
.L_857:
        /*0280*/ 	.byte	0x04, 0x1e
        /*0282*/ 	.short	(.L_859 - .L_858)
.L_858:
        /*0284*/ 	.word	0x00000000


	//----- nvinfo : EIATTR_CBANK_PARAM_SIZE
	.align		4
.L_859:
        /*0288*/ 	.byte	0x03, 0x19
        /*028a*/ 	.short	0x0051


	//----- nvinfo : EIATTR_PARAM_CBANK
	.align		4
        /*028c*/ 	.byte	0x04, 0x0a
        /*028e*/ 	.short	(.L_861 - .L_860)
	.align		4
.L_860:
        /*0290*/ 	.word	index@(.nv.constant0._ZN6thrust24THRUST_300001_SM_1000_NS8cuda_cub4core6detail13_kernel_agentINS1_8__reduce11ReduceAgentINS0_12zip_iteratorIN4cuda3std3__45tupleIJNS0_6detail15normal_iteratorINS0_10device_ptrIdEEEENS0_17counting_iteratorIlNS0_11use_defaultESI_SI_EEEEEEEPNSB_IJdlEEESM_iNS1_9__extrema9arg_max_fIdlNSA_4lessIdEEEEEEJSL_SN_iN3cub18CUB_300001_SM_100013GridEvenShareIiEENSV_9GridQueueIjEESS_EEEvDpT0_)
        /*0294*/ 	.short	0x0380
        /*0296*/ 	.short	0x0051


	//----- nvinfo : EIATTR_SW_WAR
	.align		4
.L_861:
        /*0298*/ 	.byte	0x04, 0x36
        /*029a*/ 	.short	(.L_863 - .L_862)
.L_862:
        /*029c*/ 	.word	0x00000008
.L_863:


//--------------------- .nv.info._ZN6thrust24THRUST_300001_SM_1000_NS8cuda_cub4core6detail13_kernel_agentINS1_8__reduce11ReduceAgentINS0_12zip_iteratorIN4cuda3std3__45tupleIJNS0_6detail15normal_iteratorINS0_10device_ptrIdEEEENS0_17counting_iteratorIlNS0_11use_defaultESI_SI_EEEEEEEPNSB_IJdlEEESM_iNS1_9__extrema9arg_max_fIdlNSA_4lessIdEEEEEEJSL_SN_iSS_EEEvDpT0_ --------------------------
	.section	.nv.info._ZN6thrust24THRUST_300001_SM_1000_NS8cuda_cub4core6detail13_kernel_agentINS1_8__reduce11ReduceAgentINS0_12zip_iteratorIN4cuda3std3__45tupleIJNS0_6detail15normal_iteratorINS0_10device_ptrIdEEEENS0_17counting_iteratorIlNS0_11use_defaultESI_SI_EEEEEEEPNSB_IJdlEEESM_iNS1_9__extrema9arg_max_fIdlNSA_4lessIdEEEEEEJSL_SN_iSS_EEEvDpT0_,"",@"SHT_CUDA_INFO"
	.sectionflags	@""
	.align	4


	//----- nvinfo : EIATTR_CUDA_API_VERSION
	.align		4
        /*0000*/ 	.byte	0x04, 0x37
        /*0002*/ 	.short	(.L_865 - .L_864)
.L_864:
        /*0004*/ 	.word	0x00000082


	//----- nvinfo : EIATTR_KPARAM_INFO
	.align		4
.L_865:
        /*0008*/ 	.byte	0x04, 0x17
        /*000a*/ 	.short	(.L_867 - .L_866)
.L_866:
        /*000c*/ 	.word	0x00000000
        /*0010*/ 	.short	0x0003
        /*0012*/ 	.short	0x001c
        /*0014*/ 	.byte	0x00, 0xf0, 0x05, 0x00


	//----- nvinfo : EIATTR_KPARAM_INFO
	.align		4
.L_867:
        /*0018*/ 	.byte	0x04, 0x17
        /*001a*/ 	.short	(.L_869 - .L_868)
.L_868:
        /*001c*/ 	.word	0x00000000
        /*0020*/ 	.short	0x0002
        /*0022*/ 	.short	0x0018
        /*0024*/ 	.byte	0x00, 0xf0, 0x11, 0x00


	//----- nvinfo : EIATTR_KPARAM_INFO
	.align		4
.L_869:
        /*0028*/ 	.byte	0x04, 0x17
        /*002a*/ 	.short	(.L_871 - .L_870)
.L_870:
        /*002c*/ 	.word	0x00000000
        /*0030*/ 	.short	0x0001
        /*0032*/ 	.short	0x0010
        /*0034*/ 	.byte	0x00, 0xf5, 0x21, 0x00


	//----- nvinfo : EIATTR_KPARAM_INFO
	.align		4
.L_871:
        /*0038*/ 	.byte	0x04, 0x17
        /*003a*/ 	.short	(.L_873 - .L_872)
.L_872:
        /*003c*/ 	.word	0x00000000
        /*0040*/ 	.short	0x0000
        /*0042*/ 	.short	0x0000
        /*0044*/ 	.byte	0x00, 0xf0, 0x41, 0x00


	//----- nvinfo : EIATTR_SPARSE_MMA_MASK
	.align		4
.L_873:
        /*0048*/ 	.byte	0x03, 0x50
        /*004a*/ 	.short	0x0000


	//----- nvinfo : EIATTR_MAXREG_COUNT
	.align		4
        /*004c*/ 	.byte	0x03, 0x1b
        /*004e*/ 	.short	0x00ff


	//----- nvinfo : EIATTR_NUM_BARRIERS
	.align		4
        /*0050*/ 	.byte	0x02, 0x4c
        /*0052*/ 	.byte	0x01
	.zero		1


	//----- nvinfo : EIATTR_MERCURY_ISA_VERSION
	.align		4
        /*0054*/ 	.byte	0x03, 0x5f
        /*0056*/ 	.short	0x0101


	//----- nvinfo : EIATTR_COOP_GROUP_MASK_REGIDS
	.align		4
        /*0058*/ 	.byte	0x04, 0x29
        /*005a*/ 	.short	(.L_875 - .L_874)


	//   ....[0]....
.L_874:
        /*005c*/ 	.word	0xffffffff


	//   ....[1]....
        /*0060*/ 	.word	0xffffffff


	//   ....[2]....
        /*0064*/ 	.word	0xffffffff


	//   ....[3]....
        /*0068*/ 	.word	0xffffffff


	//   ....[4]....
        /*006c*/ 	.word	0xffffffff


	//   ....[5]....
        /*0070*/ 	.word	0xffffffff


	//   ....[6]....
        /*0074*/ 	.word	0xffffffff


	//   ....[7]....
        /*0078*/ 	.word	0xffffffff


	//   ....[8]....
        /*007c*/ 	.word	0xffffffff


	//   ....[9]....
        /*0080*/ 	.word	0xffffffff


	//   ....[10]....
        /*0084*/ 	.word	0xffffffff


	//   ....[11]....
        /*0088*/ 	.word	0xffffffff


	//   ....[12]....
        /*008c*/ 	.word	0xffffffff


	//   ....[13]....
        /*0090*/ 	.word	0xffffffff


	//   ....[14]....
        /*0094*/ 	.word	0xffffffff


	//   ....[15]....
        /*0098*/ 	.word	0xffffffff


	//   ....[16]....
        /*009c*/ 	.word	0xffffffff


	//   ....[17]....
        /*00a0*/ 	.word	0xffffffff


	//   ....[18]....
        /*00a4*/ 	.word	0xffffffff


	//   ....[19]....
        /*00a8*/ 	.word	0xffffffff


	//   ....[20]....
        /*00ac*/ 	.word	0xffffffff


	//   ....[21]....
        /*00b0*/ 	.word	0xffffffff


	//   ....[22]....
        /*00b4*/ 	.word	0xffffffff


	//   ....[23]....
        /*00b8*/ 	.word	0xffffffff


	//   ....[24]....
        /*00bc*/ 	.word	0xffffffff


	//   ....[25]....
        /*00c0*/ 	.word	0xffffffff


	//   ....[26]....
        /*00c4*/ 	.word	0xffffffff


	//   ....[27]....
        /*00c8*/ 	.word	0xffffffff


	//   ....[28]....
        /*00cc*/ 	.word	0xffffffff


	//   ....[29]....
        /*00d0*/ 	.word	0xffffffff


	//   ....[30]....
        /*00d4*/ 	.word	0xffffffff


	//   ....[31]....
        /*00d8*/ 	.word	0xffffffff


	//   ....[32]....
        /*00dc*/ 	.word	0xffffffff


	//   ....[33]....
        /*00e0*/ 	.word	0xffffffff


	//   ....[34]....
        /*00e4*/ 	.word	0xffffffff


	//   ....[35]....
        /*00e8*/ 	.word	0xffffffff


	//   ....[36]....
        /*00ec*/ 	.word	0xffffffff


	//   ....[37]....
        /*00f0*/ 	.word	0xffffffff


	//   ....[38]....
        /*00f4*/ 	.word	0xffffffff


	//   ....[39]....
        /*00f8*/ 	.word	0xffffffff


	//   ....[40]....
        /*00fc*/ 	.word	0xffffffff


	//   ....[41]....
        /*0100*/ 	.word	0xffffffff


	//   ....[42]....
        /*0104*/ 	.word	0xffffffff


	//   ....[43]....
        /*0108*/ 	.word	0xffffffff


	//   ....[44]....
        /*010c*/ 	.word	0xffffffff


	//   ....[45]....
        /*0110*/ 	.word	0xffffffff


	//   ....[46]....
        /*0114*/ 	.word	0xffffffff


	//   ....[47]....
        /*0118*/ 	.word	0xffffffff


	//   ....[48]....
        /*011c*/ 	.word	0xffffffff


	//   ....[49]....
        /*0120*/ 	.word	0xffffffff


	//   ....[50]....
        /*0124*/ 	.word	0xffffffff


	//   ....[51]....
        /*0128*/ 	.word	0xffffffff


	//   ....[52]....
        /*012c*/ 	.word	0xffffffff


	//   ....[53]....
        /*0130*/ 	.word	0xffffffff


	//   ....[54]....
        /*0134*/ 	.word	0xffffffff


	//   ....[55]....
        /*0138*/ 	.word	0xffffffff


	//   ....[56]....
        /*013c*/ 	.word	0xffffffff


	//   ....[57]....
        /*0140*/ 	.word	0xffffffff


	//   ....[58]....
        /*0144*/ 	.word	0xffffffff


	//   ....[59]....
        /*0148*/ 	.word	0xffffffff


	//----- nvinfo : EIATTR_COOP_GROUP_INSTR_OFFSETS
	.align		4
.L_875:
        /*014c*/ 	.byte	0x04, 0x28
        /*014e*/ 	.short	(.L_877 - .L_876)


	//   ....[0]....
.L_876:
        /*0150*/ 	.word	0x00000c90


	//   ....[1]....
        /*0154*/ 	.word	0x00000cc0


	//   ....[2]....
        /*0158*/ 	.word	0x00000ce0


	//   ....[3]....
        /*015c*/ 	.word	0x00000cf0


	//   ....[4]....
        /*0160*/ 	.word	0x00000e80


	//   ....[5]....
        /*0164*/ 	.word	0x00000eb0


	//   ....[6]....
        /*0168*/ 	.word	0x00000ee0


	//   ....[7]....
        /*016c*/ 	.word	0x00000f00


	//   ....[8]....
        /*0170*/ 	.word	0x00001080


	//   ....[9]....
        /*0174*/ 	.word	0x000010b0


	//   ....[10]....
        /*0178*/ 	.word	0x000010e0


	//   ....[11]....
        /*017c*/ 	.word	0x00001100


	//   ....[12]....
        /*0180*/ 	.word	0x00001280


	//   ....[13]....
        /*0184*/ 	.word	0x000012b0


	//   ....[14]....
        /*0188*/ 	.word	0x000012e0


	//   ....[15]....
        /*018c*/ 	.word	0x00001300


	//   ....[16]....
        /*0190*/ 	.word	0x00001480


	//   ....[17]....
        /*0194*/ 	.word	0x000014b0


	//   ....[18]....
        /*0198*/ 	.word	0x000014e0


	//   ....[19]....
        /*019c*/ 	.word	0x00001500


	//   ....[20]....
        /*01a0*/ 	.word	0x00002260


	//   ....[21]....
        /*01a4*/ 	.word	0x00002270


	//   ....[22]....
        /*01a8*/ 	.word	0x00002280


	//   ....[23]....
        /*01ac*/ 	.word	0x000022a0


	//   ....[24]....
        /*01b0*/ 	.word	0x00002420


	//   ....[25]....
        /*01b4*/ 	.word	0x00002460


	//   ....[26]....
        /*01b8*/ 	.word	0x00002490


	//   ....[27]....
        /*01bc*/ 	.word	0x000024b0


	//   ....[28]....
        /*01c0*/ 	.word	0x00002630


	//   ....[29]....
        /*01c4*/ 	.word	0x00002670


	//   ....[30]....
        /*01c8*/ 	.word	0x000026a0


	//   ....[31]....
        /*01cc*/ 	.word	0x000026c0


	//   ....[32]....
        /*01d0*/ 	.word	0x00002840


	//   ....[33]....
        /*01d4*/ 	.word	0x00002880


	//   ....[34]....
        /*01d8*/ 	.word	0x000028b0


	//   ....[35]....
        /*01dc*/ 	.word	0x000028d0


	//   ....[36]....
        /*01e0*/ 	.word	0x00002a50


	//   ....[37]....
        /*01e4*/ 	.word	0x00002a90


	//   ....[38]....
        /*01e8*/ 	.word	0x00002ac0


	//   ....[39]....
        /*01ec*/ 	.word	0x00002ae0


	//   ....[40]....
        /*01f0*/ 	.word	0x00004ff0


	//   ....[41]....
        /*01f4*/ 	.word	0x00005020


	//   ....[42]....
        /*01f8*/ 	.word	0x00005040


	//   ....[43]....
        /*01fc*/ 	.word	0x00005050


	//   ....[44]....
        /*0200*/ 	.word	0x000051e0


	//   ....[45]....
        /*0204*/ 	.word	0x00005210


	//   ....[46]....
        /*0208*/ 	.word	0x00005240


	//   ....[47]....
        /*020c*/ 	.word	0x00005260


	//   ....[48]....
        /*0210*/ 	.word	0x000053e0


	//   ....[49]....
        /*0214*/ 	.word	0x00005410


	//   ....[50]....
        /*0218*/ 	.word	0x00005440


	//   ....[51]....
        /*021c*/ 	.word	0x00005460


	//   ....[52]....
        /*0220*/ 	.word	0x000055e0


	//   ....[53]....
        /*0224*/ 	.word	0x00005610


	//   ....[54]....
        /*0228*/ 	.word	0x00005640


	//   ....[55]....
        /*022c*/ 	.word	0x00005660


	//   ....[56]....
        /*0230*/ 	.word	0x000057e0


	//   ....[57]....
        /*0234*/ 	.word	0x00005810


	//   ....[58]....
        /*0238*/ 	.word	0x00005840


	//   ....[59]....
        /*023c*/ 	.word	0x00005860


	//----- nvinfo : EIATTR_VRC_CTA_INIT_COUNT
	.align		4
.L_877:
        /*0240*/ 	.byte	0x02, 0x4a
	.zero		1
	.zero		1


	//----- nvinfo : EIATTR_EXIT_INSTR_OFFSETS
	.align		4
        /*0244*/ 	.byte	0x04, 0x1c
        /*0246*/ 	.short	(.L_879 - .L_878)


	//   ....[0]....
.L_878:
        /*0248*/ 	.word	0x00000030


	//   ....[1]....
        /*024c*/ 	.word	0x00006500


	//   ....[2]....
        /*0250*/ 	.word	0x00006540


	//----- nvinfo : EIATTR_MAX_THREADS
	.align		4
.L_879:
        /*0254*/ 	.byte	0x04, 0x05
        /*0256*/ 	.short	(.L_881 - .L_880)
.L_880:
        /*0258*/ 	.word	0x00000100
        /*025c*/ 	.word	0x00000001
        /*0260*/ 	.word	0x00000001


	//----- nvinfo : EIATTR_CRS_STACK_SIZE
	.align		4
.L_881:
        /*0264*/ 	.byte	0x04, 0x1e
        /*0266*/ 	.short	(.L_883 - .L_882)
.L_882:
        /*0268*/ 	.word	0x00000000


	//----- nvinfo : EIATTR_CBANK_PARAM_SIZE
	.align		4
.L_883:
        /*026c*/ 	.byte	0x03, 0x19
        /*026e*/ 	.short	0x001d


	//----- nvinfo : EIATTR_PARAM_CBANK
	.align		4
        /*0270*/ 	.byte	0x04, 0x0a
        /*0272*/ 	.short	(.L_885 - .L_884)
	.align		4
.L_884:
        /*0274*/ 	.word	index@(.nv.constant0._ZN6thrust24THRUST_300001_SM_1000_NS8cuda_cub4core6detail13_kernel_agentINS1_8__reduce11ReduceAgentINS0_12zip_iteratorIN4cuda3std3__45tupleIJNS0_6detail15normal_iteratorINS0_10device_ptrIdEEEENS0_17counting_iteratorIlNS0_11use_defaultESI_SI_EEEEEEEPNSB_IJdlEEESM_iNS1_9__extrema9arg_max_fIdlNSA_4lessIdEEEEEEJSL_SN_iSS_EEEvDpT0_)
        /*0278*/ 	.short	0x0380
        /*027a*/ 	.short	0x001d


	//----- nvinfo : EIATTR_SW_WAR
	.align		4
.L_885:
        /*027c*/ 	.byte	0x04, 0x36
        /*027e*/ 	.short	(.L_887 - .L_886)
.L_886:
        /*0280*/ 	.word	0x00000008
.L_887:


//--------------------- .nv.info._Z5scorejjPdS_   --------------------------
	.section	.nv.info._Z5scorejjPdS_,"",@"SHT_CUDA_INFO"
	.sectionflags	@""
	.align	4


	//----- nvinfo : EIATTR_CUDA_API_VERSION
	.align		4
        /*0000*/ 	.byte	0x04, 0x37
        /*0002*/ 	.short	(.L_889 - .L_888)
.L_888:
        /*0004*/ 	.word	0x00000082


	//----- nvinfo : EIATTR_KPARAM_INFO
	.align		4
.L_889:
        /*0008*/ 	.byte	0x04, 0x17
        /*000a*/ 	.short	(.L_891 - .L_890)
.L_890:
        /*000c*/ 	.word	0x00000000
        /*0010*/ 	.short	0x0003
        /*0012*/ 	.short	0x0010
        /*0014*/ 	.byte	0x00, 0xf5, 0x21, 0x00


	//----- nvinfo : EIATTR_KPARAM_INFO
	.align		4
.L_891:
        /*0018*/ 	.byte	0x04, 0x17
        /*001a*/ 	.short	(.L_893 - .L_892)
.L_892:
        /*001c*/ 	.word	0x00000000
        /*0020*/ 	.short	0x0002
        /*0022*/ 	.short	0x0008
        /*0024*/ 	.byte	0x00, 0xf5, 0x21, 0x00


	//----- nvinfo : EIATTR_KPARAM_INFO
	.align		4
.L_893:
        /*0028*/ 	.byte	0x04, 0x17
        /*002a*/ 	.short	(.L_895 - .L_894)
.L_894:
        /*002c*/ 	.word	0x00000000
        /*0030*/ 	.short	0x0001
        /*0032*/ 	.short	0x0004
        /*0034*/ 	.byte	0x00, 0xf0, 0x11, 0x00


	//----- nvinfo : EIATTR_KPARAM_INFO
	.align		4
.L_895:
        /*0038*/ 	.byte	0x04, 0x17
        /*003a*/ 	.short	(.L_897 - .L_896)
.L_896:
        /*003c*/ 	.word	0x00000000
        /*0040*/ 	.short	0x0000
        /*0042*/ 	.short	0x0000
        /*0044*/ 	.byte	0x00, 0xf0, 0x11, 0x00


	//----- nvinfo : EIATTR_SPARSE_MMA_MASK
	.align		4
.L_897:
        /*0048*/ 	.byte	0x03, 0x50
        /*004a*/ 	.short	0x0000


	//----- nvinfo : EIATTR_MAXREG_COUNT
	.align		4
        /*004c*/ 	.byte	0x03, 0x1b
        /*004e*/ 	.short	0x00ff


	//----- nvinfo : EIATTR_MERCURY_ISA_VERSION
	.align		4
        /*0050*/ 	.byte	0x03, 0x5f
        /*0052*/ 	.short	0x0101


	//----- nvinfo : EIATTR_VRC_CTA_INIT_COUNT
	.align		4
        /*0054*/ 	.byte	0x02, 0x4a
	.zero		1
	.zero		1


	//----- nvinfo : EIATTR_EXIT_INSTR_OFFSETS
	.align		4
        /*0058*/ 	.byte	0x04, 0x1c
        /*005a*/ 	.short	(.L_899 - .L_898)


	//   ....[0]....
.L_898:
        /*005c*/ 	.word	0x00000090


	//   ....[1]....
        /*0060*/ 	.word	0x00000160


	//   ....[2]....
        /*0064*/ 	.word	0x00000e60


	//----- nvinfo : EIATTR_CRS_STACK_SIZE
	.align		4
.L_899:
        /*0068*/ 	.byte	0x04, 0x1e
        /*006a*/ 	.short	(.L_901 - .L_900)
.L_900:
        /*006c*/ 	.word	0x00000000


	//----- nvinfo : EIATTR_CBANK_PARAM_SIZE
	.align		4
.L_901:
        /*0070*/ 	.byte	0x03, 0x19
        /*0072*/ 	.short	0x0018


	//----- nvinfo : EIATTR_PARAM_CBANK
	.align		4
        /*0074*/ 	.byte	0x04, 0x0a
        /*0076*/ 	.short	(.L_903 - .L_902)
	.align		4
.L_902:
        /*0078*/ 	.word	index@(.nv.constant0._Z5scorejjPdS_)
        /*007c*/ 	.short	0x0380
        /*007e*/ 	.short	0x0018


	//----- nvinfo : EIATTR_SW_WAR
	.align		4
.L_903:
        /*0080*/ 	.byte	0x04, 0x36
        /*0082*/ 	.short	(.L_905 - .L_904)
.L_904:
        /*0084*/ 	.word	0x00000008
.L_905:


//--------------------- .nv.callgraph             --------------------------
	.section	.nv.callgraph,"",@"SHT_CUDA_CALLGRAPH"
	.align	4
	.sectionentsize	8
	.align		4
        /*0000*/ 	.word	0x00000000
	.align		4
        /*0004*/ 	.word	0xffffffff
	.align		4
        /*0008*/ 	.word	0x00000000
	.align		4
        /*000c*/ 	.word	0xfffffffe
	.align		4
        /*0010*/ 	.word	0x00000000
	.align		4
        /*0014*/ 	.word	0xfffffffd
	.align		4
        /*0018*/ 	.word	0x00000000
	.align		4
        /*001c*/ 	.word	0xfffffffc


//--------------------- .nv.constant4             --------------------------
	.section	.nv.constant4,"a",@progbits
	.align	8
	.align		8
.nv.constant4:
        /*0000*/ 	.dword	precalc_xorwow_matrix
	.align		8
        /*0008*/ 	.dword	precalc_xorwow_offset_matrix
	.align		8
        /*0010*/ 	.dword	mrg32k3aM1
	.align		8
        /*0018*/ 	.dword	mrg32k3aM2
	.align		8
        /*0020*/ 	.dword	mrg32k3aM1SubSeq
	.align		8
        /*0028*/ 	.dword	mrg32k3aM2SubSeq
	.align		8
        /*0030*/ 	.dword	mrg32k3aM1Seq
	.align		8
        /*0038*/ 	.dword	mrg32k3aM2Seq
	.align		8
        /*0040*/ 	.dword	_ZN34_INTERNAL_2bc7019d_4_k_cu_ae13f1734cuda3std3__45__cpo5beginE
	.align		8
        /*0048*/ 	.dword	_ZN34_INTERNAL_2bc7019d_4_k_cu_ae13f1734cuda3std3__45__cpo3endE
	.align		8
        /*0050*/ 	.dword	_ZN34_INTERNAL_2bc7019d_4_k_cu_ae13f1734cuda3std3__45__cpo6cbeginE
	.align		8
        /*0058*/ 	.dword	_ZN34_INTERNAL_2bc7019d_4_k_cu_ae13f1734cuda3std3__45__cpo4cendE
	.align		8
        /*0060*/ 	.dword	_ZN34_INTERNAL_2bc7019d_4_k_cu_ae13f1734cuda3std3__45__cpo6rbeginE
	.align		8
        /*0068*/ 	.dword	_ZN34_INTERNAL_2bc7019d_4_k_cu_ae13f1734cuda3std3__45__cpo4rendE
	.align		8
        /*0070*/ 	.dword	_ZN34_INTERNAL_2bc7019d_4_k_cu_ae13f1734cuda3std3__45__cpo7crbeginE
	.align		8
        /*0078*/ 	.dword	_ZN34_INTERNAL_2bc7019d_4_k_cu_ae13f1734cuda3std3__45__cpo5crendE
	.align		8
        /*0080*/ 	.dword	_ZN34_INTERNAL_2bc7019d_4_k_cu_ae13f1734cuda3std3__436_GLOBAL__N__2bc7019d_4_k_cu_ae13f1736ignoreE
	.align		8
        /*0088*/ 	.dword	_ZN34_INTERNAL_2bc7019d_4_k_cu_ae13f1734cuda3std3__419piecewise_constructE
	.align		8
        /*0090*/ 	.dword	_ZN34_INTERNAL_2bc7019d_4_k_cu_ae13f1734cuda3std3__48in_placeE
	.align		8
        /*0098*/ 	.dword	_ZN34_INTERNAL_2bc7019d_4_k_cu_ae13f1734cuda3std3__420unreachable_sentinelE
	.align		8
        /*00a0*/ 	.dword	_ZN34_INTERNAL_2bc7019d_4_k_cu_ae13f1734cuda3std3__47nulloptE
	.align		8
        /*00a8*/ 	.dword	_ZN34_INTERNAL_2bc7019d_4_k_cu_ae13f1734cuda3std3__48unexpectE
	.align		8
        /*00b0*/ 	.dword	_ZN34_INTERNAL_2bc7019d_4_k_cu_ae13f1734cuda3std6ranges3__45__cpo4swapE
	.align		8
        /*00b8*/ 	.dword	_ZN34_INTERNAL_2bc7019d_4_k_cu_ae13f1734cuda3std6ranges3__45__cpo9iter_moveE
	.align		8
        /*00c0*/ 	.dword	_ZN34_INTERNAL_2bc7019d_4_k_cu_ae13f1734cuda3std6ranges3__45__cpo5beginE
	.align		8
        /*00c8*/ 	.dword	_ZN34_INTERNAL_2bc7019d_4_k_cu_ae13f1734cuda3std6ranges3__45__cpo3endE
	.align		8
        /*00d0*/ 	.dword	_ZN34_INTERNAL_2bc7019d_4_k_cu_ae13f1734cuda3std6ranges3__45__cpo6cbeginE
	.align		8
        /*00d8*/ 	.dword	_ZN34_INTERNAL_2bc7019d_4_k_cu_ae13f1734cuda3std6ranges3__45__cpo4cendE
	.align		8
        /*00e0*/ 	.dword	_ZN34_INTERNAL_2bc7019d_4_k_cu_ae13f1734cuda3std6ranges3__45__cpo7advanceE
	.align		8
        /*00e8*/ 	.dword	_ZN34_INTERNAL_2bc7019d_4_k_cu_ae13f1734cuda3std6ranges3__45__cpo9iter_swapE
	.align		8
        /*00f0*/ 	.dword	_ZN34_INTERNAL_2bc7019d_4_k_cu_ae13f1734cuda3std6ranges3__45__cpo4nextE
	.align		8
        /*00f8*/ 	.dword	_ZN34_INTERNAL_2bc7019d_4_k_cu_ae13f1734cuda3std6ranges3__45__cpo4prevE
	.align		8
        /*0100*/ 	.dword	_ZN34_INTERNAL_2bc7019d_4_k_cu_ae13f1734cuda3std6ranges3__45__cpo4dataE
	.align		8
        /*0108*/ 	.dword	_ZN34_INTERNAL_2bc7019d_4_k_cu_ae13f1734cuda3std6ranges3__45__cpo5cdataE
	.align		8
        /*0110*/ 	.dword	_ZN34_INTERNAL_2bc7019d_4_k_cu_ae13f1734cuda3std6ranges3__45__cpo4sizeE
	.align		8
        /*0118*/ 	.dword	_ZN34_INTERNAL_2bc7019d_4_k_cu_ae13f1734cuda3std6ranges3__45__cpo5ssizeE
	.align		8
        /*0120*/ 	.dword	_ZN34_INTERNAL_2bc7019d_4_k_cu_ae13f1734cuda3std6ranges3__45__cpo8distanceE
	.align		8
        /*0128*/ 	.dword	_ZN34_INTERNAL_2bc7019d_4_k_cu_ae13f1736thrust24THRUST_300001_SM_1000_NS8cuda_cub3parE
	.align		8
        /*0130*/ 	.dword	_ZN34_INTERNAL_2bc7019d_4_k_cu_ae13f1736thrust24THRUST_300001_SM_1000_NS8cuda_cub10par_nosyncE
	.align		8
        /*0138*/ 	.dword	_ZN34_INTERNAL_2bc7019d_4_k_cu_ae13f1736thrust24THRUST_300001_SM_1000_NS6system6detail10sequential3seqE
	.align		8
        /*0140*/ 	.dword	_ZN34_INTERNAL_2bc7019d_4_k_cu_ae13f1736thrust24THRUST_300001_SM_1000_NS6system3cpp3parE
	.align		8
        /*0148*/ 	.dword	_ZN34_INTERNAL_2bc7019d_4_k_cu_ae13f1736thrust24THRUST_300001_SM_1000_NS12placeholders2_1E
	.align		8
        /*0150*/ 	.dword	_ZN34_INTERNAL_2bc7019d_4_k_cu_ae13f1736thrust24THRUST_300001_SM_1000_NS12placeholders2_2E
	.align		8
        /*0158*/ 	.dword	_ZN34_INTERNAL_2bc7019d_4_k_cu_ae13f1736thrust24THRUST_300001_SM_1000_NS12placeholders2_3E
	.align		8
        /*0160*/ 	.dword	_ZN34_INTERNAL_2bc7019d_4_k_cu_ae13f1736thrust24THRUST_300001_SM_1000_NS12placeholders2_4E
	.align		8
        /*0168*/ 	.dword	_ZN34_INTERNAL_2bc7019d_4_k_cu_ae13f1736thrust24THRUST_300001_SM_1000_NS12placeholders2_5E
	.align		8
        /*0170*/ 	.dword	_ZN34_INTERNAL_2bc7019d_4_k_cu_ae13f1736thrust24THRUST_300001_SM_1000_NS12placeholders2_6E
	.align		8
        /*0178*/ 	.dword	_ZN34_INTERNAL_2bc7019d_4_k_cu_ae13f1736thrust24THRUST_300001_SM_1000_NS12placeholders2_7E
	.align		8
        /*0180*/ 	.dword	_ZN34_INTERNAL_2bc7019d_4_k_cu_ae13f1736thrust24THRUST_300001_SM_1000_NS12placeholders2_8E
	.align		8
        /*0188*/ 	.dword	_ZN34_INTERNAL_2bc7019d_4_k_cu_ae13f1736thrust24THRUST_300001_SM_1000_NS12placeholders2_9E
	.align		8
        /*0190*/ 	.dword	_ZN34_INTERNAL_2bc7019d_4_k_cu_ae13f1736thrust24THRUST_300001_SM_1000_NS12placeholders3_10E
	.align		8
        /*0198*/ 	.dword	_ZN34_INTERNAL_2bc7019d_4_k_cu_ae13f1736thrust24THRUST_300001_SM_1000_NS3seqE
	.align		8
        /*01a0*/ 	.dword	_ZN34_INTERNAL_2bc7019d_4_k_cu_ae13f1736thrust24THRUST_300001_SM_1000_NS6deviceE


//--------------------- .nv.constant3             --------------------------
	.section	.nv.constant3,"a",@progbits
	.align	8
.nv.constant3:
	.type		__cr_lgamma_table,@object
	.size		__cr_lgamma_table,(.L_8 - __cr_lgamma_table)
__cr_lgamma_table:
        /*0000*/ 	.byte	0x00, 0x00, 0x00, 0x00, 0x00, 0x00, 0x00, 0x00, 0x00, 0x00, 0x00, 0x00, 0x00, 0x00, 0x00, 0x00
        /*0010*/ 	.byte	0xef, 0x39, 0xfa, 0xfe, 0x42, 0x2e, 0xe6, 0x3f, 0x02, 0x20, 0x2a, 0xfa, 0x0b, 0xab, 0xfc, 0x3f
        /*0020*/ 	.byte	0xf9, 0x2c, 0x92, 0x7c, 0xa7, 0x6c, 0x09, 0x40, 0xc9, 0x79, 0x44, 0x3c, 0x64, 0x26, 0x13, 0x40
        /*0030*/ 	.byte	0xca, 0x01, 0xcf, 0x3a, 0x27, 0x51, 0x1a, 0x40, 0x30, 0xcc, 0x2d, 0xf3, 0xe1, 0x0c, 0x21, 0x40
        /*0040*/ 	.byte	0x0d, 0xb7, 0xfc, 0x82, 0x8e, 0x35, 0x25, 0x40
.L_8:


//--------------------- .text._ZN3cub18CUB_300001_SM_10006detail6reduce28DeviceReduceSingleTileKernelINS2_10policy_hubIN4cuda3std3__45tupleIJdiEEEy12larger_tupleIdEE10Policy1000EPS9_SE_iSB_S9_S9_NS7_10__identityEEEvT0_T1_T2_T3_T4_T6_ --------------------------
	.section	.text._ZN3cub18CUB_300001_SM_10006detail6reduce28DeviceReduceSingleTileKernelINS2_10policy_hubIN4cuda3std3__45tupleIJdiEEEy12larger_tupleIdEE10Policy1000EPS9_SE_iSB_S9_S9_NS7_10__identityEEEvT0_T1_T2_T3_T4_T6_,"ax",@progbits
	.align	128
        .global         _ZN3cub18CUB_300001_SM_10006detail6reduce28DeviceReduceSingleTileKernelINS2_10policy_hubIN4cuda3std3__45tupleIJdiEEEy12larger_tupleIdEE10Policy1000EPS9_SE_iSB_S9_S9_NS7_10__identityEEEvT0_T1_T2_T3_T4_T6_
        .type           _ZN3cub18CUB_300001_SM_10006detail6reduce28DeviceReduceSingleTileKernelINS2_10policy_hubIN4cuda3std3__45tupleIJdiEEEy12larger_tupleIdEE10Policy1000EPS9_SE_iSB_S9_S9_NS7_10__identityEEEvT0_T1_T2_T3_T4_T6_,@function
        .size           _ZN3cub18CUB_300001_SM_10006detail6reduce28DeviceReduceSingleTileKernelINS2_10policy_hubIN4cuda3std3__45tupleIJdiEEEy12larger_tupleIdEE10Policy1000EPS9_SE_iSB_S9_S9_NS7_10__identityEEEvT0_T1_T2_T3_T4_T6_,(.L_x_1863 - _ZN3cub18CUB_300001_SM_10006detail6reduce28DeviceReduceSingleTileKernelINS2_10policy_hubIN4cuda3std3__45tupleIJdiEEEy12larger_tupleIdEE10Policy1000EPS9_SE_iSB_S9_S9_NS7_10__identityEEEvT0_T1_T2_T3_T4_T6_)
        .other          _ZN3cub18CUB_300001_SM_10006detail6reduce28DeviceReduceSingleTileKernelINS2_10policy_hubIN4cuda3std3__45tupleIJdiEEEy12larger_tupleIdEE10Policy1000EPS9_SE_iSB_S9_S9_NS7_10__identityEEEvT0_T1_T2_T3_T4_T6_,@"STO_CUDA_ENTRY STV_DEFAULT"
_ZN3cub18CUB_300001_SM_10006detail6reduce28DeviceReduceSingleTileKernelINS2_10policy_hubIN4cuda3std3__45tupleIJdiEEEy12larger_tupleIdEE10Policy1000EPS9_SE_iSB_S9_S9_NS7_10__identityEEEvT0_T1_T2_T3_T4_T6_:
.text._ZN3cub18CUB_300001_SM_10006detail6reduce28DeviceReduceSingleTileKernelINS2_10policy_hubIN4cuda3std3__45tupleIJdiEEEy12larger_tupleIdEE10Policy1000EPS9_SE_iSB_S9_S9_NS7_10__identityEEEvT0_T1_T2_T3_T4_T6_:
[----:B------:R-:W-:Y:S01]  /*0000*/  LDC R1, c[0x0][0x37c] ;  /* 0x0000df00ff017b82 */ /* 0x000fe20000000800 */
[----:B------:R-:W0:Y:S01]  /*0010*/  LDCU UR5, c[0x0][0x390] ;  /* 0x00007200ff0577ac */ /* 0x000e220008000800 */
[----:B------:R-:W1:Y:S01]  /*0020*/  LDCU UR4, c[0x0][0x3a4] ;  /* 0x00007480ff0477ac */ /* 0x000e620008000800 */
[----:B------:R-:W2:Y:S01]  /*0030*/  LDCU.64 UR12, c[0x0][0x398] ;  /* 0x00007300ff0c77ac */ /* 0x000ea20008000a00 */
[----:B------:R-:W3:Y:S01]  /*0040*/  LDCU UR11, c[0x0][0x3a0] ;  /* 0x00007400ff0b77ac */ /* 0x000ee20008000800 */
[----:B------:R-:W4:Y:S01]  /*0050*/  LDCU.64 UR6, c[0x0][0x358] ;  /* 0x00006b00ff0677ac */ /* 0x000f220008000a00 */
[----:B0-----:R-:W-:Y:S02]  /*0060*/  UISETP.NE.AND UP0, UPT, UR5, URZ, UPT ;  /* 0x000000ff0500728c */ /* 0x001fe4000bf05270 */
[----:B-1----:R-:W-:Y:S02]  /*0070*/  UPRMT UR8, UR4, 0x7773, URZ ;  /* 0x0000777304087896 */ /* 0x002fe400080000ff */
[----:B------:R-:W-:-:S02]  /*0080*/  UPRMT UR9, UR4, 0x7772, URZ ;  /* 0x0000777204097896 */ /* 0x000fc400080000ff */
[----:B------:R-:W-:Y:S01]  /*0090*/  UPRMT UR10, UR4, 0x7771, URZ ;  /* 0x00007771040a7896 */ /* 0x000fe200080000ff */
[----:B--2---:R-:W-:Y:S01]  /*00a0*/  IMAD.U32 R8, RZ, RZ, UR12 ;  /* 0x0000000cff087e24 */ /* 0x004fe2000f8e00ff */
[----:B------:R-:W-:Y:S01]  /*00b0*/  UPRMT UR4, UR4, 0x7770, URZ ;  /* 0x0000777004047896 */ /* 0x000fe200080000ff */
[----:B------:R-:W-:Y:S02]  /*00c0*/  IMAD.U32 R9, RZ, RZ, UR13 ;  /* 0x0000000dff097e24 */ /* 0x000fe4000f8e00ff */
[----:B---3--:R-:W-:Y:S02]  /*00d0*/  IMAD.U32 R6, RZ, RZ, UR11 ;  /* 0x0000000bff067e24 */ /* 0x008fe4000f8e00ff */
[----:B------:R-:W-:Y:S02]  /*00e0*/  IMAD.U32 R12, RZ, RZ, UR8 ;  /* 0x00000008ff0c7e24 */ /* 0x000fe4000f8e00ff */
[----:B------:R-:W-:Y:S02]  /*00f0*/  IMAD.U32 R13, RZ, RZ, UR9 ;  /* 0x00000009ff0d7e24 */ /* 0x000fe4000f8e00ff */
[----:B------:R-:W-:-:S02]  /*0100*/  IMAD.U32 R14, RZ, RZ, UR10 ;  /* 0x0000000aff0e7e24 */ /* 0x000fc4000f8e00ff */
[----:B------:R-:W-:Y:S01]  /*0110*/  IMAD.U32 R15, RZ, RZ, UR4 ;  /* 0x00000004ff0f7e24 */ /* 0x000fe2000f8e00ff */
[----:B----4-:R-:W-:Y:S06]  /*0120*/  BRA.U UP0, `(.L_x_0) ;  /* 0x0000000100407547 */ /* 0x010fec000b800000 */
[----:B------:R-:W0:Y:S02]  /*0130*/  S2R R0, SR_TID.X ;  /* 0x0000000000007919 */ /* 0x000e240000002100 */
[----:B0-----:R-:W-:-:S13]  /*0140*/  ISETP.NE.AND P0, PT, R0, RZ, PT ;  /* 0x000000ff0000720c */ /* 0x001fda0003f05270 */
[----:B------:R-:W-:Y:S05]  /*0150*/  @P0 EXIT ;  /* 0x000000000000094d */ /* 0x000fea0003800000 */
[----:B------:R-:W0:Y:S01]  /*0160*/  LDC.64 R2, c[0x0][0x388] ;  /* 0x0000e200ff027b82 */ /* 0x000e220000000a00 */
[----:B------:R-:W-:Y:S02]  /*0170*/  LOP3.LUT R15, R15, 0xffff, RZ, 0xc0, !PT ;  /* 0x0000ffff0f0f7812 */ /* 0x000fe400078ec0ff */
[----:B------:R-:W-:Y:S02]  /*0180*/  LOP3.LUT R14, R14, 0xffff, RZ, 0xc0, !PT ;  /* 0x0000ffff0e0e7812 */ /* 0x000fe400078ec0ff */
[----:B------:R-:W-:Y:S02]  /*0190*/  LOP3.LUT R13, R13, 0xffff, RZ, 0xc0, !PT ;  /* 0x0000ffff0d0d7812 */ /* 0x000fe400078ec0ff */
[----:B------:R-:W-:Y:S01]  /*01a0*/  LOP3.LUT R12, R12, 0xffff, RZ, 0xc0, !PT ;  /* 0x0000ffff0c0c7812 */ /* 0x000fe200078ec0ff */
[----:B------:R-:W0:Y:S01]  /*01b0*/  LDC.64 R4, c[0x0][0x398] ;  /* 0x0000e600ff047b82 */ /* 0x000e220000000a00 */
[----:B------:R-:W-:Y:S02]  /*01c0*/  PRMT R14, R15, 0x3340, R14 ;  /* 0x000033400f0e7816 */ /* 0x000fe4000000000e */
[----:B------:R-:W-:-:S04]  /*01d0*/  PRMT R13, R13, 0x3340, R12 ;  /* 0x000033400d0d7816 */ /* 0x000fc8000000000c */
[----:B------:R-:W-:Y:S01]  /*01e0*/  PRMT R7, R14, 0x5410, R13 ;  /* 0x000054100e077816 */ /* 0x000fe2000000000d */
[----:B------:R-:W1:Y:S01]  /*01f0*/  LDC R6, c[0x0][0x3a0] ;  /* 0x0000e800ff067b82 */ /* 0x000e620000000800 */
[----:B0-----:R-:W-:Y:S04]  /*0200*/  STG.E.64 desc[UR6][R2.64], R4 ;  /* 0x0000000402007986 */ /* 0x001fe8000c101b06 */
[----:B-1----:R-:W-:Y:S01]  /*0210*/  STG.E.64 desc[UR6][R2.64+0x8], R6 ;  /* 0x0000080602007986 */ /* 0x002fe2000c101b06 */
[----:B------:R-:W-:Y:S05]  /*0220*/  EXIT ;  /* 0x000000000000794d */ /* 0x000fea0003800000 */
.L_x_0:
[----:B------:R-:W-:Y:S01]  /*0230*/  UISETP.GT.AND UP0, UPT, UR5, 0x3ff, UPT ;  /* 0x000003ff0500788c */ /* 0x000fe2000bf04270 */
[----:B------:R-:W-:Y:S08]  /*0240*/  BSSY.RECONVERGENT B0, `(.L_x_1) ;  /* 0x0000496000007945 */ /* 0x000ff00003800200 */
[----:B------:R-:W-:Y:S05]  /*0250*/  BRA.U UP0, `(.L_x_2) ;  /* 0x0000002900947547 */ /* 0x000fea000b800000 */
[----:B------:R-:W0:Y:S01]  /*0260*/  S2R R36, SR_TID.X ;  /* 0x0000000000247919 */ /* 0x000e220000002100 */
[----:B------:R-:W-:Y:S01]  /*0270*/  IMAD.MOV.U32 R4, RZ, RZ, RZ ;  /* 0x000000ffff047224 */ /* 0x000fe200078e00ff */
[----:B------:R-:W-:Y:S01]  /*0280*/  CS2R R2, SRZ ;  /* 0x0000000000027805 */ /* 0x000fe2000001ff00 */
[----:B------:R-:W1:Y:S01]  /*0290*/  LDCU UR4, c[0x0][0x390] ;  /* 0x00007200ff0477ac */ /* 0x000e620008000800 */
[----:B0-----:R-:W-:-:S13]  /*02a0*/  ISETP.GE.AND P0, PT, R36, UR5, PT ;  /* 0x0000000524007c0c */ /* 0x001fda000bf06270 */
[----:B------:R-:W0:Y:S02]  /*02b0*/  @!P0 LDC.64 R16, c[0x0][0x380] ;  /* 0x0000e000ff108b82 */ /* 0x000e240000000a00 */
[----:B0-----:R-:W-:-:S05]  /*02c0*/  @!P0 IMAD.WIDE.U32 R16, R36, 0x10, R16 ;  /* 0x0000001024108825 */ /* 0x001fca00078e0010 */
[----:B------:R-:W2:Y:S01]  /*02d0*/  @!P0 LDG.E.64.CONSTANT R4, desc[UR6][R16.64+0x8] ;  /* 0x0000080610048981 */ /* 0x000ea2000c1e9b00 */
[----:B------:R-:W-:Y:S02]  /*02e0*/  IMAD.MOV.U32 R37, RZ, RZ, R36 ;  /* 0x000000ffff257224 */ /* 0x000fe400078e0024 */
[----:B------:R-:W-:Y:S01]  /*02f0*/  @!P0 VIADD R37, R36, 0x100 ;  /* 0x0000010024258836 */ /* 0x000fe20000000000 */
[----:B------:R0:W5:Y:S01]  /*0300*/  @!P0 LDG.E.64.CONSTANT R2, desc[UR6][R16.64] ;  /* 0x0000000610028981 */ /* 0x000162000c1e9b00 */
[----:B------:R-:W-:Y:S01]  /*0310*/  PRMT R7, RZ, 0x7610, R7 ;  /* 0x00007610ff077816 */ /* 0x000fe20000000007 */
[----:B------:R-:W-:Y:S01]  /*0320*/  BSSY.RECONVERGENT B1, `(.L_x_3) ;  /* 0x0000075000017945 */ /* 0x000fe20003800200 */
[----:B------:R-:W-:Y:S02]  /*0330*/  PRMT R10, RZ, 0x7610, R10 ;  /* 0x00007610ff0a7816 */ /* 0x000fe4000000000a */
[----:B------:R-:W-:Y:S02]  /*0340*/  ISETP.GE.AND P1, PT, R37, UR5, PT ;  /* 0x0000000525007c0c */ /* 0x000fe4000bf26270 */
[----:B------:R-:W-:-:S02]  /*0350*/  PRMT R0, RZ, 0x7610, R0 ;  /* 0x00007610ff007816 */ /* 0x000fc40000000000 */
[----:B------:R-:W-:Y:S02]  /*0360*/  PRMT R11, RZ, 0x7610, R11 ;  /* 0x00007610ff0b7816 */ /* 0x000fe4000000000b */
[--C-:B--2---:R-:W-:Y:S02]  /*0370*/  @!P0 SHF.R.U32.HI R19, RZ, 0x8, R5.reuse ;  /* 0x00000008ff138819 */ /* 0x104fe40000011605 */
[--C-:B------:R-:W-:Y:S02]  /*0380*/  @!P0 SHF.R.U32.HI R18, RZ, 0x10, R5.reuse ;  /* 0x00000010ff128819 */ /* 0x100fe40000011605 */
[----:B0-----:R-:W-:Y:S02]  /*0390*/  @!P0 SHF.R.U32.HI R16, RZ, 0x18, R5 ;  /* 0x00000018ff108819 */ /* 0x001fe40000011605 */
[----:B------:R-:W-:Y:S02]  /*03a0*/  @!P0 PRMT R0, R5, 0x7610, R0 ;  /* 0x0000761005008816 */ /* 0x000fe40000000000 */
[----:B------:R-:W-:-:S02]  /*03b0*/  @!P0 PRMT R7, R19, 0x7610, R7 ;  /* 0x0000761013078816 */ /* 0x000fc40000000007 */
[----:B------:R-:W-:Y:S02]  /*03c0*/  @!P0 PRMT R10, R18, 0x7610, R10 ;  /* 0x00007610120a8816 */ /* 0x000fe4000000000a */
[----:B------:R-:W-:Y:S01]  /*03d0*/  @!P0 PRMT R11, R16, 0x7610, R11 ;  /* 0x00007610100b8816 */ /* 0x000fe2000000000b */
[----:B-1----:R-:W-:Y:S06]  /*03e0*/  @P1 BRA `(.L_x_4) ;  /* 0x0000000400a01947 */ /* 0x002fec0003800000 */
[----:B------:R-:W-:Y:S01]  /*03f0*/  LOP3.LUT R5, RZ, R37, RZ, 0x33, !PT ;  /* 0x00000025ff057212 */ /* 0x000fe200078e33ff */
[----:B------:R-:W0:Y:S01]  /*0400*/  LDC.64 R16, c[0x0][0x380] ;  /* 0x0000e000ff107b82 */ /* 0x000e220000000a00 */
[----:B------:R-:W-:Y:S03]  /*0410*/  BSSY.RECONVERGENT B2, `(.L_x_5) ;  /* 0x0000024000027945 */ /* 0x000fe60003800200 */
[----:B------:R-:W-:-:S05]  /*0420*/  VIADD R5, R5, UR5 ;  /* 0x0000000505057c36 */ /* 0x000fca0008000000 */
[C---:B------:R-:W-:Y:S02]  /*0430*/  LOP3.LUT R18, R5.reuse, 0x300, RZ, 0xc0, !PT ;  /* 0x0000030005127812 */ /* 0x040fe400078ec0ff */
[----:B------:R-:W-:Y:S02]  /*0440*/  ISETP.GE.U32.AND P1, PT, R5, 0x300, PT ;  /* 0x000003000500780c */ /* 0x000fe40003f26070 */
[----:B------:R-:W-:-:S13]  /*0450*/  ISETP.NE.AND P0, PT, R18, 0x300, PT ;  /* 0x000003001200780c */ /* 0x000fda0003f05270 */
[----:B------:R-:W-:Y:S05]  /*0460*/  @!P0 BRA `(.L_x_6) ;  /* 0x0000000000788947 */ /* 0x000fea0003800000 */
[----:B------:R-:W1:Y:S01]  /*0470*/  LDC.64 R18, c[0x0][0x380] ;  /* 0x0000e000ff127b82 */ /* 0x000e620000000a00 */
[----:B------:R-:W-:-:S04]  /*0480*/  LEA.HI R5, R5, 0x1, RZ, 0x18 ;  /* 0x0000000105057811 */ /* 0x000fc800078fc0ff */
[----:B------:R-:W-:-:S05]  /*0490*/  LOP3.LUT R5, R5, 0x3, RZ, 0xc0, !PT ;  /* 0x0000000305057812 */ /* 0x000fca00078ec0ff */
[----:B------:R-:W-:Y:S02]  /*04a0*/  IMAD.MOV R5, RZ, RZ, -R5 ;  /* 0x000000ffff057224 */ /* 0x000fe400078e0a05 */
[----:B-1----:R-:W-:-:S04]  /*04b0*/  IMAD.WIDE.U32 R18, R37, 0x10, R18 ;  /* 0x0000001025127825 */ /* 0x002fc800078e0012 */
[----:B------:R-:W-:Y:S02]  /*04c0*/  IMAD.MOV.U32 R24, RZ, RZ, R18 ;  /* 0x000000ffff187224 */ /* 0x000fe400078e0012 */
[----:B------:R-:W-:-:S07]  /*04d0*/  IMAD.MOV.U32 R25, RZ, RZ, R19 ;  /* 0x000000ffff197224 */ /* 0x000fce00078e0013 */
.L_x_7:
[----:B------:R-:W-:Y:S02]  /*04e0*/  IMAD.MOV.U32 R20, RZ, RZ, R24 ;  /* 0x000000ffff147224 */ /* 0x000fe400078e0018 */
[----:B------:R-:W-:-:S05]  /*04f0*/  IMAD.MOV.U32 R21, RZ, RZ, R25 ;  /* 0x000000ffff157224 */ /* 0x000fca00078e0019 */
[----:B------:R-:W2:Y:S04]  /*0500*/  LDG.E.64.CONSTANT R18, desc[UR6][R20.64+0x8] ;  /* 0x0000080614127981 */ /* 0x000ea8000c1e9b00 */
[----:B------:R-:W3:Y:S01]  /*0510*/  LDG.E.64.CONSTANT R22, desc[UR6][R20.64] ;  /* 0x0000000614167981 */ /* 0x000ee2000c1e9b00 */
[----:B------:R-:W-:Y:S01]  /*0520*/  VIADD R5, R5, 0x1 ;  /* 0x0000000105057836 */ /* 0x000fe20000000000 */
[----:B------:R-:W-:Y:S01]  /*0530*/  IADD3 R24, P2, PT, R20, 0x1000, RZ ;  /* 0x0000100014187810 */ /* 0x000fe20007f5e0ff */
[----:B------:R-:W-:-:S03]  /*0540*/  VIADD R37, R37, 0x100 ;  /* 0x0000010025257836 */ /* 0x000fc60000000000 */
[----:B------:R-:W-:Y:S01]  /*0550*/  ISETP.NE.AND P3, PT, R5, RZ, PT ;  /* 0x000000ff0500720c */ /* 0x000fe20003f65270 */
[----:B------:R-:W-:Y:S01]  /*0560*/  IMAD.X R25, RZ, RZ, R21, P2 ;  /* 0x000000ffff197224 */ /* 0x000fe200010e0615 */
[----:B--2---:R-:W-:-:S13]  /*0570*/  ISETP.GE.AND P0, PT, R18, R4, PT ;  /* 0x000000041200720c */ /* 0x004fda0003f06270 */
[----:B---3-5:R-:W-:-:S06]  /*0580*/  DSETP.GEU.AND P0, PT, R2, R22, !P0 ;  /* 0x000000160200722a */ /* 0x028fcc000470e000 */
[----:B------:R-:W-:-:S14]  /*0590*/  DSETP.GT.OR P0, PT, R2, R22, P0 ;  /* 0x000000160200722a */ /* 0x000fdc0000704400 */
[----:B------:R-:W-:Y:S01]  /*05a0*/  @!P0 IMAD.MOV.U32 R2, RZ, RZ, R22 ;  /* 0x000000ffff028224 */ /* 0x000fe200078e0016 */
[----:B------:R-:W-:Y:S01]  /*05b0*/  @!P0 SHF.R.U32.HI R22, RZ, 0x10, R19 ;  /* 0x00000010ff168819 */ /* 0x000fe20000011613 */
[----:B------:R-:W-:Y:S01]  /*05c0*/  @!P0 IMAD.MOV.U32 R3, RZ, RZ, R23 ;  /* 0x000000ffff038224 */ /* 0x000fe200078e0017 */
[--C-:B------:R-:W-:Y:S01]  /*05d0*/  @!P0 SHF.R.U32.HI R23, RZ, 0x18, R19.reuse ;  /* 0x00000018ff178819 */ /* 0x100fe20000011613 */
[----:B------:R-:W-:Y:S01]  /*05e0*/  @!P0 IMAD.MOV.U32 R4, RZ, RZ, R18 ;  /* 0x000000ffff048224 */ /* 0x000fe200078e0012 */
[----:B------:R-:W-:Y:S02]  /*05f0*/  @!P0 SHF.R.U32.HI R20, RZ, 0x8, R19 ;  /* 0x00000008ff148819 */ /* 0x000fe40000011613 */
[----:B------:R-:W-:Y:S02]  /*0600*/  @!P0 PRMT R11, R23, 0x7610, R11 ;  /* 0x00007610170b8816 */ /* 0x000fe4000000000b */
[----:B------:R-:W-:Y:S02]  /*0610*/  @!P0 PRMT R10, R22, 0x7610, R10 ;  /* 0x00007610160a8816 */ /* 0x000fe4000000000a */
[----:B------:R-:W-:-:S02]  /*0620*/  @!P0 PRMT R7, R20, 0x7610, R7 ;  /* 0x0000761014078816 */ /* 0x000fc40000000007 */
[----:B------:R-:W-:Y:S01]  /*0630*/  @!P0 PRMT R0, R19, 0x7610, R0 ;  /* 0x0000761013008816 */ /* 0x000fe20000000000 */
[----:B------:R-:W-:Y:S06]  /*0640*/  @P3 BRA `(.L_x_7) ;  /* 0xfffffffc00a43947 */ /* 0x000fec000383ffff */
.L_x_6:
[----:B------:R-:W-:Y:S05]  /*0650*/  BSYNC.RECONVERGENT B2 ;  /* 0x0000000000027941 */ /* 0x000fea0003800200 */
.L_x_5:
[----:B------:R-:W-:Y:S05]  /*0660*/  @!P1 BRA `(.L_x_4) ;  /* 0x0000000400009947 */ /* 0x000fea0003800000 */
.L_x_8:
[----:B0-----:R-:W-:-:S05]  /*0670*/  IMAD.WIDE R32, R37, 0x10, R16 ;  /* 0x0000001025207825 */ /* 0x001fca00078e0210 */
[----:B------:R-:W2:Y:S04]  /*0680*/  LDG.E.64.CONSTANT R18, desc[UR6][R32.64+0x8] ;  /* 0x0000080620127981 */ /* 0x000ea8000c1e9b00 */
[----:B------:R-:W3:Y:S04]  /*0690*/  LDG.E.64.CONSTANT R20, desc[UR6][R32.64] ;  /* 0x0000000620147981 */ /* 0x000ee8000c1e9b00 */
[----:B------:R-:W4:Y:S04]  /*06a0*/  LDG.E.64.CONSTANT R22, desc[UR6][R32.64+0x1008] ;  /* 0x0010080620167981 */ /* 0x000f28000c1e9b00 */
[----:B------:R-:W4:Y:S04]  /*06b0*/  LDG.E.64.CONSTANT R24, desc[UR6][R32.64+0x1000] ;  /* 0x0010000620187981 */ /* 0x000f28000c1e9b00 */
[----:B------:R-:W4:Y:S04]  /*06c0*/  LDG.E.64.CONSTANT R26, desc[UR6][R32.64+0x2008] ;  /* 0x00200806201a7981 */ /* 0x000f28000c1e9b00 */
[----:B------:R-:W4:Y:S04]  /*06d0*/  LDG.E.64.CONSTANT R28, desc[UR6][R32.64+0x2000] ;  /* 0x00200006201c7981 */ /* 0x000f28000c1e9b00 */
[----:B------:R-:W4:Y:S04]  /*06e0*/  LDG.E.64.CONSTANT R30, desc[UR6][R32.64+0x3008] ;  /* 0x00300806201e7981 */ /* 0x000f28000c1e9b00 */
[----:B------:R-:W4:Y:S01]  /*06f0*/  LDG.E.64.CONSTANT R34, desc[UR6][R32.64+0x3000] ;  /* 0x0030000620227981 */ /* 0x000f22000c1e9b00 */
[----:B------:R-:W-:Y:S01]  /*0700*/  VIADD R37, R37, 0x400 ;  /* 0x0000040025257836 */ /* 0x000fe20000000000 */
[----:B--2---:R-:W-:-:S13]  /*0710*/  ISETP.GE.AND P0, PT, R18, R4, PT ;  /* 0x000000041200720c */ /* 0x004fda0003f06270 */
[----:B---3-5:R-:W-:-:S06]  /*0720*/  DSETP.GEU.AND P0, PT, R2, R20, !P0 ;  /* 0x000000140200722a */ /* 0x028fcc000470e000 */
[----:B------:R-:W-:-:S14]  /*0730*/  DSETP.GT.OR P0, PT, R2, R20, P0 ;  /* 0x000000140200722a */ /* 0x000fdc0000704400 */
[----:B------:R-:W-:Y:S01]  /*0740*/  @!P0 IMAD.MOV.U32 R4, RZ, RZ, R18 ;  /* 0x000000ffff048224 */ /* 0x000fe200078e0012 */
[--C-:B------:R-:W-:Y:S01]  /*0750*/  @!P0 SHF.R.U32.HI R18, RZ, 0x10, R19.reuse ;  /* 0x00000010ff128819 */ /* 0x100fe20000011613 */
[----:B------:R-:W-:Y:S01]  /*0760*/  @!P0 IMAD.MOV.U32 R2, RZ, RZ, R20 ;  /* 0x000000ffff028224 */ /* 0x000fe200078e0014 */
[----:B------:R-:W-:Y:S01]  /*0770*/  @!P0 SHF.R.U32.HI R20, RZ, 0x18, R19 ;  /* 0x00000018ff148819 */ /* 0x000fe20000011613 */
[----:B------:R-:W-:Y:S01]  /*0780*/  @!P0 IMAD.MOV.U32 R3, RZ, RZ, R21 ;  /* 0x000000ffff038224 */ /* 0x000fe200078e0015 */
[----:B----4-:R-:W-:Y:S02]  /*0790*/  ISETP.GE.AND P1, PT, R22, R4, PT ;  /* 0x000000041600720c */ /* 0x010fe40003f26270 */
[----:B------:R-:W-:Y:S02]  /*07a0*/  @!P0 SHF.R.U32.HI R5, RZ, 0x8, R19 ;  /* 0x00000008ff058819 */ /* 0x000fe40000011613 */
[----:B------:R-:W-:Y:S02]  /*07b0*/  @!P0 PRMT R11, R20, 0x7610, R11 ;  /* 0x00007610140b8816 */ /* 0x000fe4000000000b */
[----:B------:R-:W-:-:S02]  /*07c0*/  @!P0 PRMT R10, R18, 0x7610, R10 ;  /* 0x00007610120a8816 */ /* 0x000fc4000000000a */
[----:B------:R-:W-:Y:S02]  /*07d0*/  @!P0 PRMT R7, R5, 0x7610, R7 ;  /* 0x0000761005078816 */ /* 0x000fe40000000007 */
[----:B------:R-:W-:Y:S02]  /*07e0*/  @!P0 PRMT R0, R19, 0x7610, R0 ;  /* 0x0000761013008816 */ /* 0x000fe40000000000 */
[----:B------:R-:W-:Y:S01]  /*07f0*/  ISETP.GE.AND P0, PT, R37, UR4, PT ;  /* 0x0000000425007c0c */ /* 0x000fe2000bf06270 */
[----:B------:R-:W-:-:S06]  /*0800*/  DSETP.GEU.AND P1, PT, R2, R24, !P1 ;  /* 0x000000180200722a */ /* 0x000fcc0004f2e000 */
[----:B------:R-:W-:-:S14]  /*0810*/  DSETP.GT.OR P1, PT, R2, R24, P1 ;  /* 0x000000180200722a */ /* 0x000fdc0000f24400 */
[----:B------:R-:W-:Y:S01]  /*0820*/  @!P1 IMAD.MOV.U32 R4, RZ, RZ, R22 ;  /* 0x000000ffff049224 */ /* 0x000fe200078e0016 */
[--C-:B------:R-:W-:Y:S01]  /*0830*/  @!P1 SHF.R.U32.HI R19, RZ, 0x18, R23.reuse ;  /* 0x00000018ff139819 */ /* 0x100fe20000011617 */
[----:B------:R-:W-:Y:S01]  /*0840*/  @!P1 IMAD.MOV.U32 R2, RZ, RZ, R24 ;  /* 0x000000ffff029224 */ /* 0x000fe200078e0018 */
[----:B------:R-:W-:Y:S01]  /*0850*/  @!P1 SHF.R.U32.HI R18, RZ, 0x10, R23 ;  /* 0x00000010ff129819 */ /* 0x000fe20000011617 */
[----:B------:R-:W-:Y:S01]  /*0860*/  @!P1 IMAD.MOV.U32 R3, RZ, RZ, R25 ;  /* 0x000000ffff039224 */ /* 0x000fe200078e0019 */
[----:B------:R-:W-:Y:S02]  /*0870*/  ISETP.GE.AND P2, PT, R26, R4, PT ;  /* 0x000000041a00720c */ /* 0x000fe40003f46270 */
[----:B------:R-:W-:Y:S02]  /*0880*/  @!P1 SHF.R.U32.HI R5, RZ, 0x8, R23 ;  /* 0x00000008ff059819 */ /* 0x000fe40000011617 */
[----:B------:R-:W-:Y:S02]  /*0890*/  @!P1 PRMT R11, R19, 0x7610, R11 ;  /* 0x00007610130b9816 */ /* 0x000fe4000000000b */
[----:B------:R-:W-:-:S02]  /*08a0*/  @!P1 PRMT R10, R18, 0x7610, R10 ;  /* 0x00007610120a9816 */ /* 0x000fc4000000000a */
[----:B------:R-:W-:Y:S02]  /*08b0*/  @!P1 PRMT R7, R5, 0x7610, R7 ;  /* 0x0000761005079816 */ /* 0x000fe40000000007 */
[----:B------:R-:W-:-:S03]  /*08c0*/  @!P1 PRMT R0, R23, 0x7610, R0 ;  /* 0x0000761017009816 */ /* 0x000fc60000000000 */
        /* <DEDUP_REMOVED lines=15> */
[--C-:B------:R-:W-:Y:S01]  /*09c0*/  @!P2 SHF.R.U32.HI R19, RZ, 0x18, R31.reuse ;  /* 0x00000018ff13a819 */ /* 0x100fe2000001161f */
[----:B------:R-:W-:Y:S01]  /*09d0*/  @!P2 IMAD.MOV.U32 R2, RZ, RZ, R34 ;  /* 0x000000ffff02a224 */ /* 0x000fe200078e0022 */
[----:B------:R-:W-:Y:S01]  /*09e0*/  @!P2 SHF.R.U32.HI R18, RZ, 0x10, R31 ;  /* 0x00000010ff12a819 */ /* 0x000fe2000001161f */
[----:B------:R-:W-:Y:S01]  /*09f0*/  @!P2 IMAD.MOV.U32 R3, RZ, RZ, R35 ;  /* 0x000000ffff03a224 */ /* 0x000fe200078e0023 */
[----:B------:R-:W-:Y:S01]  /*0a00*/  @!P2 SHF.R.U32.HI R5, RZ, 0x8, R31 ;  /* 0x00000008ff05a819 */ /* 0x000fe2000001161f */
[----:B------:R-:W-:Y:S01]  /*0a10*/  @!P2 IMAD.MOV.U32 R4, RZ, RZ, R30 ;  /* 0x000000ffff04a224 */ /* 0x000fe200078e001e */
[----:B------:R-:W-:Y:S02]  /*0a20*/  @!P2 PRMT R11, R19, 0x7610, R11 ;  /* 0x00007610130ba816 */ /* 0x000fe4000000000b */
[----:B------:R-:W-:Y:S02]  /*0a30*/  @!P2 PRMT R10, R18, 0x7610, R10 ;  /* 0x00007610120aa816 */ /* 0x000fe4000000000a */
[----:B------:R-:W-:-:S02]  /*0a40*/  @!P2 PRMT R7, R5, 0x7610, R7 ;  /* 0x000076100507a816 */ /* 0x000fc40000000007 */
[----:B------:R-:W-:Y:S01]  /*0a50*/  @!P2 PRMT R0, R31, 0x7610, R0 ;  /* 0x000076101f00a816 */ /* 0x000fe20000000000 */
[----:B------:R-:W-:Y:S06]  /*0a60*/  @!P0 BRA `(.L_x_8) ;  /* 0xfffffffc00008947 */ /* 0x000fec000383ffff */
.L_x_4:
[----:B------:R-:W-:Y:S05]  /*0a70*/  BSYNC.RECONVERGENT B1 ;  /* 0x0000000000017941 */ /* 0x000fea0003800200 */
.L_x_3:
[----:B------:R-:W1:Y:S02]  /*0a80*/  LDCU UR8, c[0x0][0x390] ;  /* 0x00007200ff0877ac */ /* 0x000e640008000800 */
[----:B-1----:R-:W-:-:S09]  /*0a90*/  UISETP.GE.AND UP0, UPT, UR8, 0x100, UPT ;  /* 0x000001000800788c */ /* 0x002fd2000bf06270 */
[----:B------:R-:W-:Y:S05]  /*0aa0*/  BRA.U !UP0, `(.L_x_9) ;  /* 0x0000000d08ec7547 */ /* 0x000fea000b800000 */
[----:B------:R-:W1:Y:S01]  /*0ab0*/  SHFL.DOWN PT, R19, R4, 0x1, 0x1f ;  /* 0x08201f0004137f89 */ /* 0x000e6200000e0000 */
[----:B------:R-:W-:Y:S02]  /*0ac0*/  LOP3.LUT R18, R0, 0xff, RZ, 0xc0, !PT ;  /* 0x000000ff00127812 */ /* 0x000fe400078ec0ff */
[----:B------:R-:W-:Y:S01]  /*0ad0*/  ISETP.NE.AND P5, PT, R36, RZ, PT ;  /* 0x000000ff2400720c */ /* 0x000fe20003fa5270 */
[----:B------:R-:W2:Y:S01]  /*0ae0*/  S2R R5, SR_LANEID ;  /* 0x0000000000057919 */ /* 0x000ea20000000000 */
[----:B------:R-:W-:Y:S01]  /*0af0*/  PRMT R18, R7, 0x7604, R18 ;  /* 0x0000760407127816 */ /* 0x000fe20000000012 */
[----:B0----5:R-:W-:Y:S04]  /*0b00*/  SHFL.DOWN PT, R16, R2, 0x1, 0x1f ;  /* 0x08201f0002107f89 */ /* 0x021fe800000e0000 */
[----:B------:R-:W0:Y:S01]  /*0b10*/  SHFL.DOWN PT, R17, R3, 0x1, 0x1f ;  /* 0x08201f0003117f89 */ /* 0x000e2200000e0000 */
[----:B-1----:R-:W-:Y:S01]  /*0b20*/  ISETP.GE.AND P1, PT, R19, R4, PT ;  /* 0x000000041300720c */ /* 0x002fe20003f26270 */
[----:B0-----:R-:W-:-:S12]  /*0b30*/  DSETP.GT.AND P0, PT, R2, R16, PT ;  /* 0x000000100200722a */ /* 0x001fd80003f04000 */
[----:B------:R-:W-:Y:S01]  /*0b40*/  DSETP.GEU.AND P1, PT, R2, R16, !P1 ;  /* 0x000000100200722a */ /* 0x000fe20004f2e000 */
[----:B--2---:R-:W-:-:S05]  /*0b50*/  ISETP.GT.OR P0, PT, R5, 0x1e, P0 ;  /* 0x0000001e0500780c */ /* 0x004fca0000704670 */
[----:B------:R-:W-:-:S13]  /*0b60*/  PLOP3.LUT P3, PT, P0, P1, PT, 0xf8, 0x8f ;  /* 0x00000000008f781c */ /* 0x000fda0000763f70 */
[----:B------:R-:W-:Y:S02]  /*0b70*/  @!P3 IMAD.MOV.U32 R4, RZ, RZ, R19 ;  /* 0x000000ffff04b224 */ /* 0x000fe400078e0013 */
[----:B------:R-:W-:Y:S02]  /*0b80*/  @!P3 IMAD.MOV.U32 R2, RZ, RZ, R16 ;  /* 0x000000ffff02b224 */ /* 0x000fe400078e0010 */
[----:B------:R-:W-:Y:S01]  /*0b90*/  @!P3 IMAD.MOV.U32 R3, RZ, RZ, R17 ;  /* 0x000000ffff03b224 */ /* 0x000fe200078e0011 */
[----:B------:R-:W0:Y:S01]  /*0ba0*/  SHFL.DOWN PT, R21, R4, 0x2, 0x1f ;  /* 0x08401f0004157f89 */ /* 0x000e2200000e0000 */
[----:B------:R-:W-:-:S03]  /*0bb0*/  IMAD.U32 R19, R10, 0x10000, RZ ;  /* 0x000100000a137824 */ /* 0x000fc600078e00ff */
[----:B------:R-:W-:Y:S02]  /*0bc0*/  SHFL.DOWN PT, R16, R2, 0x2, 0x1f ;  /* 0x08401f0002107f89 */ /* 0x000fe400000e0000 */
[----:B------:R-:W-:Y:S02]  /*0bd0*/  LOP3.LUT R19, R19, 0xff0000, RZ, 0xc0, !PT ;  /* 0x00ff000013137812 */ /* 0x000fe400078ec0ff */
[----:B------:R-:W1:Y:S03]  /*0be0*/  SHFL.DOWN PT, R17, R3, 0x2, 0x1f ;  /* 0x08401f0003117f89 */ /* 0x000e6600000e0000 */
[----:B------:R-:W-:Y:S01]  /*0bf0*/  IMAD.IADD R18, R18, 0x1, R19 ;  /* 0x0000000112127824 */ /* 0x000fe200078e0213 */
[----:B------:R-:W-:-:S05]  /*0c00*/  LOP3.LUT R19, R11, 0xffff, RZ, 0xc0, !PT ;  /* 0x0000ffff0b137812 */ /* 0x000fca00078ec0ff */
[----:B------:R-:W-:-:S06]  /*0c10*/  IMAD R18, R19, 0x1000000, R18 ;  /* 0x0100000013127824 */ /* 0x000fcc00078e0212 */
[----:B------:R-:W2:Y:S01]  /*0c20*/  SHFL.DOWN PT, R18, R18, 0x1, 0x1f ;  /* 0x08201f0012127f89 */ /* 0x000ea200000e0000 */
[----:B0-----:R-:W-:Y:S01]  /*0c30*/  ISETP.GE.AND P1, PT, R21, R4, PT ;  /* 0x000000041500720c */ /* 0x001fe20003f26270 */
[----:B-1----:R-:W-:-:S12]  /*0c40*/  DSETP.GT.AND P0, PT, R2, R16, PT ;  /* 0x000000100200722a */ /* 0x002fd80003f04000 */
[----:B------:R-:W-:Y:S01]  /*0c50*/  DSETP.GEU.AND P1, PT, R2, R16, !P1 ;  /* 0x000000100200722a */ /* 0x000fe20004f2e000 */
[----:B------:R-:W-:-:S05]  /*0c60*/  ISETP.GT.OR P0, PT, R5, 0x1d, P0 ;  /* 0x0000001d0500780c */ /* 0x000fca0000704670 */
[----:B------:R-:W-:Y:S02]  /*0c70*/  PLOP3.LUT P2, PT, P0, P1, PT, 0xf8, 0x8f ;  /* 0x00000000008f781c */ /* 0x000fe40000743f70 */
[C---:B--2---:R-:W-:Y:S02]  /*0c80*/  @!P3 PRMT R10, R18.reuse, 0x7632, R10 ;  /* 0x00007632120ab816 */ /* 0x044fe4000000000a */
[----:B------:R-:W-:Y:S02]  /*0c90*/  @!P3 SHF.R.U32.HI R19, RZ, 0x8, R18 ;  /* 0x00000008ff13b819 */ /* 0x000fe40000011612 */
[----:B------:R-:W-:Y:S02]  /*0ca0*/  @!P3 PRMT R0, R18, 0x7610, R0 ;  /* 0x000076101200b816 */ /* 0x000fe40000000000 */
[----:B------:R-:W-:Y:S02]  /*0cb0*/  @!P3 PRMT R7, R19, 0x7610, R7 ;  /* 0x000076101307b816 */ /* 0x000fe40000000007 */
[----:B------:R-:W-:-:S03]  /*0cc0*/  LOP3.LUT R20, R0, 0xff, RZ, 0xc0, !PT ;  /* 0x000000ff00147812 */ /* 0x000fc600078ec0ff */
[----:B------:R-:W-:Y:S02]  /*0cd0*/  @!P2 IMAD.MOV.U32 R3, RZ, RZ, R17 ;  /* 0x000000ffff03a224 */ /* 0x000fe400078e0011 */
[----:B------:R-:W-:Y:S01]  /*0ce0*/  @!P2 IMAD.MOV.U32 R2, RZ, RZ, R16 ;  /* 0x000000ffff02a224 */ /* 0x000fe200078e0010 */
[----:B------:R-:W-:Y:S01]  /*0cf0*/  @!P3 SHF.R.U32.HI R16, RZ, 0x18, R18 ;  /* 0x00000018ff10b819 */ /* 0x000fe20000011612 */
[----:B------:R-:W-:Y:S01]  /*0d00*/  IMAD.U32 R17, R10, 0x10000, RZ ;  /* 0x000100000a117824 */ /* 0x000fe200078e00ff */
[----:B------:R-:W-:Y:S01]  /*0d10*/  PRMT R20, R7, 0x7604, R20 ;  /* 0x0000760407147816 */ /* 0x000fe20000000014 */
[----:B------:R-:W-:Y:S01]  /*0d20*/  @!P2 IMAD.MOV.U32 R4, RZ, RZ, R21 ;  /* 0x000000ffff04a224 */ /* 0x000fe200078e0015 */
[----:B------:R-:W-:Y:S02]  /*0d30*/  @!P3 PRMT R11, R16, 0x7610, R11 ;  /* 0x00007610100bb816 */ /* 0x000fe4000000000b */
[----:B------:R-:W-:Y:S01]  /*0d40*/  LOP3.LUT R17, R17, 0xff0000, RZ, 0xc0, !PT ;  /* 0x00ff000011117812 */ /* 0x000fe200078ec0ff */
[----:B------:R-:W-:Y:S01]  /*0d50*/  SHFL.DOWN PT, R16, R2, 0x4, 0x1f ;  /* 0x08801f0002107f89 */ /* 0x000fe200000e0000 */
[----:B------:R-:W-:-:S03]  /*0d60*/  LOP3.LUT R19, R11, 0xffff, RZ, 0xc0, !PT ;  /* 0x0000ffff0b137812 */ /* 0x000fc600078ec0ff */
[----:B------:R-:W0:Y:S01]  /*0d70*/  SHFL.DOWN PT, R21, R4, 0x4, 0x1f ;  /* 0x08801f0004157f89 */ /* 0x000e2200000e0000 */
[----:B------:R-:W-:-:S03]  /*0d80*/  IMAD.IADD R20, R20, 0x1, R17 ;  /* 0x0000000114147824 */ /* 0x000fc600078e0211 */
[----:B------:R-:W1:Y:S01]  /*0d90*/  SHFL.DOWN PT, R17, R3, 0x4, 0x1f ;  /* 0x08801f0003117f89 */ /* 0x000e6200000e0000 */
[----:B------:R-:W-:-:S06]  /*0da0*/  IMAD R19, R19, 0x1000000, R20 ;  /* 0x0100000013137824 */ /* 0x000fcc00078e0214 */
[----:B------:R-:W2:Y:S01]  /*0db0*/  SHFL.DOWN PT, R19, R19, 0x2, 0x1f ;  /* 0x08401f0013137f89 */ /* 0x000ea200000e0000 */
[----:B0-----:R-:W-:Y:S01]  /*0dc0*/  ISETP.GE.AND P1, PT, R21, R4, PT ;  /* 0x000000041500720c */ /* 0x001fe20003f26270 */
[----:B-1----:R-:W-:-:S06]  /*0dd0*/  DSETP.GT.AND P0, PT, R2, R16, PT ;  /* 0x000000100200722a */ /* 0x002fcc0003f04000 */
[----:B------:R-:W-:Y:S02]  /*0de0*/  ISETP.GT.OR P0, PT, R5, 0x1b, P0 ;  /* 0x0000001b0500780c */ /* 0x000fe40000704670 */
[----:B--2---:R-:W-:-:S04]  /*0df0*/  @!P2 SHF.R.U32.HI R18, RZ, 0x8, R19 ;  /* 0x00000008ff12a819 */ /* 0x004fc80000011613 */
[----:B------:R-:W-:Y:S01]  /*0e00*/  DSETP.GEU.AND P1, PT, R2, R16, !P1 ;  /* 0x000000100200722a */ /* 0x000fe20004f2e000 */
[C---:B------:R-:W-:Y:S02]  /*0e10*/  @!P2 PRMT R10, R19.reuse, 0x7632, R10 ;  /* 0x00007632130aa816 */ /* 0x040fe4000000000a */
[----:B------:R-:W-:Y:S02]  /*0e20*/  @!P2 PRMT R0, R19, 0x7610, R0 ;  /* 0x000076101300a816 */ /* 0x000fe40000000000 */
[----:B------:R-:W-:Y:S02]  /*0e30*/  @!P2 PRMT R7, R18, 0x7610, R7 ;  /* 0x000076101207a816 */ /* 0x000fe40000000007 */
[----:B------:R-:W-:Y:S02]  /*0e40*/  PLOP3.LUT P3, PT, P0, P1, PT, 0xf8, 0x8f ;  /* 0x00000000008f781c */ /* 0x000fe40000763f70 */
[----:B------:R-:W-:Y:S01]  /*0e50*/  @!P2 SHF.R.U32.HI R18, RZ, 0x18, R19 ;  /* 0x00000018ff12a819 */ /* 0x000fe20000011613 */
[----:B------:R-:W-:Y:S01]  /*0e60*/  IMAD.U32 R19, R10, 0x10000, RZ ;  /* 0x000100000a137824 */ /* 0x000fe200078e00ff */
[----:B------:R-:W-:-:S02]  /*0e70*/  LOP3.LUT R20, R0, 0xff, RZ, 0xc0, !PT ;  /* 0x000000ff00147812 */ /* 0x000fc400078ec0ff */
[----:B------:R-:W-:Y:S02]  /*0e80*/  @!P2 PRMT R11, R18, 0x7610, R11 ;  /* 0x00007610120ba816 */ /* 0x000fe4000000000b */
[----:B------:R-:W-:Y:S02]  /*0e90*/  PRMT R20, R7, 0x7604, R20 ;  /* 0x0000760407147816 */ /* 0x000fe40000000014 */
[----:B------:R-:W-:Y:S02]  /*0ea0*/  LOP3.LUT R19, R19, 0xff0000, RZ, 0xc0, !PT ;  /* 0x00ff000013137812 */ /* 0x000fe400078ec0ff */
[----:B------:R-:W-:Y:S01]  /*0eb0*/  LOP3.LUT R18, R11, 0xffff, RZ, 0xc0, !PT ;  /* 0x0000ffff0b127812 */ /* 0x000fe200078ec0ff */
[----:B------:R-:W-:Y:S02]  /*0ec0*/  @!P3 IMAD.MOV.U32 R4, RZ, RZ, R21 ;  /* 0x000000ffff04b224 */ /* 0x000fe400078e0015 */
[----:B------:R-:W-:Y:S02]  /*0ed0*/  IMAD.IADD R19, R20, 0x1, R19 ;  /* 0x0000000114137824 */ /* 0x000fe400078e0213 */
[----:B------:R-:W-:Y:S01]  /*0ee0*/  @!P3 IMAD.MOV.U32 R2, RZ, RZ, R16 ;  /* 0x000000ffff02b224 */ /* 0x000fe200078e0010 */
[----:B------:R-:W0:Y:S01]  /*0ef0*/  SHFL.DOWN PT, R21, R4, 0x8, 0x1f ;  /* 0x09001f0004157f89 */ /* 0x000e2200000e0000 */
[----:B------:R-:W-:-:S02]  /*0f00*/  IMAD R19, R18, 0x1000000, R19 ;  /* 0x0100000012137824 */ /* 0x000fc400078e0213 */
[----:B------:R-:W-:Y:S01]  /*0f10*/  @!P3 IMAD.MOV.U32 R3, RZ, RZ, R17 ;  /* 0x000000ffff03b224 */ /* 0x000fe200078e0011 */
[----:B------:R-:W-:Y:S04]  /*0f20*/  SHFL.DOWN PT, R16, R2, 0x8, 0x1f ;  /* 0x09001f0002107f89 */ /* 0x000fe800000e0000 */
[----:B------:R-:W1:Y:S04]  /*0f30*/  SHFL.DOWN PT, R19, R19, 0x4, 0x1f ;  /* 0x08801f0013137f89 */ /* 0x000e6800000e0000 */
[----:B------:R-:W2:Y:S01]  /*0f40*/  SHFL.DOWN PT, R17, R3, 0x8, 0x1f ;  /* 0x09001f0003117f89 */ /* 0x000ea200000e0000 */
[----:B0-----:R-:W-:-:S02]  /*0f50*/  ISETP.GE.AND P1, PT, R21, R4, PT ;  /* 0x000000041500720c */ /* 0x001fc40003f26270 */
[----:B-1----:R-:W-:Y:S02]  /*0f60*/  @!P3 SHF.R.U32.HI R18, RZ, 0x8, R19 ;  /* 0x00000008ff12b819 */ /* 0x002fe40000011613 */
[C---:B------:R-:W-:Y:S02]  /*0f70*/  @!P3 PRMT R10, R19.reuse, 0x7632, R10 ;  /* 0x00007632130ab816 */ /* 0x040fe4000000000a */
[----:B------:R-:W-:Y:S01]  /*0f80*/  @!P3 PRMT R0, R19, 0x7610, R0 ;  /* 0x000076101300b816 */ /* 0x000fe20000000000 */
[----:B--2---:R-:W-:Y:S01]  /*0f90*/  DSETP.GT.AND P0, PT, R2, R16, PT ;  /* 0x000000100200722a */ /* 0x004fe20003f04000 */
[----:B------:R-:W-:-:S05]  /*0fa0*/  @!P3 PRMT R7, R18, 0x7610, R7 ;  /* 0x000076101207b816 */ /* 0x000fca0000000007 */
[----:B------:R-:W-:Y:S01]  /*0fb0*/  DSETP.GEU.AND P1, PT, R2, R16, !P1 ;  /* 0x000000100200722a */ /* 0x000fe20004f2e000 */
[----:B------:R-:W-:Y:S01]  /*0fc0*/  @!P3 SHF.R.U32.HI R18, RZ, 0x18, R19 ;  /* 0x00000018ff12b819 */ /* 0x000fe20000011613 */
[----:B------:R-:W-:Y:S01]  /*0fd0*/  IMAD.U32 R19, R10, 0x10000, RZ ;  /* 0x000100000a137824 */ /* 0x000fe200078e00ff */
[----:B------:R-:W-:Y:S02]  /*0fe0*/  LOP3.LUT R20, R0, 0xff, RZ, 0xc0, !PT ;  /* 0x000000ff00147812 */ /* 0x000fe400078ec0ff */
[----:B------:R-:W-:Y:S02]  /*0ff0*/  @!P3 PRMT R11, R18, 0x7610, R11 ;  /* 0x00007610120bb816 */ /* 0x000fe4000000000b */
[----:B------:R-:W-:Y:S02]  /*1000*/  PRMT R20, R7, 0x7604, R20 ;  /* 0x0000760407147816 */ /* 0x000fe40000000014 */
[----:B------:R-:W-:Y:S02]  /*1010*/  LOP3.LUT R19, R19, 0xff0000, RZ, 0xc0, !PT ;  /* 0x00ff000013137812 */ /* 0x000fe400078ec0ff */
[----:B------:R-:W-:-:S02]  /*1020*/  ISETP.GT.OR P0, PT, R5, 0x17, P0 ;  /* 0x000000170500780c */ /* 0x000fc40000704670 */
[----:B------:R-:W-:Y:S01]  /*1030*/  LOP3.LUT R18, R11, 0xffff, RZ, 0xc0, !PT ;  /* 0x0000ffff0b127812 */ /* 0x000fe200078ec0ff */
[----:B------:R-:W-:Y:S01]  /*1040*/  IMAD.IADD R19, R20, 0x1, R19 ;  /* 0x0000000114137824 */ /* 0x000fe200078e0213 */
[----:B------:R-:W-:Y:S02]  /*1050*/  PLOP3.LUT P2, PT, P0, P1, PT, 0xf8, 0x8f ;  /* 0x00000000008f781c */ /* 0x000fe40000743f70 */
[----:B------:R-:W-:Y:S01]  /*1060*/  ISETP.NE.AND P3, PT, R5, RZ, PT ;  /* 0x000000ff0500720c */ /* 0x000fe20003f65270 */
[----:B------:R-:W-:-:S06]  /*1070*/  IMAD R20, R18, 0x1000000, R19 ;  /* 0x0100000012147824 */ /* 0x000fcc00078e0213 */
[----:B------:R-:W0:Y:S04]  /*1080*/  SHFL.DOWN PT, R20, R20, 0x8, 0x1f ;  /* 0x09001f0014147f89 */ /* 0x000e2800000e0000 */
[----:B------:R-:W-:Y:S02]  /*1090*/  @!P2 IMAD.MOV.U32 R2, RZ, RZ, R16 ;  /* 0x000000ffff02a224 */ /* 0x000fe400078e0010 */
[----:B------:R-:W-:Y:S01]  /*10a0*/  @!P2 IMAD.MOV.U32 R3, RZ, RZ, R17 ;  /* 0x000000ffff03a224 */ /* 0x000fe200078e0011 */
[----:B------:R-:W1:Y:S01]  /*10b0*/  @!P3 S2R R19, SR_CgaCtaId ;  /* 0x000000000013b919 */ /* 0x000e620000008800 */
[----:B------:R-:W-:Y:S01]  /*10c0*/  @!P2 IMAD.MOV.U32 R4, RZ, RZ, R21 ;  /* 0x000000ffff04a224 */ /* 0x000fe200078e0015 */
[----:B------:R-:W-:Y:S04]  /*10d0*/  SHFL.DOWN PT, R16, R2, 0x10, 0x1f ;  /* 0x0a001f0002107f89 */ /* 0x000fe800000e0000 */
[----:B------:R-:W2:Y:S04]  /*10e0*/  SHFL.DOWN PT, R17, R3, 0x10, 0x1f ;  /* 0x0a001f0003117f89 */ /* 0x000ea800000e0000 */
[----:B------:R-:W3:Y:S01]  /*10f0*/  SHFL.DOWN PT, R21, R4, 0x10, 0x1f ;  /* 0x0a001f0004157f89 */ /* 0x000ee200000e0000 */
[----:B0-----:R-:W-:-:S02]  /*1100*/  @!P2 SHF.R.U32.HI R18, RZ, 0x8, R20 ;  /* 0x00000008ff12a819 */ /* 0x001fc40000011614 */
[C---:B------:R-:W-:Y:S02]  /*1110*/  @!P2 PRMT R10, R20.reuse, 0x7632, R10 ;  /* 0x00007632140aa816 */ /* 0x040fe4000000000a */
[----:B------:R-:W-:Y:S02]  /*1120*/  @!P2 PRMT R0, R20, 0x7610, R0 ;  /* 0x000076101400a816 */ /* 0x000fe40000000000 */
[----:B------:R-:W-:Y:S02]  /*1130*/  @!P2 PRMT R7, R18, 0x7610, R7 ;  /* 0x000076101207a816 */ /* 0x000fe40000000007 */
[----:B------:R-:W-:Y:S01]  /*1140*/  @!P2 SHF.R.U32.HI R18, RZ, 0x18, R20 ;  /* 0x00000018ff12a819 */ /* 0x000fe20000011614 */
[----:B------:R-:W-:Y:S01]  /*1150*/  IMAD.U32 R20, R10, 0x10000, RZ ;  /* 0x000100000a147824 */ /* 0x000fe200078e00ff */
[----:B------:R-:W-:Y:S02]  /*1160*/  LOP3.LUT R22, R0, 0xff, RZ, 0xc0, !PT ;  /* 0x000000ff00167812 */ /* 0x000fe400078ec0ff */
[----:B------:R-:W-:-:S02]  /*1170*/  @!P2 PRMT R11, R18, 0x7610, R11 ;  /* 0x00007610120ba816 */ /* 0x000fc4000000000b */
[----:B------:R-:W-:Y:S01]  /*1180*/  PRMT R22, R7, 0x7604, R22 ;  /* 0x0000760407167816 */ /* 0x000fe20000000016 */
[----:B--2---:R-:W-:Y:S01]  /*1190*/  DSETP.GT.AND P0, PT, R2, R16, PT ;  /* 0x000000100200722a */ /* 0x004fe20003f04000 */
[----:B------:R-:W-:Y:S02]  /*11a0*/  LOP3.LUT R23, R20, 0xff0000, RZ, 0xc0, !PT ;  /* 0x00ff000014177812 */ /* 0x000fe400078ec0ff */
[----:B------:R-:W-:Y:S02]  /*11b0*/  @!P3 MOV R18, 0x400 ;  /* 0x000004000012b802 */ /* 0x000fe40000000f00 */
[----:B---3--:R-:W-:Y:S01]  /*11c0*/  ISETP.GE.AND P1, PT, R21, R4, PT ;  /* 0x000000041500720c */ /* 0x008fe20003f26270 */
[----:B------:R-:W-:Y:S01]  /*11d0*/  IMAD.IADD R22, R22, 0x1, R23 ;  /* 0x0000000116167824 */ /* 0x000fe200078e0217 */
[----:B------:R-:W-:Y:S02]  /*11e0*/  ISETP.GT.OR P0, PT, R5, 0xf, P0 ;  /* 0x0000000f0500780c */ /* 0x000fe40000704670 */
[----:B------:R-:W-:-:S02]  /*11f0*/  LOP3.LUT R5, R11, 0xffff, RZ, 0xc0, !PT ;  /* 0x0000ffff0b057812 */ /* 0x000fc400078ec0ff */
[----:B-1----:R-:W-:-:S03]  /*1200*/  @!P3 LEA R18, R19, R18, 0x18 ;  /* 0x000000121312b211 */ /* 0x002fc600078ec0ff */
[----:B------:R-:W-:Y:S01]  /*1210*/  IMAD R20, R5, 0x1000000, R22 ;  /* 0x0100000005147824 */ /* 0x000fe200078e0216 */
[----:B------:R-:W-:-:S03]  /*1220*/  @!P3 SHF.R.U32.HI R5, RZ, 0x1, R36 ;  /* 0x00000001ff05b819 */ /* 0x000fc60000011624 */
[----:B------:R-:W-:Y:S01]  /*1230*/  DSETP.GEU.AND P1, PT, R2, R16, !P1 ;  /* 0x000000100200722a */ /* 0x000fe20004f2e000 */
[----:B------:R-:W-:Y:S01]  /*1240*/  @!P3 LOP3.LUT R5, R5, 0x1f0, RZ, 0xc0, !PT ;  /* 0x000001f00505b812 */ /* 0x000fe200078ec0ff */
[----:B------:R-:W0:Y:S04]  /*1250*/  SHFL.DOWN PT, R20, R20, 0x10, 0x1f ;  /* 0x0a001f0014147f89 */ /* 0x000e2800000e0000 */
[----:B------:R-:W-:Y:S01]  /*1260*/  PLOP3.LUT P0, PT, P0, P1, PT, 0xf8, 0x8f ;  /* 0x00000000008f781c */ /* 0x000fe20000703f70 */
[----:B------:R-:W-:-:S12]  /*1270*/  @!P3 IMAD.IADD R19, R5, 0x1, R18 ;  /* 0x000000010513b824 */ /* 0x000fd800078e0212 */
[----:B------:R-:W-:Y:S02]  /*1280*/  @!P0 IMAD.MOV.U32 R2, RZ, RZ, R16 ;  /* 0x000000ffff028224 */ /* 0x000fe400078e0010 */
[----:B------:R-:W-:Y:S02]  /*1290*/  @!P0 IMAD.MOV.U32 R3, RZ, RZ, R17 ;  /* 0x000000ffff038224 */ /* 0x000fe400078e0011 */
[----:B------:R-:W-:-:S03]  /*12a0*/  @!P0 IMAD.MOV.U32 R4, RZ, RZ, R21 ;  /* 0x000000ffff048224 */ /* 0x000fc600078e0015 */
[----:B------:R2:W-:Y:S01]  /*12b0*/  @!P3 STS.64 [R19+0x8], R2 ;  /* 0x000008021300b388 */ /* 0x0005e20000000a00 */
[--C-:B0-----:R-:W-:Y:S02]  /*12c0*/  @!P0 SHF.R.U32.HI R5, RZ, 0x18, R20.reuse ;  /* 0x00000018ff058819 */ /* 0x101fe40000011614 */
[----:B------:R-:W-:Y:S01]  /*12d0*/  @!P0 SHF.R.U32.HI R16, RZ, 0x8, R20 ;  /* 0x00000008ff108819 */ /* 0x000fe20000011614 */
[----:B------:R2:W-:Y:S01]  /*12e0*/  @!P3 STS [R19+0x10], R4 ;  /* 0x000010041300b388 */ /* 0x0005e20000000800 */
[C---:B------:R-:W-:Y:S02]  /*12f0*/  @!P0 PRMT R10, R20.reuse, 0x7632, R10 ;  /* 0x00007632140a8816 */ /* 0x040fe4000000000a */
[----:B------:R-:W-:Y:S02]  /*1300*/  @!P0 PRMT R0, R20, 0x7610, R0 ;  /* 0x0000761014008816 */ /* 0x000fe40000000000 */
[----:B------:R-:W-:Y:S02]  /*1310*/  @!P0 PRMT R11, R5, 0x7610, R11 ;  /* 0x00007610050b8816 */ /* 0x000fe4000000000b */
[----:B------:R-:W-:Y:S01]  /*1320*/  @!P0 PRMT R7, R16, 0x7610, R7 ;  /* 0x0000761010078816 */ /* 0x000fe20000000007 */
[----:B------:R-:W-:Y:S06]  /*1330*/  BAR.SYNC.DEFER_BLOCKING 0x0 ;  /* 0x0000000000007b1d */ /* 0x000fec0000010000 */
[----:B------:R-:W-:Y:S05]  /*1340*/  @P5 BRA `(.L_x_10) ;  /* 0x0000003800145947 */ /* 0x000fea0003800000 */
[----:B------:R-:W0:Y:S01]  /*1350*/  S2UR UR5, SR_CgaCtaId ;  /* 0x00000000000579c3 */ /* 0x000e220000008800 */
[----:B------:R-:W-:Y:S02]  /*1360*/  UMOV UR4, 0x400 ;  /* 0x0000040000047882 */ /* 0x000fe40000000000 */
[----:B0-----:R-:W-:-:S09]  /*1370*/  ULEA UR4, UR5, UR4, 0x18 ;  /* 0x0000000405047291 */ /* 0x001fd2000f8ec0ff */
[----:B------:R-:W0:Y:S04]  /*1380*/  LDS.64 R16, [UR4+0x20] ;  /* 0x00002004ff107984 */ /* 0x000e280008000a00 */
[----:B------:R-:W1:Y:S04]  /*1390*/  LDS.64 R22, [UR4+0x18] ;  /* 0x00001804ff167984 */ /* 0x000e680008000a00 */
[----:B--2---:R-:W2:Y:S04]  /*13a0*/  LDS.64 R18, [UR4+0x30] ;  /* 0x00003004ff127984 */ /* 0x004ea80008000a00 */
[----:B------:R-:W3:Y:S04]  /*13b0*/  LDS.64 R24, [UR4+0x28] ;  /* 0x00002804ff187984 */ /* 0x000ee80008000a00 */
[----:B------:R-:W4:Y:S04]  /*13c0*/  LDS.64 R20, [UR4+0x40] ;  /* 0x00004004ff147984 */ /* 0x000f280008000a00 */
[----:B------:R-:W5:Y:S04]  /*13d0*/  LDS.64 R26, [UR4+0x38] ;  /* 0x00003804ff1a7984 */ /* 0x000f680008000a00 */
[----:B------:R-:W-:Y:S04]  /*13e0*/  LDS.64 R28, [UR4+0x48] ;  /* 0x00004804ff1c7984 */ /* 0x000fe80008000a00 */
[----:B------:R-:W-:Y:S04]  /*13f0*/  LDS.64 R32, [UR4+0x58] ;  /* 0x00005804ff207984 */ /* 0x000fe80008000a00 */
[----:B------:R-:W-:Y:S01]  /*1400*/  LDS.64 R30, [UR4+0x68] ;  /* 0x00006804ff1e7984 */ /* 0x000fe20008000a00 */
[----:B0-----:R-:W-:-:S13]  /*1410*/  ISETP.GE.AND P1, PT, R16, R4, PT ;  /* 0x000000041000720c */ /* 0x001fda0003f26270 */
[----:B-1----:R-:W-:-:S06]  /*1420*/  DSETP.GEU.AND P1, PT, R2, R22, !P1 ;  /* 0x000000160200722a */ /* 0x002fcc0004f2e000 */
[----:B------:R-:W-:-:S14]  /*1430*/  DSETP.LT.OR P1, PT, R22, R2, P1 ;  /* 0x000000021600722a */ /* 0x000fdc0000f21400 */
[----:B------:R-:W-:Y:S01]  /*1440*/  @!P1 IMAD.MOV.U32 R4, RZ, RZ, R16 ;  /* 0x000000ffff049224 */ /* 0x000fe200078e0010 */
[C---:B------:R-:W-:Y:S01]  /*1450*/  @!P1 PRMT R5, R17.reuse, 0x7773, RZ ;  /* 0x0000777311059816 */ /* 0x040fe200000000ff */
[----:B------:R-:W-:Y:S01]  /*1460*/  @!P1 IMAD.MOV.U32 R2, RZ, RZ, R22 ;  /* 0x000000ffff029224 */ /* 0x000fe200078e0016 */
[----:B------:R-:W-:Y:S01]  /*1470*/  @!P1 PRMT R16, R17, 0x7771, RZ ;  /* 0x0000777111109816 */ /* 0x000fe200000000ff */
[----:B------:R-:W-:Y:S01]  /*1480*/  @!P1 IMAD.MOV.U32 R3, RZ, RZ, R23 ;  /* 0x000000ffff039224 */ /* 0x000fe200078e0017 */
[----:B--2---:R-:W-:Y:S01]  /*1490*/  ISETP.GE.AND P0, PT, R18, R4, PT ;  /* 0x000000041200720c */ /* 0x004fe20003f06270 */
[----:B------:R-:W0:Y:S01]  /*14a0*/  LDS.64 R22, [UR4+0x50] ;  /* 0x00005004ff167984 */ /* 0x000e220008000a00 */
[----:B------:R-:W-:Y:S02]  /*14b0*/  @!P1 PRMT R11, R5, 0x7610, R11 ;  /* 0x00007610050b9816 */ /* 0x000fe4000000000b */
[C---:B------:R-:W-:Y:S02]  /*14c0*/  @!P1 PRMT R5, R17.reuse, 0x7772, RZ ;  /* 0x0000777211059816 */ /* 0x040fe400000000ff */
[----:B------:R-:W-:-:S02]  /*14d0*/  @!P1 PRMT R17, R17, 0x7770, RZ ;  /* 0x0000777011119816 */ /* 0x000fc400000000ff */
[----:B------:R-:W-:Y:S02]  /*14e0*/  @!P1 PRMT R10, R5, 0x7610, R10 ;  /* 0x00007610050a9816 */ /* 0x000fe4000000000a */
[----:B------:R-:W-:Y:S02]  /*14f0*/  @!P1 PRMT R7, R16, 0x7610, R7 ;  /* 0x0000761010079816 */ /* 0x000fe40000000007 */
[----:B------:R-:W-:Y:S01]  /*1500*/  @!P1 PRMT R0, R17, 0x7610, R0 ;  /* 0x0000761011009816 */ /* 0x000fe20000000000 */
[----:B---3--:R-:W-:-:S06]  /*1510*/  DSETP.GEU.AND P0, PT, R2, R24, !P0 ;  /* 0x000000180200722a */ /* 0x008fcc000470e000 */
[----:B------:R-:W-:-:S14]  /*1520*/  DSETP.LT.OR P0, PT, R24, R2, P0 ;  /* 0x000000021800722a */ /* 0x000fdc0000701400 */
[----:B------:R-:W-:Y:S01]  /*1530*/  @!P0 IMAD.MOV.U32 R4, RZ, RZ, R18 ;  /* 0x000000ffff048224 */ /* 0x000fe200078e0012 */
[C---:B------:R-:W-:Y:S01]  /*1540*/  @!P0 PRMT R5, R19.reuse, 0x7773, RZ ;  /* 0x0000777313058816 */ /* 0x040fe200000000ff */
[----:B------:R-:W-:Y:S01]  /*1550*/  @!P0 IMAD.MOV.U32 R2, RZ, RZ, R24 ;  /* 0x000000ffff028224 */ /* 0x000fe200078e0018 */
[----:B------:R-:W-:Y:S01]  /*1560*/  @!P0 PRMT R16, R19, 0x7772, RZ ;  /* 0x0000777213108816 */ /* 0x000fe200000000ff */
[----:B------:R-:W-:Y:S01]  /*1570*/  @!P0 IMAD.MOV.U32 R3, RZ, RZ, R25 ;  /* 0x000000ffff038224 */ /* 0x000fe200078e0019 */
[----:B----4-:R-:W-:Y:S01]  /*1580*/  ISETP.GE.AND P2, PT, R20, R4, PT ;  /* 0x000000041400720c */ /* 0x010fe20003f46270 */
[----:B------:R-:W1:Y:S01]  /*1590*/  LDS.64 R24, [UR4+0x60] ;  /* 0x00006004ff187984 */ /* 0x000e620008000a00 */
[----:B------:R-:W-:Y:S02]  /*15a0*/  @!P0 PRMT R11, R5, 0x7610, R11 ;  /* 0x00007610050b8816 */ /* 0x000fe4000000000b */
[C---:B------:R-:W-:Y:S02]  /*15b0*/  @!P0 PRMT R5, R19.reuse, 0x7771, RZ ;  /* 0x0000777113058816 */ /* 0x040fe400000000ff */
[----:B------:R-:W-:-:S02]  /*15c0*/  @!P0 PRMT R19, R19, 0x7770, RZ ;  /* 0x0000777013138816 */ /* 0x000fc400000000ff */
[----:B------:R-:W-:Y:S02]  /*15d0*/  @!P0 PRMT R10, R16, 0x7610, R10 ;  /* 0x00007610100a8816 */ /* 0x000fe4000000000a */
[----:B------:R-:W-:Y:S02]  /*15e0*/  @!P0 PRMT R7, R5, 0x7610, R7 ;  /* 0x0000761005078816 */ /* 0x000fe40000000007 */
[----:B------:R-:W-:Y:S01]  /*15f0*/  @!P0 PRMT R0, R19, 0x7610, R0 ;  /* 0x0000761013008816 */ /* 0x000fe20000000000 */
[----:B-----5:R-:W-:-:S06]  /*1600*/  DSETP.GEU.AND P2, PT, R2, R26, !P2 ;  /* 0x0000001a0200722a */ /* 0x020fcc000574e000 */
[----:B------:R-:W-:-:S14]  /*1610*/  DSETP.LT.OR P2, PT, R26, R2, P2 ;  /* 0x000000021a00722a */ /* 0x000fdc0001741400 */
[----:B------:R-:W-:Y:S01]  /*1620*/  @!P2 IMAD.MOV.U32 R4, RZ, RZ, R20 ;  /* 0x000000ffff04a224 */ /* 0x000fe200078e0014 */
[C---:B------:R-:W-:Y:S01]  /*1630*/  @!P2 PRMT R16, R21.reuse, 0x7773, RZ ;  /* 0x000077731510a816 */ /* 0x040fe200000000ff */
[----:B------:R-:W-:Y:S01]  /*1640*/  @!P2 IMAD.MOV.U32 R2, RZ, RZ, R26 ;  /* 0x000000ffff02a224 */ /* 0x000fe200078e001a */
[C---:B------:R-:W-:Y:S01]  /*1650*/  @!P2 PRMT R5, R21.reuse, 0x7772, RZ ;  /* 0x000077721505a816 */ /* 0x040fe200000000ff */
[----:B------:R-:W-:Y:S01]  /*1660*/  @!P2 IMAD.MOV.U32 R3, RZ, RZ, R27 ;  /* 0x000000ffff03a224 */ /* 0x000fe200078e001b */
[----:B0-----:R-:W-:Y:S01]  /*1670*/  ISETP.GE.AND P3, PT, R22, R4, PT ;  /* 0x000000041600720c */ /* 0x001fe20003f66270 */
[----:B------:R-:W0:Y:S01]  /*1680*/  LDS.64 R26, [UR4+0x70] ;  /* 0x00007004ff1a7984 */ /* 0x000e220008000a00 */
[----:B------:R-:W-:Y:S02]  /*1690*/  @!P2 PRMT R11, R16, 0x7610, R11 ;  /* 0x00007610100ba816 */ /* 0x000fe4000000000b */
[C---:B------:R-:W-:Y:S02]  /*16a0*/  @!P2 PRMT R16, R21.reuse, 0x7771, RZ ;  /* 0x000077711510a816 */ /* 0x040fe400000000ff */
[----:B------:R-:W-:-:S02]  /*16b0*/  @!P2 PRMT R21, R21, 0x7770, RZ ;  /* 0x000077701515a816 */ /* 0x000fc400000000ff */
[----:B------:R-:W-:Y:S02]  /*16c0*/  @!P2 PRMT R10, R5, 0x7610, R10 ;  /* 0x00007610050aa816 */ /* 0x000fe4000000000a */
[----:B------:R-:W-:Y:S02]  /*16d0*/  @!P2 PRMT R7, R16, 0x7610, R7 ;  /* 0x000076101007a816 */ /* 0x000fe40000000007 */
[----:B------:R-:W-:Y:S01]  /*16e0*/  @!P2 PRMT R0, R21, 0x7610, R0 ;  /* 0x000076101500a816 */ /* 0x000fe20000000000 */
[----:B------:R-:W-:-:S06]  /*16f0*/  DSETP.GEU.AND P3, PT, R2, R28, !P3 ;  /* 0x0000001c0200722a */ /* 0x000fcc0005f6e000 */
[----:B------:R-:W-:-:S14]  /*1700*/  DSETP.LT.OR P3, PT, R28, R2, P3 ;  /* 0x000000021c00722a */ /* 0x000fdc0001f61400 */
[----:B------:R-:W-:Y:S01]  /*1710*/  @!P3 IMAD.MOV.U32 R4, RZ, RZ, R22 ;  /* 0x000000ffff04b224 */ /* 0x000fe200078e0016 */
[C---:B------:R-:W-:Y:S01]  /*1720*/  @!P3 PRMT R5, R23.reuse, 0x7773, RZ ;  /* 0x000077731705b816 */ /* 0x040fe200000000ff */
[----:B------:R-:W-:Y:S01]  /*1730*/  @!P3 IMAD.MOV.U32 R2, RZ, RZ, R28 ;  /* 0x000000ffff02b224 */ /* 0x000fe200078e001c */
[C---:B------:R-:W-:Y:S01]  /*1740*/  @!P3 PRMT R16, R23.reuse, 0x7772, RZ ;  /* 0x000077721710b816 */ /* 0x040fe200000000ff */
[----:B------:R-:W-:Y:S01]  /*1750*/  @!P3 IMAD.MOV.U32 R3, RZ, RZ, R29 ;  /* 0x000000ffff03b224 */ /* 0x000fe200078e001d */
[----:B-1----:R-:W-:Y:S01]  /*1760*/  ISETP.GE.AND P4, PT, R24, R4, PT ;  /* 0x000000041800720c */ /* 0x002fe20003f86270 */
[----:B------:R-:W1:Y:S01]  /*1770*/  LDS.64 R28, [UR4+0x80] ;  /* 0x00008004ff1c7984 */ /* 0x000e620008000a00 */
[C---:B------:R-:W-:Y:S02]  /*1780*/  @!P3 PRMT R17, R23.reuse, 0x7771, RZ ;  /* 0x000077711711b816 */ /* 0x040fe400000000ff */
[----:B------:R-:W-:Y:S02]  /*1790*/  @!P3 PRMT R23, R23, 0x7770, RZ ;  /* 0x000077701717b816 */ /* 0x000fe400000000ff */
[----:B------:R-:W-:-:S02]  /*17a0*/  @!P3 PRMT R11, R5, 0x7610, R11 ;  /* 0x00007610050bb816 */ /* 0x000fc4000000000b */
        /* <DEDUP_REMOVED lines=25> */
[----:B-1----:R-:W-:Y:S02]  /*1940*/  ISETP.GE.AND P0, PT, R28, R4, PT ;  /* 0x000000041c00720c */ /* 0x002fe40003f06270 */
[C---:B------:R-:W-:Y:S02]  /*1950*/  @!P1 PRMT R17, R27.reuse, 0x7771, RZ ;  /* 0x000077711b119816 */ /* 0x040fe400000000ff */
[----:B------:R-:W-:Y:S02]  /*1960*/  @!P1 PRMT R27, R27, 0x7770, RZ ;  /* 0x000077701b1b9816 */ /* 0x000fe400000000ff */
[----:B------:R-:W-:-:S02]  /*1970*/  @!P1 PRMT R11, R5, 0x7610, R11 ;  /* 0x00007610050b9816 */ /* 0x000fc4000000000b */
[----:B------:R-:W-:Y:S02]  /*1980*/  @!P1 PRMT R10, R16, 0x7610, R10 ;  /* 0x00007610100a9816 */ /* 0x000fe4000000000a */
[----:B------:R-:W-:Y:S02]  /*1990*/  @!P1 PRMT R7, R17, 0x7610, R7 ;  /* 0x0000761011079816 */ /* 0x000fe40000000007 */
[----:B------:R-:W-:Y:S01]  /*19a0*/  @!P1 PRMT R0, R27, 0x7610, R0 ;  /* 0x000076101b009816 */ /* 0x000fe20000000000 */
[----:B0-----:R-:W-:-:S06]  /*19b0*/  DSETP.GEU.AND P0, PT, R2, R32, !P0 ;  /* 0x000000200200722a */ /* 0x001fcc000470e000 */
[----:B------:R-:W-:-:S14]  /*19c0*/  DSETP.LT.OR P0, PT, R32, R2, P0 ;  /* 0x000000022000722a */ /* 0x000fdc0000701400 */
[----:B------:R-:W-:Y:S05]  /*19d0*/  @P0 BRA `(.L_x_10) ;  /* 0x0000003000700947 */ /* 0x000fea0003800000 */
[C---:B------:R-:W-:Y:S01]  /*19e0*/  PRMT R11, R29.reuse, 0x7773, RZ ;  /* 0x000077731d0b7816 */ /* 0x040fe200000000ff */
[----:B------:R-:W-:Y:S01]  /*19f0*/  IMAD.MOV.U32 R4, RZ, RZ, R28 ;  /* 0x000000ffff047224 */ /* 0x000fe200078e001c */
[C---:B------:R-:W-:Y:S01]  /*1a00*/  PRMT R10, R29.reuse, 0x7772, RZ ;  /* 0x000077721d0a7816 */ /* 0x040fe200000000ff */
[----:B------:R-:W-:Y:S01]  /*1a10*/  IMAD.MOV.U32 R2, RZ, RZ, R32 ;  /* 0x000000ffff027224 */ /* 0x000fe200078e0020 */
[C---:B------:R-:W-:Y:S01]  /*1a20*/  PRMT R7, R29.reuse, 0x7771, RZ ;  /* 0x000077711d077816 */ /* 0x040fe200000000ff */
[----:B------:R-:W-:Y:S01]  /*1a30*/  IMAD.MOV.U32 R3, RZ, RZ, R33 ;  /* 0x000000ffff037224 */ /* 0x000fe200078e0021 */
[----:B------:R-:W-:Y:S01]  /*1a40*/  PRMT R0, R29, 0x7770, RZ ;  /* 0x000077701d007816 */ /* 0x000fe200000000ff */
[----:B------:R-:W-:Y:S06]  /*1a50*/  BRA `(.L_x_10) ;  /* 0x0000003000507947 */ /* 0x000fec0003800000 */
.L_x_9:
[----:B------:R-:W-:Y:S02]  /*1a60*/  LOP3.LUT R5, R36, 0x3e0, RZ, 0xc0, !PT ;  /* 0x000003e024057812 */ /* 0x000fe400078ec0ff */
[----:B------:R-:W-:Y:S02]  /*1a70*/  LOP3.LUT R20, R0, 0xff, RZ, 0xc0, !PT ;  /* 0x000000ff00147812 */ /* 0x000fe400078ec0ff */
[----:B------:R-:W-:Y:S01]  /*1a80*/  ISETP.NE.AND P5, PT, R36, RZ, PT ;  /* 0x000000ff2400720c */ /* 0x000fe20003fa5270 */
[----:B0-----:R-:W-:Y:S01]  /*1a90*/  VIADD R16, R5, 0x20 ;  /* 0x0000002005107836 */ /* 0x001fe20000000000 */
[----:B------:R-:W-:Y:S02]  /*1aa0*/  LOP3.LUT R5, RZ, R5, RZ, 0x33, !PT ;  /* 0x00000005ff057212 */ /* 0x000fe400078e33ff */
[----:B------:R-:W-:Y:S02]  /*1ab0*/  PRMT R20, R7, 0x7604, R20 ;  /* 0x0000760407147816 */ /* 0x000fe40000000014 */
[----:B------:R-:W-:Y:S01]  /*1ac0*/  ISETP.GT.AND P0, PT, R16, UR8, PT ;  /* 0x0000000810007c0c */ /* 0x000fe2000bf04270 */
[----:B------:R-:W-:Y:S01]  /*1ad0*/  VIADD R5, R5, UR8 ;  /* 0x0000000805057c36 */ /* 0x000fe20008000000 */
[----:B------:R-:W0:Y:S04]  /*1ae0*/  S2R R16, SR_LANEID ;  /* 0x0000000000107919 */ /* 0x000e280000000000 */
[----:B------:R-:W-:-:S05]  /*1af0*/  SEL R5, R5, 0x1f, P0 ;  /* 0x0000001f05057807 */ /* 0x000fca0000000000 */
[----:B------:R-:W1:Y:S04]  /*1b00*/  SHFL.DOWN PT, R17, R4, 0x1, R5 ;  /* 0x0820000004117989 */ /* 0x000e6800000e0005 */
[----:B-----5:R-:W-:Y:S04]  /*1b10*/  SHFL.DOWN PT, R18, R2, 0x1, R5 ;  /* 0x0820000002127989 */ /* 0x020fe800000e0005 */
[----:B------:R-:W2:Y:S01]  /*1b20*/  SHFL.DOWN PT, R19, R3, 0x1, R5 ;  /* 0x0820000003137989 */ /* 0x000ea200000e0005 */
[----:B-1----:R-:W-:Y:S01]  /*1b30*/  ISETP.GE.AND P1, PT, R17, R4, PT ;  /* 0x000000041100720c */ /* 0x002fe20003f26270 */
[----:B--2---:R-:W-:-:S12]  /*1b40*/  DSETP.GT.AND P0, PT, R2, R18, PT ;  /* 0x000000120200722a */ /* 0x004fd80003f04000 */
[----:B------:R-:W-:Y:S01]  /*1b50*/  DSETP.GEU.AND P1, PT, R2, R18, !P1 ;  /* 0x000000120200722a */ /* 0x000fe20004f2e000 */
[----:B0-----:R-:W-:-:S05]  /*1b60*/  ISETP.GE.OR P0, PT, R16, R5, P0 ;  /* 0x000000051000720c */ /* 0x001fca0000706670 */
[----:B------:R-:W-:-:S13]  /*1b70*/  PLOP3.LUT P2, PT, P0, P1, PT, 0xf8, 0x8f ;  /* 0x00000000008f781c */ /* 0x000fda0000743f70 */
[----:B------:R-:W-:Y:S02]  /*1b80*/  @!P2 IMAD.MOV.U32 R4, RZ, RZ, R17 ;  /* 0x000000ffff04a224 */ /* 0x000fe400078e0011 */
[----:B------:R-:W-:Y:S02]  /*1b90*/  IMAD.U32 R17, R10, 0x10000, RZ ;  /* 0x000100000a117824 */ /* 0x000fe400078e00ff */
[----:B------:R-:W-:Y:S01]  /*1ba0*/  @!P2 IMAD.MOV.U32 R2, RZ, RZ, R18 ;  /* 0x000000ffff02a224 */ /* 0x000fe200078e0012 */
[----:B------:R-:W0:Y:S01]  /*1bb0*/  SHFL.DOWN PT, R23, R4, 0x2, R5 ;  /* 0x0840000004177989 */ /* 0x000e2200000e0005 */
[----:B------:R-:W-:Y:S01]  /*1bc0*/  @!P2 IMAD.MOV.U32 R3, RZ, RZ, R19 ;  /* 0x000000ffff03a224 */ /* 0x000fe200078e0013 */
[----:B------:R-:W-:Y:S02]  /*1bd0*/  LOP3.LUT R17, R17, 0xff0000, RZ, 0xc0, !PT ;  /* 0x00ff000011117812 */ /* 0x000fe400078ec0ff */
[----:B------:R-:W-:Y:S03]  /*1be0*/  SHFL.DOWN PT, R18, R2, 0x2, R5 ;  /* 0x0840000002127989 */ /* 0x000fe600000e0005 */
[----:B------:R-:W-:Y:S01]  /*1bf0*/  IMAD.IADD R17, R20, 0x1, R17 ;  /* 0x0000000114117824 */ /* 0x000fe200078e0211 */
[----:B------:R-:W1:Y:S01]  /*1c00*/  SHFL.DOWN PT, R19, R3, 0x2, R5 ;  /* 0x0840000003137989 */ /* 0x000e6200000e0005 */
[----:B------:R-:W-:-:S05]  /*1c10*/  LOP3.LUT R20, R11, 0xffff, RZ, 0xc0, !PT ;  /* 0x0000ffff0b147812 */ /* 0x000fca00078ec0ff */
[----:B------:R-:W-:Y:S02]  /*1c20*/  IMAD R22, R20, 0x1000000, R17 ;  /* 0x0100000014167824 */ /* 0x000fe400078e0211 */
[----:B------:R-:W-:-:S03]  /*1c30*/  VIADD R20, R16, 0x2 ;  /* 0x0000000210147836 */ /* 0x000fc60000000000 */
[----:B------:R-:W2:Y:S01]  /*1c40*/  SHFL.DOWN PT, R21, R22, 0x1, R5 ;  /* 0x0820000016157989 */ /* 0x000ea200000e0005 */
[----:B0-----:R-:W-:Y:S01]  /*1c50*/  ISETP.GE.AND P1, PT, R23, R4, PT ;  /* 0x000000041700720c */ /* 0x001fe20003f26270 */
[----:B-1----:R-:W-:-:S12]  /*1c60*/  DSETP.GT.AND P0, PT, R2, R18, PT ;  /* 0x000000120200722a */ /* 0x002fd80003f04000 */
[----:B------:R-:W-:Y:S01]  /*1c70*/  DSETP.GEU.AND P1, PT, R2, R18, !P1 ;  /* 0x000000120200722a */ /* 0x000fe20004f2e000 */
[----:B------:R-:W-:-:S05]  /*1c80*/  ISETP.GT.OR P0, PT, R20, R5, P0 ;  /* 0x000000051400720c */ /* 0x000fca0000704670 */
[----:B------:R-:W-:Y:S02]  /*1c90*/  PLOP3.LUT P3, PT, P0, P1, PT, 0xf8, 0x8f ;  /* 0x00000000008f781c */ /* 0x000fe40000763f70 */
[----:B--2---:R-:W-:Y:S02]  /*1ca0*/  @!P2 SHF.R.U32.HI R17, RZ, 0x8, R21 ;  /* 0x00000008ff11a819 */ /* 0x004fe40000011615 */
[C---:B------:R-:W-:Y:S02]  /*1cb0*/  @!P2 PRMT R10, R21.reuse, 0x7632, R10 ;  /* 0x00007632150aa816 */ /* 0x040fe4000000000a */
[----:B------:R-:W-:Y:S02]  /*1cc0*/  @!P2 PRMT R0, R21, 0x7610, R0 ;  /* 0x000076101500a816 */ /* 0x000fe40000000000 */
[----:B------:R-:W-:Y:S02]  /*1cd0*/  @!P2 PRMT R7, R17, 0x7610, R7 ;  /* 0x000076101107a816 */ /* 0x000fe40000000007 */
[----:B------:R-:W-:Y:S01]  /*1ce0*/  @!P2 SHF.R.U32.HI R17, RZ, 0x18, R21 ;  /* 0x00000018ff11a819 */ /* 0x000fe20000011615 */
[----:B------:R-:W-:Y:S01]  /*1cf0*/  IMAD.U32 R21, R10, 0x10000, RZ ;  /* 0x000100000a157824 */ /* 0x000fe200078e00ff */
[----:B------:R-:W-:Y:S01]  /*1d00*/  LOP3.LUT R20, R0, 0xff, RZ, 0xc0, !PT ;  /* 0x000000ff00147812 */ /* 0x000fe200078ec0ff */
[----:B------:R-:W-:Y:S01]  /*1d10*/  @!P3 IMAD.MOV.U32 R4, RZ, RZ, R23 ;  /* 0x000000ffff04b224 */ /* 0x000fe200078e0017 */
[----:B------:R-:W-:Y:S01]  /*1d20*/  @!P2 PRMT R11, R17, 0x7610, R11 ;  /* 0x00007610110ba816 */ /* 0x000fe2000000000b */
[----:B------:R-:W-:Y:S01]  /*1d30*/  @!P3 IMAD.MOV.U32 R2, RZ, RZ, R18 ;  /* 0x000000ffff02b224 */ /* 0x000fe200078e0012 */
[----:B------:R-:W-:Y:S01]  /*1d40*/  PRMT R20, R7, 0x7604, R20 ;  /* 0x0000760407147816 */ /* 0x000fe20000000014 */
[----:B------:R-:W-:Y:S01]  /*1d50*/  @!P3 IMAD.MOV.U32 R3, RZ, RZ, R19 ;  /* 0x000000ffff03b224 */ /* 0x000fe200078e0013 */
[----:B------:R-:W-:Y:S01]  /*1d60*/  LOP3.LUT R21, R21, 0xff0000, RZ, 0xc0, !PT ;  /* 0x00ff000015157812 */ /* 0x000fe200078ec0ff */
[----:B------:R-:W0:Y:S01]  /*1d70*/  SHFL.DOWN PT, R23, R4, 0x4, R5 ;  /* 0x0880000004177989 */ /* 0x000e2200000e0005 */
[----:B------:R-:W-:-:S03]  /*1d80*/  LOP3.LUT R17, R11, 0xffff, RZ, 0xc0, !PT ;  /* 0x0000ffff0b117812 */ /* 0x000fc600078ec0ff */
[----:B------:R-:W-:Y:S01]  /*1d90*/  IMAD.IADD R20, R20, 0x1, R21 ;  /* 0x0000000114147824 */ /* 0x000fe200078e0215 */
[----:B------:R-:W-:Y:S03]  /*1da0*/  SHFL.DOWN PT, R18, R2, 0x4, R5 ;  /* 0x0880000002127989 */ /* 0x000fe600000e0005 */
[----:B------:R-:W-:Y:S01]  /*1db0*/  IMAD R22, R17, 0x1000000, R20 ;  /* 0x0100000011167824 */ /* 0x000fe200078e0214 */
[----:B------:R-:W1:Y:S01]  /*1dc0*/  SHFL.DOWN PT, R19, R3, 0x4, R5 ;  /* 0x0880000003137989 */ /* 0x000e6200000e0005 */
[----:B------:R-:W-:-:S03]  /*1dd0*/  VIADD R20, R16, 0x4 ;  /* 0x0000000410147836 */ /* 0x000fc60000000000 */
[----:B------:R-:W2:Y:S01]  /*1de0*/  SHFL.DOWN PT, R21, R22, 0x2, R5 ;  /* 0x0840000016157989 */ /* 0x000ea200000e0005 */
[----:B0-----:R-:W-:Y:S01]  /*1df0*/  ISETP.GE.AND P1, PT, R23, R4, PT ;  /* 0x000000041700720c */ /* 0x001fe20003f26270 */
[----:B-1----:R-:W-:Y:S01]  /*1e00*/  DSETP.GT.AND P0, PT, R2, R18, PT ;  /* 0x000000120200722a */ /* 0x002fe20003f04000 */
[----:B--2---:R-:W-:-:S11]  /*1e10*/  @!P3 SHF.R.U32.HI R17, RZ, 0x8, R21 ;  /* 0x00000008ff11b819 */ /* 0x004fd60000011615 */
[----:B------:R-:W-:Y:S01]  /*1e20*/  DSETP.GEU.AND P1, PT, R2, R18, !P1 ;  /* 0x000000120200722a */ /* 0x000fe20004f2e000 */
[C---:B------:R-:W-:Y:S02]  /*1e30*/  @!P3 PRMT R10, R21.reuse, 0x7632, R10 ;  /* 0x00007632150ab816 */ /* 0x040fe4000000000a */
[----:B------:R-:W-:Y:S02]  /*1e40*/  ISETP.GT.OR P0, PT, R20, R5, P0 ;  /* 0x000000051400720c */ /* 0x000fe40000704670 */
[----:B------:R-:W-:Y:S02]  /*1e50*/  @!P3 PRMT R0, R21, 0x7610, R0 ;  /* 0x000076101500b816 */ /* 0x000fe40000000000 */
[----:B------:R-:W-:Y:S02]  /*1e60*/  @!P3 PRMT R7, R17, 0x7610, R7 ;  /* 0x000076101107b816 */ /* 0x000fe40000000007 */
[----:B------:R-:W-:Y:S01]  /*1e70*/  @!P3 SHF.R.U32.HI R17, RZ, 0x18, R21 ;  /* 0x00000018ff11b819 */ /* 0x000fe20000011615 */
[----:B------:R-:W-:Y:S01]  /*1e80*/  IMAD.U32 R21, R10, 0x10000, RZ ;  /* 0x000100000a157824 */ /* 0x000fe200078e00ff */
[----:B------:R-:W-:-:S02]  /*1e90*/  PLOP3.LUT P2, PT, P0, P1, PT, 0xf8, 0x8f ;  /* 0x00000000008f781c */ /* 0x000fc40000743f70 */
[----:B------:R-:W-:Y:S02]  /*1ea0*/  LOP3.LUT R20, R0, 0xff, RZ, 0xc0, !PT ;  /* 0x000000ff00147812 */ /* 0x000fe400078ec0ff */
[----:B------:R-:W-:Y:S02]  /*1eb0*/  @!P3 PRMT R11, R17, 0x7610, R11 ;  /* 0x00007610110bb816 */ /* 0x000fe4000000000b */
[----:B------:R-:W-:Y:S02]  /*1ec0*/  PRMT R20, R7, 0x7604, R20 ;  /* 0x0000760407147816 */ /* 0x000fe40000000014 */
[----:B------:R-:W-:Y:S02]  /*1ed0*/  LOP3.LUT R21, R21, 0xff0000, RZ, 0xc0, !PT ;  /* 0x00ff000015157812 */ /* 0x000fe400078ec0ff */
[----:B------:R-:W-:Y:S02]  /*1ee0*/  LOP3.LUT R17, R11, 0xffff, RZ, 0xc0, !PT ;  /* 0x0000ffff0b117812 */ /* 0x000fe400078ec0ff */
[----:B------:R-:W-:Y:S01]  /*1ef0*/  ISETP.NE.AND P3, PT, R16, RZ, PT ;  /* 0x000000ff1000720c */ /* 0x000fe20003f65270 */
[----:B------:R-:W-:-:S02]  /*1f00*/  IMAD.IADD R20, R20, 0x1, R21 ;  /* 0x0000000114147824 */ /* 0x000fc400078e0215 */
[----:B------:R-:W-:Y:S02]  /*1f10*/  @!P2 IMAD.MOV.U32 R2, RZ, RZ, R18 ;  /* 0x000000ffff02a224 */ /* 0x000fe400078e0012 */
[----:B------:R-:W-:Y:S02]  /*1f20*/  IMAD R22, R17, 0x1000000, R20 ;  /* 0x0100000011167824 */ /* 0x000fe400078e0214 */
[----:B------:R-:W-:Y:S01]  /*1f30*/  @!P2 IMAD.MOV.U32 R3, RZ, RZ, R19 ;  /* 0x000000ffff03a224 */ /* 0x000fe200078e0013 */
[----:B------:R-:W-:Y:S01]  /*1f40*/  SHFL.DOWN PT, R18, R2, 0x8, R5 ;  /* 0x0900000002127989 */ /* 0x000fe200000e0005 */
[----:B------:R-:W-:Y:S02]  /*1f50*/  @!P2 IMAD.MOV.U32 R4, RZ, RZ, R23 ;  /* 0x000000ffff04a224 */ /* 0x000fe400078e0017 */
[C---:B------:R-:W-:Y:S01]  /*1f60*/  VIADD R20, R16.reuse, 0x8 ;  /* 0x0000000810147836 */ /* 0x040fe20000000000 */
[----:B------:R-:W0:Y:S01]  /*1f70*/  SHFL.DOWN PT, R21, R22, 0x4, R5 ;  /* 0x0880000016157989 */ /* 0x000e2200000e0005 */
[----:B------:R-:W-:-:S03]  /*1f80*/  VIADD R16, R16, 0x10 ;  /* 0x0000001010107836 */ /* 0x000fc60000000000 */
[----:B------:R-:W1:Y:S04]  /*1f90*/  SHFL.DOWN PT, R19, R3, 0x8, R5 ;  /* 0x0900000003137989 */ /* 0x000e6800000e0005 */
[----:B------:R-:W2:Y:S01]  /*1fa0*/  SHFL.DOWN PT, R23, R4, 0x8, R5 ;  /* 0x0900000004177989 */ /* 0x000ea200000e0005 */
[----:B------:R-:W3:Y:S01]  /*1fb0*/  @!P3 S2R R24, SR_CgaCtaId ;  /* 0x000000000018b919 */ /* 0x000ee20000008800 */
[----:B0-----:R-:W-:Y:S02]  /*1fc0*/  @!P2 SHF.R.U32.HI R17, RZ, 0x8, R21 ;  /* 0x00000008ff11a819 */ /* 0x001fe40000011615 */
[C---:B------:R-:W-:Y:S01]  /*1fd0*/  @!P2 PRMT R10, R21.reuse, 0x7632, R10 ;  /* 0x00007632150aa816 */ /* 0x040fe2000000000a */
[----:B-1----:R-:W-:Y:S01]  /*1fe0*/  DSETP.GT.AND P0, PT, R2, R18, PT ;  /* 0x000000120200722a */ /* 0x002fe20003f04000 */
[----:B------:R-:W-:-:S02]  /*1ff0*/  @!P2 PRMT R0, R21, 0x7610, R0 ;  /* 0x000076101500a816 */ /* 0x000fc40000000000 */
[----:B------:R-:W-:Y:S02]  /*2000*/  @!P2 PRMT R7, R17, 0x7610, R7 ;  /* 0x000076101107a816 */ /* 0x000fe40000000007 */
[----:B--2---:R-:W-:Y:S02]  /*2010*/  ISETP.GE.AND P1, PT, R23, R4, PT ;  /* 0x000000041700720c */ /* 0x004fe40003f26270 */
[----:B------:R-:W-:Y:S01]  /*2020*/  @!P2 SHF.R.U32.HI R17, RZ, 0x18, R21 ;  /* 0x00000018ff11a819 */ /* 0x000fe20000011615 */
[----:B------:R-:W-:Y:S01]  /*2030*/  IMAD.U32 R21, R10, 0x10000, RZ ;  /* 0x000100000a157824 */ /* 0x000fe200078e00ff */
[----:B------:R-:W-:Y:S02]  /*2040*/  ISETP.GT.OR P0, PT, R20, R5, P0 ;  /* 0x000000051400720c */ /* 0x000fe40000704670 */
[----:B------:R-:W-:Y:S02]  /*2050*/  LOP3.LUT R20, R0, 0xff, RZ, 0xc0, !PT ;  /* 0x000000ff00147812 */ /* 0x000fe400078ec0ff */
[----:B------:R-:W-:-:S02]  /*2060*/  @!P2 PRMT R11, R17, 0x7610, R11 ;  /* 0x00007610110ba816 */ /* 0x000fc4000000000b */
[----:B------:R-:W-:Y:S02]  /*2070*/  PRMT R20, R7, 0x7604, R20 ;  /* 0x0000760407147816 */ /* 0x000fe40000000014 */
[----:B------:R-:W-:Y:S01]  /*2080*/  LOP3.LUT R21, R21, 0xff0000, RZ, 0xc0, !PT ;  /* 0x00ff000015157812 */ /* 0x000fe200078ec0ff */
[----:B------:R-:W-:Y:S01]  /*2090*/  DSETP.GEU.AND P1, PT, R2, R18, !P1 ;  /* 0x000000120200722a */ /* 0x000fe20004f2e000 */
[----:B------:R-:W-:-:S03]  /*20a0*/  LOP3.LUT R17, R11, 0xffff, RZ, 0xc0, !PT ;  /* 0x0000ffff0b117812 */ /* 0x000fc600078ec0ff */
[----:B------:R-:W-:Y:S02]  /*20b0*/  IMAD.IADD R20, R20, 0x1, R21 ;  /* 0x0000000114147824 */ /* 0x000fe400078e0215 */
[----:B------:R-:W-:Y:S02]  /*20c0*/  PLOP3.LUT P2, PT, P0, P1, PT, 0xf8, 0x8f ;  /* 0x00000000008f781c */ /* 0x000fe40000743f70 */
[----:B------:R-:W-:-:S06]  /*20d0*/  IMAD R20, R17, 0x1000000, R20 ;  /* 0x0100000011147824 */ /* 0x000fcc00078e0214 */
[----:B------:R-:W0:Y:S05]  /*20e0*/  SHFL.DOWN PT, R20, R20, 0x8, R5 ;  /* 0x0900000014147989 */ /* 0x000e2a00000e0005 */
[----:B------:R-:W-:Y:S02]  /*20f0*/  @!P2 IMAD.MOV.U32 R4, RZ, RZ, R23 ;  /* 0x000000ffff04a224 */ /* 0x000fe400078e0017 */
[----:B------:R-:W-:Y:S02]  /*2100*/  @!P2 IMAD.MOV.U32 R2, RZ, RZ, R18 ;  /* 0x000000ffff02a224 */ /* 0x000fe400078e0012 */
[----:B------:R-:W-:Y:S01]  /*2110*/  @!P2 IMAD.MOV.U32 R3, RZ, RZ, R19 ;  /* 0x000000ffff03a224 */ /* 0x000fe200078e0013 */
[----:B------:R-:W1:Y:S04]  /*2120*/  SHFL.DOWN PT, R21, R4, 0x10, R5 ;  /* 0x0a00000004157989 */ /* 0x000e6800000e0005 */
[----:B------:R-:W-:Y:S04]  /*2130*/  SHFL.DOWN PT, R18, R2, 0x10, R5 ;  /* 0x0a00000002127989 */ /* 0x000fe800000e0005 */
[----:B------:R-:W2:Y:S01]  /*2140*/  SHFL.DOWN PT, R19, R3, 0x10, R5 ;  /* 0x0a00000003137989 */ /* 0x000ea200000e0005 */
        /* <DEDUP_REMOVED lines=8> */
[----:B------:R-:W-:Y:S02]  /*21d0*/  PRMT R22, R7, 0x7604, R22 ;  /* 0x0000760407167816 */ /* 0x000fe40000000016 */
[----:B------:R-:W-:Y:S02]  /*21e0*/  LOP3.LUT R23, R20, 0xff0000, RZ, 0xc0, !PT ;  /* 0x00ff000014177812 */ /* 0x000fe400078ec0ff */
[----:B-1----:R-:W-:Y:S01]  /*21f0*/  ISETP.GE.AND P1, PT, R21, R4, PT ;  /* 0x000000041500720c */ /* 0x002fe20003f26270 */
[----:B--2---:R-:W-:Y:S01]  /*2200*/  DSETP.GT.AND P0, PT, R2, R18, PT ;  /* 0x000000120200722a */ /* 0x004fe20003f04000 */
[----:B------:R-:W-:Y:S01]  /*2210*/  LOP3.LUT R17, R11, 0xffff, RZ, 0xc0, !PT ;  /* 0x0000ffff0b117812 */ /* 0x000fe200078ec0ff */
[----:B------:R-:W-:-:S04]  /*2220*/  IMAD.IADD R22, R22, 0x1, R23 ;  /* 0x0000000116167824 */ /* 0x000fc800078e0217 */
[----:B------:R-:W-:Y:S01]  /*2230*/  IMAD R22, R17, 0x1000000, R22 ;  /* 0x0100000011167824 */ /* 0x000fe200078e0216 */
[----:B------:R-:W-:Y:S02]  /*2240*/  ISETP.GT.OR P0, PT, R16, R5, P0 ;  /* 0x000000051000720c */ /* 0x000fe40000704670 */
[----:B------:R-:W-:Y:S02]  /*2250*/  @!P3 MOV R17, 0x400 ;  /* 0x000004000011b802 */ /* 0x000fe40000000f00 */
[----:B------:R-:W0:Y:S01]  /*2260*/  SHFL.DOWN PT, R5, R22, 0x10, R5 ;  /* 0x0a00000016057989 */ /* 0x000e2200000e0005 */
[----:B------:R-:W-:Y:S01]  /*2270*/  DSETP.GEU.AND P1, PT, R2, R18, !P1 ;  /* 0x000000120200722a */ /* 0x000fe20004f2e000 */
[----:B------:R-:W-:Y:S02]  /*2280*/  @!P3 SHF.R.U32.HI R16, RZ, 0x1, R36 ;  /* 0x00000001ff10b819 */ /* 0x000fe40000011624 */
[----:B---3--:R-:W-:Y:S02]  /*2290*/  @!P3 LEA R17, R24, R17, 0x18 ;  /* 0x000000111811b211 */ /* 0x008fe400078ec0ff */
[----:B------:R-:W-:-:S02]  /*22a0*/  @!P3 LOP3.LUT R16, R16, 0x1f0, RZ, 0xc0, !PT ;  /* 0x000001f01010b812 */ /* 0x000fc400078ec0ff */
[----:B------:R-:W-:-:S03]  /*22b0*/  PLOP3.LUT P0, PT, P0, P1, PT, 0xf8, 0x8f ;  /* 0x00000000008f781c */ /* 0x000fc60000703f70 */
[----:B------:R-:W-:-:S10]  /*22c0*/  @!P3 IMAD.IADD R23, R16, 0x1, R17 ;  /* 0x000000011017b824 */ /* 0x000fd400078e0211 */
[----:B------:R-:W-:Y:S02]  /*22d0*/  @!P0 IMAD.MOV.U32 R2, RZ, RZ, R18 ;  /* 0x000000ffff028224 */ /* 0x000fe400078e0012 */
[----:B------:R-:W-:Y:S01]  /*22e0*/  @!P0 IMAD.MOV.U32 R3, RZ, RZ, R19 ;  /* 0x000000ffff038224 */ /* 0x000fe200078e0013 */
[----:B0-----:R-:W-:Y:S01]  /*22f0*/  @!P0 SHF.R.U32.HI R16, RZ, 0x18, R5 ;  /* 0x00000018ff108819 */ /* 0x001fe20000011605 */
[----:B------:R-:W-:Y:S01]  /*2300*/  @!P0 IMAD.MOV.U32 R4, RZ, RZ, R21 ;  /* 0x000000ffff048224 */ /* 0x000fe200078e0015 */
[----:B------:R-:W-:Y:S02]  /*2310*/  @!P0 SHF.R.U32.HI R17, RZ, 0x8, R5 ;  /* 0x00000008ff118819 */ /* 0x000fe40000011605 */
[----:B------:R1:W-:Y:S01]  /*2320*/  @!P3 STS.64 [R23+0x8], R2 ;  /* 0x000008021700b388 */ /* 0x0003e20000000a00 */
[C---:B------:R-:W-:Y:S02]  /*2330*/  @!P0 PRMT R10, R5.reuse, 0x7632, R10 ;  /* 0x00007632050a8816 */ /* 0x040fe4000000000a */
[----:B------:R-:W-:Y:S01]  /*2340*/  @!P0 PRMT R0, R5, 0x7610, R0 ;  /* 0x0000761005008816 */ /* 0x000fe20000000000 */
[----:B------:R1:W-:Y:S01]  /*2350*/  @!P3 STS [R23+0x10], R4 ;  /* 0x000010041700b388 */ /* 0x0003e20000000800 */
[----:B------:R-:W-:-:S02]  /*2360*/  @!P0 PRMT R11, R16, 0x7610, R11 ;  /* 0x00007610100b8816 */ /* 0x000fc4000000000b */
[----:B------:R-:W-:Y:S01]  /*2370*/  @!P0 PRMT R7, R17, 0x7610, R7 ;  /* 0x0000761011078816 */ /* 0x000fe20000000007 */
[----:B------:R-:W-:Y:S06]  /*2380*/  BAR.SYNC.DEFER_BLOCKING 0x0 ;  /* 0x0000000000007b1d */ /* 0x000fec0000010000 */
[----:B------:R-:W-:Y:S05]  /*2390*/  @P5 BRA `(.L_x_10) ;  /* 0x0000002800005947 */ /* 0x000fea0003800000 */
[----:B------:R-:W-:Y:S02]  /*23a0*/  UISETP.GE.AND UP0, UPT, UR8, 0x21, UPT ;  /* 0x000000210800788c */ /* 0x000fe4000bf06270 */
[----:B------:R-:W-:Y:S02]  /*23b0*/  UISETP.GE.AND UP1, UPT, UR8, 0x41, UPT ;  /* 0x000000410800788c */ /* 0x000fe4000bf26270 */
[----:B------:R-:W-:Y:S02]  /*23c0*/  UISETP.GE.AND UP2, UPT, UR8, 0x61, UPT ;  /* 0x000000610800788c */ /* 0x000fe4000bf46270 */
[----:B------:R-:W-:Y:S02]  /*23d0*/  UISETP.GE.AND UP3, UPT, UR8, 0x81, UPT ;  /* 0x000000810800788c */ /* 0x000fe4000bf66270 */
[----:B------:R-:W-:Y:S02]  /*23e0*/  UISETP.GE.AND UP4, UPT, UR8, 0xa1, UPT ;  /* 0x000000a10800788c */ /* 0x000fe4000bf86270 */
[----:B------:R-:W-:-:S02]  /*23f0*/  UISETP.GE.AND UP5, UPT, UR8, 0xc1, UPT ;  /* 0x000000c10800788c */ /* 0x000fc4000bfa6270 */
[----:B------:R-:W-:Y:S01]  /*2400*/  UISETP.GE.AND UP6, UPT, UR8, 0xe1, UPT ;  /* 0x000000e10800788c */ /* 0x000fe2000bfc6270 */
[----:B------:R-:W-:Y:S10]  /*2410*/  BRA.U !UP0, `(.L_x_11) ;  /* 0x00000001084c7547 */ /* 0x000ff4000b800000 */
[----:B------:R-:W0:Y:S01]  /*2420*/  S2UR UR5, SR_CgaCtaId ;  /* 0x00000000000579c3 */ /* 0x000e220000008800 */
[----:B------:R-:W-:Y:S02]  /*2430*/  UMOV UR4, 0x400 ;  /* 0x0000040000047882 */ /* 0x000fe40000000000 */
[----:B0-----:R-:W-:-:S09]  /*2440*/  ULEA UR4, UR5, UR4, 0x18 ;  /* 0x0000000405047291 */ /* 0x001fd2000f8ec0ff */
[----:B------:R-:W0:Y:S04]  /*2450*/  LDS.64 R18, [UR4+0x20] ;  /* 0x00002004ff127984 */ /* 0x000e280008000a00 */
[----:B------:R-:W2:Y:S01]  /*2460*/  LDS.64 R16, [UR4+0x18] ;  /* 0x00001804ff107984 */ /* 0x000ea20008000a00 */
[----:B0-----:R-:W-:-:S13]  /*2470*/  ISETP.GE.AND P0, PT, R18, R4, PT ;  /* 0x000000041200720c */ /* 0x001fda0003f06270 */
[----:B--2---:R-:W-:-:S06]  /*2480*/  DSETP.GEU.AND P0, PT, R2, R16, !P0 ;  /* 0x000000100200722a */ /* 0x004fcc000470e000 */
[----:B------:R-:W-:-:S14]  /*2490*/  DSETP.LT.OR P0, PT, R16, R2, P0 ;  /* 0x000000021000722a */ /* 0x000fdc0000701400 */
[----:B-1----:R-:W-:Y:S01]  /*24a0*/  @!P0 IMAD.MOV.U32 R2, RZ, RZ, R16 ;  /* 0x000000ffff028224 */ /* 0x002fe200078e0010 */
[C---:B------:R-:W-:Y:S01]  /*24b0*/  @!P0 PRMT R5, R19.reuse, 0x7773, RZ ;  /* 0x0000777313058816 */ /* 0x040fe200000000ff */
[----:B------:R-:W-:Y:S01]  /*24c0*/  @!P0 IMAD.MOV.U32 R3, RZ, RZ, R17 ;  /* 0x000000ffff038224 */ /* 0x000fe200078e0011 */
[C---:B------:R-:W-:Y:S01]  /*24d0*/  @!P0 PRMT R16, R19.reuse, 0x7772, RZ ;  /* 0x0000777213108816 */ /* 0x040fe200000000ff */
[----:B------:R-:W-:Y:S01]  /*24e0*/  @!P0 IMAD.MOV.U32 R4, RZ, RZ, R18 ;  /* 0x000000ffff048224 */ /* 0x000fe200078e0012 */
[C---:B------:R-:W-:Y:S02]  /*24f0*/  @!P0 PRMT R17, R19.reuse, 0x7771, RZ ;  /* 0x0000777113118816 */ /* 0x040fe400000000ff */
[----:B------:R-:W-:Y:S02]  /*2500*/  @!P0 PRMT R19, R19, 0x7770, RZ ;  /* 0x0000777013138816 */ /* 0x000fe400000000ff */
[----:B------:R-:W-:Y:S02]  /*2510*/  @!P0 PRMT R11, R5, 0x7610, R11 ;  /* 0x00007610050b8816 */ /* 0x000fe4000000000b */
[----:B------:R-:W-:-:S02]  /*2520*/  @!P0 PRMT R10, R16, 0x7610, R10 ;  /* 0x00007610100a8816 */ /* 0x000fc4000000000a */
[----:B------:R-:W-:Y:S02]  /*2530*/  @!P0 PRMT R7, R17, 0x7610, R7 ;  /* 0x0000761011078816 */ /* 0x000fe40000000007 */
[----:B------:R-:W-:-:S07]  /*2540*/  @!P0 PRMT R0, R19, 0x7610, R0 ;  /* 0x0000761013008816 */ /* 0x000fce0000000000 */
.L_x_11:
[----:B------:R-:W-:Y:S05]  /*2550*/  BRA.U !UP1, `(.L_x_12) ;  /* 0x00000001094c7547 */ /* 0x000fea000b800000 */
        /* <DEDUP_REMOVED lines=19> */
.L_x_12:
        /* <DEDUP_REMOVED lines=20> */
.L_x_13:
        /* <DEDUP_REMOVED lines=20> */
.L_x_14:
        /* <DEDUP_REMOVED lines=20> */
.L_x_15:
        /* <DEDUP_REMOVED lines=20> */
.L_x_16:
        /* <DEDUP_REMOVED lines=9> */
[----:B------:R-:W-:Y:S05]  /*2c20*/  @P0 BRA `(.L_x_10) ;  /* 0x0000001c00dc0947 */ /* 0x000fea0003800000 */
[C---:B------:R-:W-:Y:S01]  /*2c30*/  PRMT R11, R19.reuse, 0x7773, RZ ;  /* 0x00007773130b7816 */ /* 0x040fe200000000ff */
[----:B-1----:R-:W-:Y:S01]  /*2c40*/  IMAD.MOV.U32 R4, RZ, RZ, R18 ;  /* 0x000000ffff047224 */ /* 0x002fe200078e0012 */
[C---:B------:R-:W-:Y:S01]  /*2c50*/  PRMT R10, R19.reuse, 0x7772, RZ ;  /* 0x00007772130a7816 */ /* 0x040fe200000000ff */
[----:B------:R-:W-:Y:S01]  /*2c60*/  IMAD.MOV.U32 R2, RZ, RZ, R16 ;  /* 0x000000ffff027224 */ /* 0x000fe200078e0010 */
[C---:B------:R-:W-:Y:S01]  /*2c70*/  PRMT R7, R19.reuse, 0x7771, RZ ;  /* 0x0000777113077816 */ /* 0x040fe200000000ff */
[----:B------:R-:W-:Y:S01]  /*2c80*/  IMAD.MOV.U32 R3, RZ, RZ, R17 ;  /* 0x000000ffff037224 */ /* 0x000fe200078e0011 */
[----:B------:R-:W-:Y:S01]  /*2c90*/  PRMT R0, R19, 0x7770, RZ ;  /* 0x0000777013007816 */ /* 0x000fe200000000ff */
[----:B------:R-:W-:Y:S06]  /*2ca0*/  BRA `(.L_x_10) ;  /* 0x0000001c00bc7947 */ /* 0x000fec0003800000 */
.L_x_2:
[----:B------:R-:W0:Y:S01]  /*2cb0*/  S2R R5, SR_TID.X ;  /* 0x0000000000057919 */ /* 0x000e220000002100 */
[----:B------:R-:W0:Y:S02]  /*2cc0*/  LDC.64 R16, c[0x0][0x380] ;  /* 0x0000e000ff107b82 */ /* 0x000e240000000a00 */
[----:B0-----:R-:W-:-:S05]  /*2cd0*/  IMAD.WIDE.U32 R16, R5, 0x10, R16 ;  /* 0x0000001005107825 */ /* 0x001fca00078e0010 */
[----:B------:R-:W2:Y:S04]  /*2ce0*/  LDG.E.64.CONSTANT R2, desc[UR6][R16.64] ;  /* 0x0000000610027981 */ /* 0x000ea8000c1e9b00 */
[----:B------:R-:W2:Y:S04]  /*2cf0*/  LDG.E.64.CONSTANT R20, desc[UR6][R16.64+0x1000] ;  /* 0x0010000610147981 */ /* 0x000ea8000c1e9b00 */
[----:B------:R-:W3:Y:S04]  /*2d00*/  LDG.E.64.CONSTANT R18, desc[UR6][R16.64+0x8] ;  /* 0x0000080610127981 */ /* 0x000ee8000c1e9b00 */
[----:B------:R-:W4:Y:S04]  /*2d10*/  LDG.E.64.CONSTANT R22, desc[UR6][R16.64+0x1008] ;  /* 0x0010080610167981 */ /* 0x000f28000c1e9b00 */
[----:B------:R-:W5:Y:S04]  /*2d20*/  LDG.E.64.CONSTANT R24, desc[UR6][R16.64+0x2000] ;  /* 0x0020000610187981 */ /* 0x000f68000c1e9b00 */
[----:B------:R-:W5:Y:S04]  /*2d30*/  LDG.E.64.CONSTANT R26, desc[UR6][R16.64+0x2008] ;  /* 0x00200806101a7981 */ /* 0x000f68000c1e9b00 */
[----:B------:R-:W5:Y:S04]  /*2d40*/  LDG.E.64.CONSTANT R28, desc[UR6][R16.64+0x3000] ;  /* 0x00300006101c7981 */ /* 0x000f68000c1e9b00 */
[----:B------:R-:W5:Y:S01]  /*2d50*/  LDG.E.64.CONSTANT R10, desc[UR6][R16.64+0x3008] ;  /* 0x00300806100a7981 */ /* 0x000f62000c1e9b00 */
[----:B------:R-:W-:Y:S01]  /*2d60*/  UISETP.GE.U32.AND UP0, UPT, UR5, 0x800, UPT ;  /* 0x000008000500788c */ /* 0x000fe2000bf06070 */
[----:B--2---:R-:W-:Y:S01]  /*2d70*/  DSETP.GEU.AND P4, PT, R20, R2, PT ;  /* 0x000000021400722a */ /* 0x004fe20003f8e000 */
[----:B---3--:R-:W-:-:S13]  /*2d80*/  IMAD.MOV.U32 R4, RZ, RZ, R18 ;  /* 0x000000ffff047224 */ /* 0x008fda00078e0012 */
[----:B----4-:R-:W-:-:S13]  /*2d90*/  @P4 ISETP.GE.AND P0, PT, R22, R4, PT ;  /* 0x000000041600420c */ /* 0x010fda0003f06270 */
[----:B------:R-:W-:-:S06]  /*2da0*/  @P4 DSETP.GEU.AND P0, PT, R2, R20, !P0 ;  /* 0x000000140200422a */ /* 0x000fcc000470e000 */
[----:B------:R-:W-:Y:S02]  /*2db0*/  @P4 FSEL R0, R2, R20, P0 ;  /* 0x0000001402004208 */ /* 0x000fe40000000000 */
[----:B------:R-:W-:Y:S02]  /*2dc0*/  @P4 FSEL R21, R3, R21, P0 ;  /* 0x0000001503154208 */ /* 0x000fe40000000000 */
[----:B------:R-:W-:Y:S01]  /*2dd0*/  @P4 SEL R4, R4, R22, P0 ;  /* 0x0000001604044207 */ /* 0x000fe20000000000 */
[----:B------:R-:W-:Y:S01]  /*2de0*/  @P4 IMAD.MOV.U32 R2, RZ, RZ, R0 ;  /* 0x000000ffff024224 */ /* 0x000fe200078e0000 */
[----:B------:R-:W-:Y:S01]  /*2df0*/  @P4 SEL R19, R19, R23, P0 ;  /* 0x0000001713134207 */ /* 0x000fe20000000000 */
[----:B------:R-:W-:-:S06]  /*2e00*/  @P4 IMAD.MOV.U32 R3, RZ, RZ, R21 ;  /* 0x000000ffff034224 */ /* 0x000fcc00078e0015 */
[----:B-----5:R-:W-:-:S14]  /*2e10*/  DSETP.GT.AND P3, PT, R2, R24, PT ;  /* 0x000000180200722a */ /* 0x020fdc0003f64000 */
[----:B------:R-:W-:-:S13]  /*2e20*/  @!P3 ISETP.GE.AND P1, PT, R26, R4, PT ;  /* 0x000000041a00b20c */ /* 0x000fda0003f26270 */
[----:B------:R-:W-:-:S06]  /*2e30*/  @!P3 DSETP.GEU.AND P1, PT, R2, R24, !P1 ;  /* 0x000000180200b22a */ /* 0x000fcc0004f2e000 */
[----:B------:R-:W-:Y:S01]  /*2e40*/  @!P3 FSEL R0, R2, R24, P1 ;  /* 0x000000180200b208 */ /* 0x000fe20000800000 */
[----:B------:R-:W-:Y:S01]  /*2e50*/  IMAD.MOV.U32 R24, RZ, RZ, 0x400 ;  /* 0x00000400ff187424 */ /* 0x000fe200078e00ff */
[----:B------:R-:W-:Y:S02]  /*2e60*/  @!P3 FSEL R25, R3, R25, P1 ;  /* 0x000000190319b208 */ /* 0x000fe40000800000 */
[----:B------:R-:W-:Y:S01]  /*2e70*/  @!P3 SEL R4, R4, R26, P1 ;  /* 0x0000001a0404b207 */ /* 0x000fe20000800000 */
[----:B------:R-:W-:Y:S01]  /*2e80*/  @!P3 IMAD.MOV.U32 R2, RZ, RZ, R0 ;  /* 0x000000ffff02b224 */ /* 0x000fe200078e0000 */
[----:B------:R-:W-:Y:S01]  /*2e90*/  @!P3 SEL R19, R19, R27, P1 ;  /* 0x0000001b1313b207 */ /* 0x000fe20000800000 */
[----:B------:R-:W-:-:S06]  /*2ea0*/  @!P3 IMAD.MOV.U32 R3, RZ, RZ, R25 ;  /* 0x000000ffff03b224 */ /* 0x000fcc00078e0019 */
[----:B------:R-:W-:-:S14]  /*2eb0*/  DSETP.GT.AND P5, PT, R2, R28, PT ;  /* 0x0000001c0200722a */ /* 0x000fdc0003fa4000 */
[----:B------:R-:W-:-:S13]  /*2ec0*/  @!P5 ISETP.GE.AND P2, PT, R10, R4, PT ;  /* 0x000000040a00d20c */ /* 0x000fda0003f46270 */
[----:B------:R-:W-:-:S06]  /*2ed0*/  @!P5 DSETP.GEU.AND P0, PT, R2, R28, !P2 ;  /* 0x0000001c0200d22a */ /* 0x000fcc000570e000 */
[----:B------:R-:W-:Y:S02]  /*2ee0*/  @!P5 SEL R19, R19, R11, P0 ;  /* 0x0000000b1313d207 */ /* 0x000fe40000000000 */
[----:B------:R-:W-:Y:S02]  /*2ef0*/  @!P5 FSEL R20, R2, R28, P0 ;  /* 0x0000001c0214d208 */ /* 0x000fe40000000000 */
[----:B------:R-:W-:Y:S02]  /*2f00*/  @!P5 FSEL R29, R3, R29, P0 ;  /* 0x0000001d031dd208 */ /* 0x000fe40000000000 */
[----:B------:R-:W-:Y:S01]  /*2f10*/  SHF.R.U32.HI R18, RZ, 0x10, R19 ;  /* 0x00000010ff127819 */ /* 0x000fe20000011613 */
[----:B------:R-:W-:Y:S01]  /*2f20*/  @!P5 IMAD.MOV.U32 R2, RZ, RZ, R20 ;  /* 0x000000ffff02d224 */ /* 0x000fe200078e0014 */
[----:B------:R-:W-:Y:S01]  /*2f30*/  @!P5 SEL R4, R4, R10, P0 ;  /* 0x0000000a0404d207 */ /* 0x000fe20000000000 */
[----:B------:R-:W-:Y:S01]  /*2f40*/  @!P5 IMAD.MOV.U32 R3, RZ, RZ, R29 ;  /* 0x000000ffff03d224 */ /* 0x000fe200078e001d */
[----:B------:R-:W-:-:S02]  /*2f50*/  SHF.R.U32.HI R7, RZ, 0x8, R19 ;  /* 0x00000008ff077819 */ /* 0x000fc40000011613 */
[----:B------:R-:W-:Y:S02]  /*2f60*/  SHF.R.U32.HI R11, RZ, 0x18, R19 ;  /* 0x00000018ff0b7819 */ /* 0x000fe40000011613 */
[----:B------:R-:W-:Y:S02]  /*2f70*/  PRMT R0, R19, 0x7610, R0 ;  /* 0x0000761013007816 */ /* 0x000fe40000000000 */
[----:B------:R-:W-:Y:S01]  /*2f80*/  PRMT R10, R18, 0x7610, R10 ;  /* 0x00007610120a7816 */ /* 0x000fe2000000000a */
[----:B------:R-:W-:Y:S06]  /*2f90*/  BRA.U !UP0, `(.L_x_17) ;  /* 0x00000005082c7547 */ /* 0x000fec000b800000 */
[----:B------:R-:W-:Y:S01]  /*2fa0*/  IMAD.MOV.U32 R24, RZ, RZ, 0x400 ;  /* 0x00000400ff187424 */ /* 0x000fe200078e00ff */
[----:B------:R-:W0:Y:S01]  /*2fb0*/  LDCU UR4, c[0x0][0x390] ;  /* 0x00007200ff0477ac */ /* 0x000e220008000800 */
[----:B------:R-:W-:-:S12]  /*2fc0*/  UIADD3 UR8, UPT, UPT, UR5, -0x400, URZ ;  /* 0xfffffc0005087890 */ /* 0x000fd8000fffe0ff */
.L_x_19:
[----:B------:R-:W-:-:S05]  /*2fd0*/  IMAD.WIDE R10, R24, 0x10, R16 ;  /* 0x00000010180a7825 */ /* 0x000fca00078e0210 */
[----:B------:R-:W2:Y:S04]  /*2fe0*/  LDG.E.64.CONSTANT R30, desc[UR6][R10.64+0x8] ;  /* 0x000008060a1e7981 */ /* 0x000ea8000c1e9b00 */
[----:B------:R-:W3:Y:S04]  /*2ff0*/  LDG.E.64.CONSTANT R32, desc[UR6][R10.64] ;  /* 0x000000060a207981 */ /* 0x000ee8000c1e9b00 */
[----:B------:R-:W4:Y:S04]  /*3000*/  LDG.E.64.CONSTANT R18, desc[UR6][R10.64+0x1008] ;  /* 0x001008060a127981 */ /* 0x000f28000c1e9b00 */
[----:B------:R-:W5:Y:S04]  /*3010*/  LDG.E.64.CONSTANT R34, desc[UR6][R10.64+0x1000] ;  /* 0x001000060a227981 */ /* 0x000f68000c1e9b00 */
[----:B------:R-:W5:Y:S04]  /*3020*/  LDG.E.64.CONSTANT R20, desc[UR6][R10.64+0x2008] ;  /* 0x002008060a147981 */ /* 0x000f68000c1e9b00 */
[----:B------:R-:W5:Y:S04]  /*3030*/  LDG.E.64.CONSTANT R28, desc[UR6][R10.64+0x2000] ;  /* 0x002000060a1c7981 */ /* 0x000f68000c1e9b00 */
[----:B------:R-:W5:Y:S04]  /*3040*/  LDG.E.64.CONSTANT R22, desc[UR6][R10.64+0x3008] ;  /* 0x003008060a167981 */ /* 0x000f68000c1e9b00 */
[----:B------:R1:W5:Y:S01]  /*3050*/  LDG.E.64.CONSTANT R26, desc[UR6][R10.64+0x3000] ;  /* 0x003000060a1a7981 */ /* 0x000362000c1e9b00 */
[----:B0-----:R-:W-:Y:S01]  /*3060*/  UMOV UR5, UR4 ;  /* 0x0000000400057c82 */ /* 0x001fe20008000000 */
[----:B------:R-:W-:-:S02]  /*3070*/  PRMT R7, RZ, 0x7610, R7 ;  /* 0x00007610ff077816 */ /* 0x000fc40000000007 */
[----:B------:R-:W-:-:S04]  /*3080*/  IADD3 R0, PT, PT, -R24, UR5, RZ ;  /* 0x0000000518007c10 */ /* 0x000fc8000fffe1ff */
[----:B------:R-:W-:Y:S02]  /*3090*/  ISETP.GE.AND P4, PT, R0, 0x400, PT ;  /* 0x000004000000780c */ /* 0x000fe40003f86270 */
[----:B-1----:R-:W-:Y:S02]  /*30a0*/  PRMT R11, RZ, 0x7610, R11 ;  /* 0x00007610ff0b7816 */ /* 0x002fe4000000000b */
[----:B------:R-:W-:Y:S02]  /*30b0*/  PRMT R10, RZ, 0x7610, R10 ;  /* 0x00007610ff0a7816 */ /* 0x000fe4000000000a */
[----:B--2---:R-:W-:-:S13]  /*30c0*/  ISETP.GE.AND P0, PT, R30, R4, PT ;  /* 0x000000041e00720c */ /* 0x004fda0003f06270 */
[----:B---3--:R-:W-:-:S06]  /*30d0*/  DSETP.GEU.AND P0, PT, R2, R32, !P0 ;  /* 0x000000200200722a */ /* 0x008fcc000470e000 */
[----:B------:R-:W-:-:S14]  /*30e0*/  DSETP.GT.OR P0, PT, R2, R32, P0 ;  /* 0x000000200200722a */ /* 0x000fdc0000704400 */
[----:B------:R-:W-:Y:S01]  /*30f0*/  @!P0 IMAD.MOV.U32 R4, RZ, RZ, R30 ;  /* 0x000000ffff048224 */ /* 0x000fe200078e001e */
[----:B------:R-:W-:Y:S01]  /*3100*/  @!P0 SHF.R.U32.HI R0, RZ, 0x18, R31 ;  /* 0x00000018ff008819 */ /* 0x000fe2000001161f */
[----:B------:R-:W-:Y:S02]  /*3110*/  @!P0 IMAD.MOV.U32 R2, RZ, RZ, R32 ;  /* 0x000000ffff028224 */ /* 0x000fe400078e0020 */
[----:B------:R-:W-:Y:S01]  /*3120*/  @!P0 IMAD.MOV.U32 R3, RZ, RZ, R33 ;  /* 0x000000ffff038224 */ /* 0x000fe200078e0021 */
[----:B----4-:R-:W-:Y:S02]  /*3130*/  ISETP.GE.AND P1, PT, R18, R4, PT ;  /* 0x000000041200720c */ /* 0x010fe40003f26270 */
[----:B------:R-:W-:Y:S02]  /*3140*/  @!P0 PRMT R11, R0, 0x7610, R11 ;  /* 0x00007610000b8816 */ /* 0x000fe4000000000b */
[----:B------:R-:W-:-:S04]  /*3150*/  PRMT R0, RZ, 0x7610, R0 ;  /* 0x00007610ff007816 */ /* 0x000fc80000000000 */
[----:B------:R-:W-:-:S05]  /*3160*/  @!P0 PRMT R0, R31, 0x7610, R0 ;  /* 0x000076101f008816 */ /* 0x000fca0000000000 */
[----:B-----5:R-:W-:-:S06]  /*3170*/  DSETP.GEU.AND P1, PT, R2, R34, !P1 ;  /* 0x000000220200722a */ /* 0x020fcc0004f2e000 */
[----:B------:R-:W-:-:S14]  /*3180*/  DSETP.GT.OR P1, PT, R2, R34, P1 ;  /* 0x000000220200722a */ /* 0x000fdc0000f24400 */
[----:B------:R-:W-:Y:S01]  /*3190*/  @!P1 IMAD.MOV.U32 R4, RZ, RZ, R18 ;  /* 0x000000ffff049224 */ /* 0x000fe200078e0012 */
[----:B------:R-:W-:Y:S01]  /*31a0*/  @!P0 SHF.R.U32.HI R18, RZ, 0x8, R31 ;  /* 0x00000008ff128819 */ /* 0x000fe2000001161f */
[----:B------:R-:W-:Y:S01]  /*31b0*/  @!P1 IMAD.MOV.U32 R2, RZ, RZ, R34 ;  /* 0x000000ffff029224 */ /* 0x000fe200078e0022 */
[----:B------:R-:W-:Y:S01]  /*31c0*/  @!P1 SHF.R.U32.HI R25, RZ, 0x18, R19 ;  /* 0x00000018ff199819 */ /* 0x000fe20000011613 */
[----:B------:R-:W-:Y:S01]  /*31d0*/  @!P1 IMAD.MOV.U32 R3, RZ, RZ, R35 ;  /* 0x000000ffff039224 */ /* 0x000fe200078e0023 */
[----:B------:R-:W-:Y:S02]  /*31e0*/  ISETP.GE.AND P2, PT, R20, R4, PT ;  /* 0x000000041400720c */ /* 0x000fe40003f46270 */
[----:B------:R-:W-:Y:S02]  /*31f0*/  @!P0 PRMT R7, R18, 0x7610, R7 ;  /* 0x0000761012078816 */ /* 0x000fe40000000007 */
[----:B------:R-:W-:Y:S02]  /*3200*/  @!P1 SHF.R.U32.HI R18, RZ, 0x8, R19 ;  /* 0x00000008ff129819 */ /* 0x000fe40000011613 */
[----:B------:R-:W-:-:S02]  /*3210*/  @!P1 PRMT R0, R19, 0x7610, R0 ;  /* 0x0000761013009816 */ /* 0x000fc40000000000 */
[----:B------:R-:W-:Y:S02]  /*3220*/  @!P1 PRMT R7, R18, 0x7610, R7 ;  /* 0x0000761012079816 */ /* 0x000fe40000000007 */
[----:B------:R-:W-:-:S03]  /*3230*/  @!P1 PRMT R11, R25, 0x7610, R11 ;  /* 0x00007610190b9816 */ /* 0x000fc6000000000b */
[----:B------:R-:W-:-:S06]  /*3240*/  DSETP.GEU.AND P2, PT, R2, R28, !P2 ;  /* 0x0000001c0200722a */ /* 0x000fcc000574e000 */
        /* <DEDUP_REMOVED lines=9> */
[----:B------:R-:W-:-:S02]  /*32e0*/  @!P3 SHF.R.U32.HI R19, RZ, 0x10, R21 ;  /* 0x00000010ff13b819 */ /* 0x000fc40000011615 */
[----:B------:R-:W-:Y:S02]  /*32f0*/  @!P1 PRMT R10, R20, 0x7610, R10 ;  /* 0x00007610140a9816 */ /* 0x000fe4000000000a */
[----:B------:R-:W-:Y:S02]  /*3300*/  @!P3 SHF.R.U32.HI R20, RZ, 0x18, R21 ;  /* 0x00000018ff14b819 */ /* 0x000fe40000011615 */
[----:B------:R-:W-:Y:S01]  /*3310*/  @!P3 PRMT R10, R19, 0x7610, R10 ;  /* 0x00007610130ab816 */ /* 0x000fe2000000000a */
[C-C-:B------:R-:W-:Y:S01]  /*3320*/  DSETP.GEU.AND P2, PT, R2.reuse, R26.reuse, !P2 ;  /* 0x0000001a0200722a */ /* 0x140fe2000574e000 */
[----:B------:R-:W-:Y:S02]  /*3330*/  @!P3 PRMT R11, R20, 0x7610, R11 ;  /* 0x00007610140bb816 */ /* 0x000fe4000000000b */
[----:B------:R-:W-:Y:S02]  /*3340*/  @!P3 PRMT R7, R18, 0x7610, R7 ;  /* 0x000076101207b816 */ /* 0x000fe40000000007 */
[----:B------:R-:W-:Y:S01]  /*3350*/  @!P3 PRMT R0, R21, 0x7610, R0 ;  /* 0x000076101500b816 */ /* 0x000fe20000000000 */
        /* <DEDUP_REMOVED lines=12> */
[----:B------:R-:W-:-:S05]  /*3420*/  VIADD R24, R24, 0x400 ;  /* 0x0000040018187836 */ /* 0x000fca0000000000 */
[----:B------:R-:W-:-:S13]  /*3430*/  ISETP.GT.AND P0, PT, R24, UR8, PT ;  /* 0x0000000818007c0c */ /* 0x000fda000bf04270 */
[----:B------:R-:W-:Y:S05]  /*3440*/  @!P0 BRA `(.L_x_19) ;  /* 0xfffffff800e08947 */ /* 0x000fea000383ffff */
.L_x_17:
[----:B------:R-:W-:-:S13]  /*3450*/  ISETP.GE.AND P0, PT, R24, UR5, PT ;  /* 0x0000000518007c0c */ /* 0x000fda000bf06270 */
[----:B------:R-:W-:Y:S05]  /*3460*/  @P0 BRA `(.L_x_18) ;  /* 0x0000000400d80947 */ /* 0x000fea0003800000 */
[----:B------:R-:W-:Y:S01]  /*3470*/  IADD3 R36, PT, PT, -R24, UR5, RZ ;  /* 0x0000000518247c10 */ /* 0x000fe2000fffe1ff */
[----:B------:R-:W-:Y:S03]  /*3480*/  BSSY.RECONVERGENT B1, `(.L_x_18) ;  /* 0x0000074000017945 */ /* 0x000fe60003800200 */
[----:B------:R-:W-:-:S13]  /*3490*/  ISETP.GE.AND P0, PT, R5, R36, PT ;  /* 0x000000240500720c */ /* 0x000fda0003f06270 */
[----:B------:R-:W-:Y:S05]  /*34a0*/  @P0 BRA `(.L_x_20) ;  /* 0x0000000400c40947 */ /* 0x000fea0003800000 */
[----:B------:R-:W-:Y:S01]  /*34b0*/  LOP3.LUT R17, RZ, R5, RZ, 0x33, !PT ;  /* 0x00000005ff117212 */ /* 0x000fe200078e33ff */
[----:B------:R-:W-:Y:S01]  /*34c0*/  BSSY.RECONVERGENT B2, `(.L_x_21) ;  /* 0x0000022000027945 */ /* 0x000fe20003800200 */
[----:B------:R-:W-:Y:S02]  /*34d0*/  IMAD.MOV.U32 R37, RZ, RZ, R5 ;  /* 0x000000ffff257224 */ /* 0x000fe400078e0005 */
[----:B------:R-:W-:-:S04]  /*34e0*/  IADD3 R18, PT, PT, -R24, UR5, R17 ;  /* 0x0000000518127c10 */ /* 0x000fc8000fffe111 */
[C---:B------:R-:W-:Y:S02]  /*34f0*/  LOP3.LUT R16, R18.reuse, 0x300, RZ, 0xc0, !PT ;  /* 0x0000030012107812 */ /* 0x040fe400078ec0ff */
[----:B------:R-:W-:Y:S02]  /*3500*/  ISETP.GE.U32.AND P1, PT, R18, 0x300, PT ;  /* 0x000003001200780c */ /* 0x000fe40003f26070 */
[----:B------:R-:W-:-:S13]  /*3510*/  ISETP.NE.AND P0, PT, R16, 0x300, PT ;  /* 0x000003001000780c */ /* 0x000fda0003f05270 */
[----:B------:R-:W-:Y:S05]  /*3520*/  @!P0 BRA `(.L_x_22) ;  /* 0x00000000006c8947 */ /* 0x000fea0003800000 */
[----:B------:R-:W0:Y:S01]  /*3530*/  LDC.64 R16, c[0x0][0x380] ;  /* 0x0000e000ff107b82 */ /* 0x000e220000000a00 */
[----:B------:R-:W-:Y:S01]  /*3540*/  LEA.HI R18, R18, 0x1, RZ, 0x18 ;  /* 0x0000000112127811 */ /* 0x000fe200078fc0ff */
[----:B------:R-:W-:Y:S02]  /*3550*/  IMAD.IADD R25, R5, 0x1, R24 ;  /* 0x0000000105197824 */ /* 0x000fe400078e0218 */
[----:B------:R-:W-:Y:S01]  /*3560*/  IMAD.MOV.U32 R37, RZ, RZ, R5 ;  /* 0x000000ffff257224 */ /* 0x000fe200078e0005 */
[----:B------:R-:W-:-:S05]  /*3570*/  LOP3.LUT R18, R18, 0x3, RZ, 0xc0, !PT ;  /* 0x0000000312127812 */ /* 0x000fca00078ec0ff */
[----:B------:R-:W-:-:S07]  /*3580*/  IMAD.MOV R26, RZ, RZ, -R18 ;  /* 0x000000ffff1a7224 */ /* 0x000fce00078e0a12 */
.L_x_23:
[----:B0-----:R-:W-:-:S05]  /*3590*/  IMAD.WIDE.U32 R20, R25, 0x10, R16 ;  /* 0x0000001019147825 */ /* 0x001fca00078e0010 */
[----:B------:R-:W2:Y:S04]  /*35a0*/  LDG.E.64.CONSTANT R18, desc[UR6][R20.64+0x8] ;  /* 0x0000080614127981 */ /* 0x000ea8000c1e9b00 */
[----:B------:R-:W3:Y:S01]  /*35b0*/  LDG.E.64.CONSTANT R22, desc[UR6][R20.64] ;  /* 0x0000000614167981 */ /* 0x000ee2000c1e9b00 */
[----:B------:R-:W-:Y:S02]  /*35c0*/  VIADD R26, R26, 0x1 ;  /* 0x000000011a1a7836 */ /* 0x000fe40000000000 */
[----:B------:R-:W-:Y:S02]  /*35d0*/  VIADD R37, R37, 0x100 ;  /* 0x0000010025257836 */ /* 0x000fe40000000000 */
[----:B------:R-:W-:Y:S01]  /*35e0*/  VIADD R25, R25, 0x100 ;  /* 0x0000010019197836 */ /* 0x000fe20000000000 */
[----:B------:R-:W-:-:S02]  /*35f0*/  ISETP.NE.AND P2, PT, R26, RZ, PT ;  /* 0x000000ff1a00720c */ /* 0x000fc40003f45270 */
[----:B--2---:R-:W-:-:S13]  /*3600*/  ISETP.GE.AND P0, PT, R18, R4, PT ;  /* 0x000000041200720c */ /* 0x004fda0003f06270 */
[----:B---3--:R-:W-:-:S06]  /*3610*/  DSETP.GEU.AND P0, PT, R2, R22, !P0 ;  /* 0x000000160200722a */ /* 0x008fcc000470e000 */
        /* <DEDUP_REMOVED lines=12> */
.L_x_22:
[----:B------:R-:W-:Y:S05]  /*36e0*/  BSYNC.RECONVERGENT B2 ;  /* 0x0000000000027941 */ /* 0x000fea0003800200 */
.L_x_21:
[----:B------:R-:W-:Y:S05]  /*36f0*/  @!P1 BRA `(.L_x_20) ;  /* 0x0000000400309947 */ /* 0x000fea0003800000 */
[----:B------:R-:W0:Y:S01]  /*3700*/  LDCU.64 UR8, c[0x0][0x380] ;  /* 0x00007000ff0877ac */ /* 0x000e220008000a00 */
[----:B------:R-:W1:Y:S01]  /*3710*/  LDC.64 R16, c[0x0][0x380] ;  /* 0x0000e000ff107b82 */ /* 0x000e620000000a00 */
[C---:B------:R-:W-:Y:S01]  /*3720*/  IADD3 R23, P0, PT, R37.reuse, R24, RZ ;  /* 0x0000001825177210 */ /* 0x040fe20007f1e0ff */
[----:B------:R-:W-:-:S04]  /*3730*/  IMAD.IADD R39, R37, 0x1, R24 ;  /* 0x0000000125277824 */ /* 0x000fc800078e0218 */
[----:B------:R-:W-:Y:S01]  /*3740*/  IMAD.X R18, RZ, RZ, RZ, P0 ;  /* 0x000000ffff127224 */ /* 0x000fe200000e06ff */
[----:B0-----:R-:W-:-:S04]  /*3750*/  LEA R22, P1, R23, UR8, 0x4 ;  /* 0x0000000817167c11 */ /* 0x001fc8000f8220ff */
[----:B------:R-:W-:Y:S02]  /*3760*/  IADD3 R22, P0, PT, R22, 0x3008, RZ ;  /* 0x0000300816167810 */ /* 0x000fe40007f1e0ff */
[----:B------:R-:W-:-:S05]  /*3770*/  LEA.HI.X R23, R23, UR9, R18, 0x4, P1 ;  /* 0x0000000917177c11 */ /* 0x000fca00088f2412 */
[----:B------:R-:W-:-:S07]  /*3780*/  IMAD.X R23, RZ, RZ, R23, P0 ;  /* 0x000000ffff177224 */ /* 0x000fce00000e0617 */
.L_x_24:
[----:B-1----:R-:W-:Y:S01]  /*3790*/  IMAD.WIDE.U32 R40, R39, 0x10, R16 ;  /* 0x0000001027287825 */ /* 0x002fe200078e0010 */
        /* <DEDUP_REMOVED lines=8> */
[----:B------:R-:W-:-:S02]  /*3820*/  VIADD R37, R37, 0x400 ;  /* 0x0000040025257836 */ /* 0x000fc40000000000 */
[----:B------:R-:W-:Y:S01]  /*3830*/  VIADD R39, R39, 0x400 ;  /* 0x0000040027277836 */ /* 0x000fe20000000000 */
[----:B0-----:R-:W-:-:S05]  /*3840*/  IADD3 R22, P4, PT, R22, 0x4000, RZ ;  /* 0x0000400016167810 */ /* 0x001fca0007f9e0ff */
[----:B------:R-:W-:Y:S01]  /*3850*/  IMAD.X R23, RZ, RZ, R23, P4 ;  /* 0x000000ffff177224 */ /* 0x000fe200020e0617 */
[----:B---3--:R-:W-:-:S13]  /*3860*/  ISETP.GE.AND P0, PT, R18, R4, PT ;  /* 0x000000041200720c */ /* 0x008fda0003f06270 */
[----:B----4-:R-:W-:-:S06]  /*3870*/  DSETP.GEU.AND P0, PT, R2, R20, !P0 ;  /* 0x000000140200722a */ /* 0x010fcc000470e000 */
[----:B------:R-:W-:-:S14]  /*3880*/  DSETP.GT.OR P0, PT, R2, R20, P0 ;  /* 0x000000140200722a */ /* 0x000fdc0000704400 */
[----:B------:R-:W-:-:S05]  /*3890*/  @!P0 IMAD.MOV.U32 R4, RZ, RZ, R18 ;  /* 0x000000ffff048224 */ /* 0x000fca00078e0012 */
[----:B--2---:R-:W-:Y:S01]  /*38a0*/  ISETP.GE.AND P1, PT, R24, R4, PT ;  /* 0x000000041800720c */ /* 0x004fe20003f26270 */
[----:B------:R-:W-:Y:S02]  /*38b0*/  @!P0 IMAD.MOV.U32 R2, RZ, RZ, R20 ;  /* 0x000000ffff028224 */ /* 0x000fe400078e0014 */
[----:B------:R-:W-:-:S10]  /*38c0*/  @!P0 IMAD.MOV.U32 R3, RZ, RZ, R21 ;  /* 0x000000ffff038224 */ /* 0x000fd400078e0015 */
[----:B-----5:R-:W-:-:S06]  /*38d0*/  DSETP.GEU.AND P1, PT, R2, R26, !P1 ;  /* 0x0000001a0200722a */ /* 0x020fcc0004f2e000 */
[----:B------:R-:W-:-:S14]  /*38e0*/  DSETP.GT.OR P1, PT, R2, R26, P1 ;  /* 0x0000001a0200722a */ /* 0x000fdc0000f24400 */
[----:B------:R-:W-:-:S05]  /*38f0*/  @!P1 IMAD.MOV.U32 R4, RZ, RZ, R24 ;  /* 0x000000ffff049224 */ /* 0x000fca00078e0018 */
[----:B------:R-:W-:Y:S01]  /*3900*/  ISETP.GE.AND P2, PT, R28, R4, PT ;  /* 0x000000041c00720c */ /* 0x000fe20003f46270 */
[----:B------:R-:W-:Y:S02]  /*3910*/  @!P1 IMAD.MOV.U32 R2, RZ, RZ, R26 ;  /* 0x000000ffff029224 */ /* 0x000fe400078e001a */
[----:B------:R-:W-:-:S10]  /*3920*/  @!P1 IMAD.MOV.U32 R3, RZ, RZ, R27 ;  /* 0x000000ffff039224 */ /* 0x000fd400078e001b */
[----:B------:R-:W-:-:S06]  /*3930*/  DSETP.GEU.AND P2, PT, R2, R30, !P2 ;  /* 0x0000001e0200722a */ /* 0x000fcc000574e000 */
[----:B------:R-:W-:-:S14]  /*3940*/  DSETP.GT.OR P3, PT, R2, R30, P2 ;  /* 0x0000001e0200722a */ /* 0x000fdc0001764400 */
[----:B------:R-:W-:-:S05]  /*3950*/  @!P3 IMAD.MOV.U32 R4, RZ, RZ, R28 ;  /* 0x000000ffff04b224 */ /* 0x000fca00078e001c */
[----:B------:R-:W-:Y:S01]  /*3960*/  ISETP.GE.AND P2, PT, R32, R4, PT ;  /* 0x000000042000720c */ /* 0x000fe20003f46270 */
[----:B------:R-:W-:Y:S02]  /*3970*/  @!P3 IMAD.MOV.U32 R2, RZ, RZ, R30 ;  /* 0x000000ffff02b224 */ /* 0x000fe400078e001e */
[----:B------:R-:W-:Y:S01]  /*3980*/  @!P3 IMAD.MOV.U32 R3, RZ, RZ, R31 ;  /* 0x000000ffff03b224 */ /* 0x000fe200078e001f */
[--C-:B------:R-:W-:Y:S02]  /*3990*/  @!P0 SHF.R.U32.HI R21, RZ, 0x18, R19.reuse ;  /* 0x00000018ff158819 */ /* 0x100fe40000011613 */
[--C-:B------:R-:W-:Y:S02]  /*39a0*/  @!P0 SHF.R.U32.HI R20, RZ, 0x10, R19.reuse ;  /* 0x00000010ff148819 */ /* 0x100fe40000011613 */
[----:B------:R-:W-:-:S05]  /*39b0*/  @!P0 SHF.R.U32.HI R18, RZ, 0x8, R19 ;  /* 0x00000008ff128819 */ /* 0x000fca0000011613 */
[----:B------:R-:W-:Y:S01]  /*39c0*/  DSETP.GEU.AND P2, PT, R2, R34, !P2 ;  /* 0x000000220200722a */ /* 0x000fe2000574e000 */
[----:B------:R-:W-:Y:S02]  /*39d0*/  @!P0 PRMT R11, R21, 0x7610, R11 ;  /* 0x00007610150b8816 */ /* 0x000fe4000000000b */
[----:B------:R-:W-:-:S03]  /*39e0*/  @!P0 PRMT R10, R20, 0x7610, R10 ;  /* 0x00007610140a8816 */ /* 0x000fc6000000000a */
[----:B------:R-:W-:Y:S01]  /*39f0*/  DSETP.GT.OR P2, PT, R2, R34, P2 ;  /* 0x000000220200722a */ /* 0x000fe20001744400 */
[----:B------:R-:W-:Y:S02]  /*3a00*/  @!P0 PRMT R7, R18, 0x7610, R7 ;  /* 0x0000761012078816 */ /* 0x000fe40000000007 */
[----:B------:R-:W-:Y:S02]  /*3a10*/  @!P0 PRMT R0, R19, 0x7610, R0 ;  /* 0x0000761013008816 */ /* 0x000fe40000000000 */
[----:B------:R-:W-:Y:S02]  /*3a20*/  ISETP.GE.AND P0, PT, R37, R36, PT ;  /* 0x000000242500720c */ /* 0x000fe40003f06270 */
[--C-:B------:R-:W-:Y:S02]  /*3a30*/  @!P1 SHF.R.U32.HI R20, RZ, 0x18, R25.reuse ;  /* 0x00000018ff149819 */ /* 0x100fe40000011619 */
[--C-:B------:R-:W-:Y:S02]  /*3a40*/  @!P1 SHF.R.U32.HI R19, RZ, 0x10, R25.reuse ;  /* 0x00000010ff139819 */ /* 0x100fe40000011619 */
[----:B------:R-:W-:-:S02]  /*3a50*/  @!P1 SHF.R.U32.HI R18, RZ, 0x8, R25 ;  /* 0x00000008ff129819 */ /* 0x000fc40000011619 */
[----:B------:R-:W-:Y:S02]  /*3a60*/  @!P1 PRMT R11, R20, 0x7610, R11 ;  /* 0x00007610140b9816 */ /* 0x000fe4000000000b */
[----:B------:R-:W-:Y:S02]  /*3a70*/  @!P1 PRMT R10, R19, 0x7610, R10 ;  /* 0x00007610130a9816 */ /* 0x000fe4000000000a */
[----:B------:R-:W-:Y:S02]  /*3a80*/  @!P1 PRMT R7, R18, 0x7610, R7 ;  /* 0x0000761012079816 */ /* 0x000fe40000000007 */
[--C-:B------:R-:W-:Y:S02]  /*3a90*/  @!P3 SHF.R.U32.HI R20, RZ, 0x18, R29.reuse ;  /* 0x00000018ff14b819 */ /* 0x100fe4000001161d */
[--C-:B------:R-:W-:Y:S02]  /*3aa0*/  @!P3 SHF.R.U32.HI R19, RZ, 0x10, R29.reuse ;  /* 0x00000010ff13b819 */ /* 0x100fe4000001161d */
[----:B------:R-:W-:-:S02]  /*3ab0*/  @!P3 SHF.R.U32.HI R18, RZ, 0x8, R29 ;  /* 0x00000008ff12b819 */ /* 0x000fc4000001161d */
[----:B------:R-:W-:Y:S02]  /*3ac0*/  @!P1 PRMT R0, R25, 0x7610, R0 ;  /* 0x0000761019009816 */ /* 0x000fe40000000000 */
[----:B------:R-:W-:Y:S02]  /*3ad0*/  @!P3 PRMT R11, R20, 0x7610, R11 ;  /* 0x00007610140bb816 */ /* 0x000fe4000000000b */
[----:B------:R-:W-:Y:S02]  /*3ae0*/  @!P3 PRMT R10, R19, 0x7610, R10 ;  /* 0x00007610130ab816 */ /* 0x000fe4000000000a */
[----:B------:R-:W-:Y:S02]  /*3af0*/  @!P3 PRMT R7, R18, 0x7610, R7 ;  /* 0x000076101207b816 */ /* 0x000fe40000000007 */
[----:B------:R-:W-:Y:S02]  /*3b00*/  @!P3 PRMT R0, R29, 0x7610, R0 ;  /* 0x000076101d00b816 */ /* 0x000fe40000000000 */
[----:B------:R-:W-:-:S02]  /*3b10*/  @!P2 SHF.R.U32.HI R20, RZ, 0x18, R33 ;  /* 0x00000018ff14a819 */ /* 0x000fc40000011621 */
[--C-:B------:R-:W-:Y:S02]  /*3b20*/  @!P2 SHF.R.U32.HI R19, RZ, 0x10, R33.reuse ;  /* 0x00000010ff13a819 */ /* 0x100fe40000011621 */
[----:B------:R-:W-:Y:S01]  /*3b30*/  @!P2 SHF.R.U32.HI R18, RZ, 0x8, R33 ;  /* 0x00000008ff12a819 */ /* 0x000fe20000011621 */
[----:B------:R-:W-:Y:S01]  /*3b40*/  @!P2 IMAD.MOV.U32 R2, RZ, RZ, R34 ;  /* 0x000000ffff02a224 */ /* 0x000fe200078e0022 */
[----:B------:R-:W-:Y:S01]  /*3b50*/  @!P2 PRMT R11, R20, 0x7610, R11 ;  /* 0x00007610140ba816 */ /* 0x000fe2000000000b */
[----:B------:R-:W-:Y:S01]  /*3b60*/  @!P2 IMAD.MOV.U32 R3, RZ, RZ, R35 ;  /* 0x000000ffff03a224 */ /* 0x000fe200078e0023 */
[----:B------:R-:W-:Y:S01]  /*3b70*/  @!P2 PRMT R10, R19, 0x7610, R10 ;  /* 0x00007610130aa816 */ /* 0x000fe2000000000a */
[----:B------:R-:W-:Y:S01]  /*3b80*/  @!P2 IMAD.MOV.U32 R4, RZ, RZ, R32 ;  /* 0x000000ffff04a224 */ /* 0x000fe200078e0020 */
[----:B------:R-:W-:Y:S02]  /*3b90*/  @!P2 PRMT R7, R18, 0x7610, R7 ;  /* 0x000076101207a816 */ /* 0x000fe40000000007 */
[----:B------:R-:W-:Y:S01]  /*3ba0*/  @!P2 PRMT R0, R33, 0x7610, R0 ;  /* 0x000076102100a816 */ /* 0x000fe20000000000 */
[----:B------:R-:W-:Y:S06]  /*3bb0*/  @!P0 BRA `(.L_x_24) ;  /* 0xfffffff800f48947 */ /* 0x000fec000383ffff */
.L_x_20:
[----:B------:R-:W-:Y:S05]  /*3bc0*/  BSYNC.RECONVERGENT B1 ;  /* 0x0000000000017941 */ /* 0x000fea0003800200 */
.L_x_18:
[----:B------:R-:W0:Y:S01]  /*3bd0*/  SHFL.DOWN PT, R17, R4, 0x1, 0x1f ;  /* 0x08201f0004117f89 */ /* 0x000e2200000e0000 */
[----:B------:R-:W-:Y:S02]  /*3be0*/  LOP3.LUT R20, R0, 0xff, RZ, 0xc0, !PT ;  /* 0x000000ff00147812 */ /* 0x000fe400078ec0ff */
[----:B------:R-:W-:Y:S01]  /*3bf0*/  ISETP.NE.AND P5, PT, R5, RZ, PT ;  /* 0x000000ff0500720c */ /* 0x000fe20003fa5270 */
[----:B------:R-:W1:Y:S01]  /*3c00*/  S2R R16, SR_LANEID ;  /* 0x0000000000107919 */ /* 0x000e620000000000 */
[----:B------:R-:W-:Y:S01]  /*3c10*/  PRMT R20, R7, 0x7604, R20 ;  /* 0x0000760407147816 */ /* 0x000fe20000000014 */
[----:B------:R-:W-:Y:S04]  /*3c20*/  SHFL.DOWN PT, R18, R2, 0x1, 0x1f ;  /* 0x08201f0002127f89 */ /* 0x000fe800000e0000 */
[----:B------:R-:W2:Y:S01]  /*3c30*/  SHFL.DOWN PT, R19, R3, 0x1, 0x1f ;  /* 0x08201f0003137f89 */ /* 0x000ea200000e0000 */
[----:B0-----:R-:W-:Y:S01]  /*3c40*/  ISETP.GE.AND P1, PT, R17, R4, PT ;  /* 0x000000041100720c */ /* 0x001fe20003f26270 */
[----:B--2---:R-:W-:-:S12]  /*3c50*/  DSETP.GT.AND P0, PT, R2, R18, PT ;  /* 0x000000120200722a */ /* 0x004fd80003f04000 */
[----:B------:R-:W-:Y:S01]  /*3c60*/  DSETP.GEU.AND P1, PT, R2, R18, !P1 ;  /* 0x000000120200722a */ /* 0x000fe20004f2e000 */
[----:B-1----:R-:W-:-:S05]  /*3c70*/  ISETP.GT.OR P0, PT, R16, 0x1e, P0 ;  /* 0x0000001e1000780c */ /* 0x002fca0000704670 */
        /* <DEDUP_REMOVED lines=22> */
[----:B------:R-:W-:-:S03]  /*3de0*/  @!P3 SHF.R.U32.HI R17, RZ, 0x18, R20 ;  /* 0x00000018ff11b819 */ /* 0x000fc60000011614 */
[----:B------:R-:W-:Y:S02]  /*3df0*/  @!P2 IMAD.MOV.U32 R3, RZ, RZ, R19 ;  /* 0x000000ffff03a224 */ /* 0x000fe400078e0013 */
[----:B------:R-:W-:Y:S01]  /*3e00*/  @!P2 IMAD.MOV.U32 R2, RZ, RZ, R18 ;  /* 0x000000ffff02a224 */ /* 0x000fe200078e0012 */
[----:B------:R-:W-:Y:S01]  /*3e10*/  LOP3.LUT R18, R0, 0xff, RZ, 0xc0, !PT ;  /* 0x000000ff00127812 */ /* 0x000fe200078ec0ff */
[----:B------:R-:W-:Y:S01]  /*3e20*/  IMAD.U32 R19, R10, 0x10000, RZ ;  /* 0x000100000a137824 */ /* 0x000fe200078e00ff */
[----:B------:R-:W-:Y:S01]  /*3e30*/  @!P3 PRMT R11, R17, 0x7610, R11 ;  /* 0x00007610110bb816 */ /* 0x000fe2000000000b */
[----:B------:R-:W-:Y:S01]  /*3e40*/  @!P2 IMAD.MOV.U32 R4, RZ, RZ, R21 ;  /* 0x000000ffff04a224 */ /* 0x000fe200078e0015 */
[----:B------:R-:W-:Y:S02]  /*3e50*/  PRMT R18, R7, 0x7604, R18 ;  /* 0x0000760407127816 */ /* 0x000fe40000000012 */
[----:B------:R-:W-:Y:S02]  /*3e60*/  LOP3.LUT R19, R19, 0xff0000, RZ, 0xc0, !PT ;  /* 0x00ff000013137812 */ /* 0x000fe400078ec0ff */
[----:B------:R-:W0:Y:S01]  /*3e70*/  SHFL.DOWN PT, R21, R4, 0x4, 0x1f ;  /* 0x08801f0004157f89 */ /* 0x000e2200000e0000 */
[----:B------:R-:W-:-:S02]  /*3e80*/  LOP3.LUT R20, R11, 0xffff, RZ, 0xc0, !PT ;  /* 0x0000ffff0b147812 */ /* 0x000fc400078ec0ff */
[----:B------:R-:W-:Y:S02]  /*3e90*/  IMAD.IADD R17, R18, 0x1, R19 ;  /* 0x0000000112117824 */ /* 0x000fe400078e0213 */
[----:B------:R-:W-:Y:S02]  /*3ea0*/  SHFL.DOWN PT, R18, R2, 0x4, 0x1f ;  /* 0x08801f0002127f89 */ /* 0x000fe400000e0000 */
[----:B------:R-:W-:Y:S02]  /*3eb0*/  IMAD R20, R20, 0x1000000, R17 ;  /* 0x0100000014147824 */ /* 0x000fe400078e0211 */
[----:B------:R-:W1:Y:S04]  /*3ec0*/  SHFL.DOWN PT, R19, R3, 0x4, 0x1f ;  /* 0x08801f0003137f89 */ /* 0x000e6800000e0000 */
[----:B------:R-:W2:Y:S01]  /*3ed0*/  SHFL.DOWN PT, R20, R20, 0x2, 0x1f ;  /* 0x08401f0014147f89 */ /* 0x000ea200000e0000 */
[----:B0-----:R-:W-:Y:S01]  /*3ee0*/  ISETP.GE.AND P1, PT, R21, R4, PT ;  /* 0x000000041500720c */ /* 0x001fe20003f26270 */
[----:B-1----:R-:W-:Y:S01]  /*3ef0*/  DSETP.GT.AND P0, PT, R2, R18, PT ;  /* 0x000000120200722a */ /* 0x002fe20003f04000 */
[----:B--2---:R-:W-:-:S11]  /*3f00*/  @!P2 SHF.R.U32.HI R17, RZ, 0x8, R20 ;  /* 0x00000008ff11a819 */ /* 0x004fd60000011614 */
[----:B------:R-:W-:Y:S01]  /*3f10*/  DSETP.GEU.AND P1, PT, R2, R18, !P1 ;  /* 0x000000120200722a */ /* 0x000fe20004f2e000 */
[C---:B------:R-:W-:Y:S02]  /*3f20*/  @!P2 PRMT R10, R20.reuse, 0x7632, R10 ;  /* 0x00007632140aa816 */ /* 0x040fe4000000000a */
[----:B------:R-:W-:Y:S02]  /*3f30*/  @!P2 PRMT R0, R20, 0x7610, R0 ;  /* 0x000076101400a816 */ /* 0x000fe40000000000 */
[----:B------:R-:W-:Y:S01]  /*3f40*/  ISETP.GT.OR P0, PT, R16, 0x1b, P0 ;  /* 0x0000001b1000780c */ /* 0x000fe20000704670 */
[----:B------:R-:W-:Y:S01]  /*3f50*/  IMAD.U32 R22, R10, 0x10000, RZ ;  /* 0x000100000a167824 */ /* 0x000fe200078e00ff */
[----:B------:R-:W-:Y:S02]  /*3f60*/  @!P2 PRMT R7, R17, 0x7610, R7 ;  /* 0x000076101107a816 */ /* 0x000fe40000000007 */
[----:B------:R-:W-:Y:S02]  /*3f70*/  @!P2 SHF.R.U32.HI R17, RZ, 0x18, R20 ;  /* 0x00000018ff11a819 */ /* 0x000fe40000011614 */
[----:B------:R-:W-:-:S02]  /*3f80*/  LOP3.LUT R20, R0, 0xff, RZ, 0xc0, !PT ;  /* 0x000000ff00147812 */ /* 0x000fc400078ec0ff */
[----:B------:R-:W-:Y:S02]  /*3f90*/  PLOP3.LUT P3, PT, P0, P1, PT, 0xf8, 0x8f ;  /* 0x00000000008f781c */ /* 0x000fe40000763f70 */
[----:B------:R-:W-:Y:S02]  /*3fa0*/  @!P2 PRMT R11, R17, 0x7610, R11 ;  /* 0x00007610110ba816 */ /* 0x000fe4000000000b */
[----:B------:R-:W-:Y:S02]  /*3fb0*/  PRMT R20, R7, 0x7604, R20 ;  /* 0x0000760407147816 */ /* 0x000fe40000000014 */
[----:B------:R-:W-:Y:S02]  /*3fc0*/  LOP3.LUT R17, R22, 0xff0000, RZ, 0xc0, !PT ;  /* 0x00ff000016117812 */ /* 0x000fe400078ec0ff */
[----:B------:R-:W-:-:S03]  /*3fd0*/  LOP3.LUT R22, R11, 0xffff, RZ, 0xc0, !PT ;  /* 0x0000ffff0b167812 */ /* 0x000fc600078ec0ff */
[----:B------:R-:W-:Y:S02]  /*3fe0*/  IMAD.IADD R17, R20, 0x1, R17 ;  /* 0x0000000114117824 */ /* 0x000fe400078e0211 */
[----:B------:R-:W-:Y:S02]  /*3ff0*/  @!P3 IMAD.MOV.U32 R4, RZ, RZ, R21 ;  /* 0x000000ffff04b224 */ /* 0x000fe400078e0015 */
[----:B------:R-:W-:Y:S02]  /*4000*/  IMAD R20, R22, 0x1000000, R17 ;  /* 0x0100000016147824 */ /* 0x000fe400078e0211 */
[----:B------:R-:W-:Y:S01]  /*4010*/  @!P3 IMAD.MOV.U32 R2, RZ, RZ, R18 ;  /* 0x000000ffff02b224 */ /* 0x000fe200078e0012 */
[----:B------:R-:W0:Y:S01]  /*4020*/  SHFL.DOWN PT, R21, R4, 0x8, 0x1f ;  /* 0x09001f0004157f89 */ /* 0x000e2200000e0000 */
[----:B------:R-:W-:-:S03]  /*4030*/  @!P3 IMAD.MOV.U32 R3, RZ, RZ, R19 ;  /* 0x000000ffff03b224 */ /* 0x000fc600078e0013 */
[----:B------:R-:W1:Y:S04]  /*4040*/  SHFL.DOWN PT, R20, R20, 0x4, 0x1f ;  /* 0x08801f0014147f89 */ /* 0x000e6800000e0000 */
[----:B------:R-:W-:Y:S04]  /*4050*/  SHFL.DOWN PT, R18, R2, 0x8, 0x1f ;  /* 0x09001f0002127f89 */ /* 0x000fe800000e0000 */
[----:B------:R-:W2:Y:S01]  /*4060*/  SHFL.DOWN PT, R19, R3, 0x8, 0x1f ;  /* 0x09001f0003137f89 */ /* 0x000ea200000e0000 */
[----:B0-----:R-:W-:Y:S02]  /*4070*/  ISETP.GE.AND P1, PT, R21, R4, PT ;  /* 0x000000041500720c */ /* 0x001fe40003f26270 */
[----:B-1----:R-:W-:-:S02]  /*4080*/  @!P3 SHF.R.U32.HI R17, RZ, 0x8, R20 ;  /* 0x00000008ff11b819 */ /* 0x002fc40000011614 */
[C---:B------:R-:W-:Y:S02]  /*4090*/  @!P3 PRMT R10, R20.reuse, 0x7632, R10 ;  /* 0x00007632140ab816 */ /* 0x040fe4000000000a */
[----:B------:R-:W-:Y:S02]  /*40a0*/  @!P3 PRMT R0, R20, 0x7610, R0 ;  /* 0x000076101400b816 */ /* 0x000fe40000000000 */
[----:B------:R-:W-:Y:S01]  /*40b0*/  @!P3 PRMT R7, R17, 0x7610, R7 ;  /* 0x000076101107b816 */ /* 0x000fe20000000007 */
[----:B------:R-:W-:Y:S01]  /*40c0*/  IMAD.U32 R22, R10, 0x10000, RZ ;  /* 0x000100000a167824 */ /* 0x000fe200078e00ff */
[----:B------:R-:W-:Y:S01]  /*40d0*/  @!P3 SHF.R.U32.HI R17, RZ, 0x18, R20 ;  /* 0x00000018ff11b819 */ /* 0x000fe20000011614 */
[C-C-:B--2---:R-:W-:Y:S01]  /*40e0*/  DSETP.GT.AND P0, PT, R2.reuse, R18.reuse, PT ;  /* 0x000000120200722a */ /* 0x144fe20003f04000 */
[----:B------:R-:W-:Y:S01]  /*40f0*/  LOP3.LUT R20, R0, 0xff, RZ, 0xc0, !PT ;  /* 0x000000ff00147812 */ /* 0x000fe200078ec0ff */
[----:B------:R-:W-:Y:S01]  /*4100*/  DSETP.GEU.AND P1, PT, R2, R18, !P1 ;  /* 0x000000120200722a */ /* 0x000fe20004f2e000 */
[----:B------:R-:W-:-:S02]  /*4110*/  @!P3 PRMT R11, R17, 0x7610, R11 ;  /* 0x00007610110bb816 */ /* 0x000fc4000000000b */
[----:B------:R-:W-:Y:S02]  /*4120*/  PRMT R20, R7, 0x7604, R20 ;  /* 0x0000760407147816 */ /* 0x000fe40000000014 */
[----:B------:R-:W-:Y:S02]  /*4130*/  LOP3.LUT R17, R22, 0xff0000, RZ, 0xc0, !PT ;  /* 0x00ff000016117812 */ /* 0x000fe400078ec0ff */
[----:B------:R-:W-:Y:S02]  /*4140*/  LOP3.LUT R22, R11, 0xffff, RZ, 0xc0, !PT ;  /* 0x0000ffff0b167812 */ /* 0x000fe400078ec0ff */
[----:B------:R-:W-:Y:S01]  /*4150*/  ISETP.GT.OR P0, PT, R16, 0x17, P0 ;  /* 0x000000171000780c */ /* 0x000fe20000704670 */
[----:B------:R-:W-:Y:S01]  /*4160*/  IMAD.IADD R17, R20, 0x1, R17 ;  /* 0x0000000114117824 */ /* 0x000fe200078e0211 */
[----:B------:R-:W-:Y:S02]  /*4170*/  ISETP.NE.AND P3, PT, R16, RZ, PT ;  /* 0x000000ff1000720c */ /* 0x000fe40003f65270 */
[----:B------:R-:W-:Y:S01]  /*4180*/  PLOP3.LUT P2, PT, P0, P1, PT, 0xf8, 0x8f ;  /* 0x00000000008f781c */ /* 0x000fe20000743f70 */
[----:B------:R-:W-:-:S06]  /*4190*/  IMAD R20, R22, 0x1000000, R17 ;  /* 0x0100000016147824 */ /* 0x000fcc00078e0211 */
[----:B------:R-:W0:Y:S04]  /*41a0*/  SHFL.DOWN PT, R20, R20, 0x8, 0x1f ;  /* 0x09001f0014147f89 */ /* 0x000e2800000e0000 */
[----:B------:R-:W1:Y:S02]  /*41b0*/  @!P3 S2R R25, SR_CgaCtaId ;  /* 0x000000000019b919 */ /* 0x000e640000008800 */
[----:B------:R-:W-:Y:S02]  /*41c0*/  @!P2 IMAD.MOV.U32 R4, RZ, RZ, R21 ;  /* 0x000000ffff04a224 */ /* 0x000fe400078e0015 */
[----:B------:R-:W-:Y:S02]  /*41d0*/  @!P2 IMAD.MOV.U32 R2, RZ, RZ, R18 ;  /* 0x000000ffff02a224 */ /* 0x000fe400078e0012 */
[----:B------:R-:W-:Y:S01]  /*41e0*/  @!P2 IMAD.MOV.U32 R3, RZ, RZ, R19 ;  /* 0x000000ffff03a224 */ /* 0x000fe200078e0013 */
[----:B------:R-:W2:Y:S04]  /*41f0*/  SHFL.DOWN PT, R21, R4, 0x10, 0x1f ;  /* 0x0a001f0004157f89 */ /* 0x000ea800000e0000 */
[----:B------:R-:W-:Y:S04]  /*4200*/  SHFL.DOWN PT, R18, R2, 0x10, 0x1f ;  /* 0x0a001f0002127f89 */ /* 0x000fe800000e0000 */
        /* <DEDUP_REMOVED lines=11> */
[----:B--2---:R-:W-:Y:S01]  /*42c0*/  ISETP.GE.AND P1, PT, R21, R4, PT ;  /* 0x000000041500720c */ /* 0x004fe20003f26270 */
[----:B---3--:R-:W-:Y:S01]  /*42d0*/  DSETP.GT.AND P0, PT, R2, R18, PT ;  /* 0x000000120200722a */ /* 0x008fe20003f04000 */
[----:B------:R-:W-:Y:S01]  /*42e0*/  LOP3.LUT R17, R11, 0xffff, RZ, 0xc0, !PT ;  /* 0x0000ffff0b117812 */ /* 0x000fe200078ec0ff */
[----:B------:R-:W-:Y:S01]  /*42f0*/  IMAD.IADD R22, R22, 0x1, R23 ;  /* 0x0000000116167824 */ /* 0x000fe200078e0217 */
[----:B------:R-:W-:-:S03]  /*4300*/  @!P3 MOV R20, 0x400 ;  /* 0x000004000014b802 */ /* 0x000fc60000000f00 */
[----:B------:R-:W-:Y:S01]  /*4310*/  IMAD R17, R17, 0x1000000, R22 ;  /* 0x0100000011117824 */ /* 0x000fe200078e0216 */
[----:B------:R-:W-:Y:S02]  /*4320*/  ISETP.GT.OR P0, PT, R16, 0xf, P0 ;  /* 0x0000000f1000780c */ /* 0x000fe40000704670 */
[----:B------:R-:W-:Y:S02]  /*4330*/  @!P3 SHF.R.U32.HI R16, RZ, 0x1, R5 ;  /* 0x00000001ff10b819 */ /* 0x000fe40000011605 */
[----:B-1----:R-:W-:Y:S01]  /*4340*/  @!P3 LEA R25, R25, R20, 0x18 ;  /* 0x000000141919b211 */ /* 0x002fe200078ec0ff */
[----:B------:R-:W-:Y:S01]  /*4350*/  DSETP.GEU.AND P1, PT, R2, R18, !P1 ;  /* 0x000000120200722a */ /* 0x000fe20004f2e000 */
[----:B------:R-:W0:Y:S01]  /*4360*/  SHFL.DOWN PT, R17, R17, 0x10, 0x1f ;  /* 0x0a001f0011117f89 */ /* 0x000e2200000e0000 */
[----:B------:R-:W-:-:S04]  /*4370*/  @!P3 LOP3.LUT R16, R16, 0x1f0, RZ, 0xc0, !PT ;  /* 0x000001f01010b812 */ /* 0x000fc800078ec0ff */
[----:B------:R-:W-:Y:S01]  /*4380*/  PLOP3.LUT P0, PT, P0, P1, PT, 0xf8, 0x8f ;  /* 0x00000000008f781c */ /* 0x000fe20000703f70 */
[----:B------:R-:W-:-:S12]  /*4390*/  @!P3 IMAD.IADD R25, R16, 0x1, R25 ;  /* 0x000000011019b824 */ /* 0x000fd800078e0219 */
[----:B------:R-:W-:Y:S02]  /*43a0*/  @!P0 IMAD.MOV.U32 R2, RZ, RZ, R18 ;  /* 0x000000ffff028224 */ /* 0x000fe400078e0012 */
[----:B------:R-:W-:Y:S02]  /*43b0*/  @!P0 IMAD.MOV.U32 R3, RZ, RZ, R19 ;  /* 0x000000ffff038224 */ /* 0x000fe400078e0013 */
[----:B------:R-:W-:Y:S01]  /*43c0*/  @!P0 IMAD.MOV.U32 R4, RZ, RZ, R21 ;  /* 0x000000ffff048224 */ /* 0x000fe200078e0015 */
[--C-:B0-----:R-:W-:Y:S02]  /*43d0*/  @!P0 SHF.R.U32.HI R5, RZ, 0x18, R17.reuse ;  /* 0x00000018ff058819 */ /* 0x101fe40000011611 */
[----:B------:R0:W-:Y:S01]  /*43e0*/  @!P3 STS.64 [R25+0x8], R2 ;  /* 0x000008021900b388 */ /* 0x0001e20000000a00 */
[----:B------:R-:W-:Y:S02]  /*43f0*/  @!P0 SHF.R.U32.HI R16, RZ, 0x8, R17 ;  /* 0x00000008ff108819 */ /* 0x000fe40000011611 */
[C---:B------:R-:W-:Y:S01]  /*4400*/  @!P0 PRMT R10, R17.reuse, 0x7632, R10 ;  /* 0x00007632110a8816 */ /* 0x040fe2000000000a */
[----:B------:R0:W-:Y:S01]  /*4410*/  @!P3 STS [R25+0x10], R4 ;  /* 0x000010041900b388 */ /* 0x0001e20000000800 */
[----:B------:R-:W-:-:S02]  /*4420*/  @!P0 PRMT R0, R17, 0x7610, R0 ;  /* 0x0000761011008816 */ /* 0x000fc40000000000 */
[----:B------:R-:W-:Y:S02]  /*4430*/  @!P0 PRMT R11, R5, 0x7610, R11 ;  /* 0x00007610050b8816 */ /* 0x000fe4000000000b */
[----:B------:R-:W-:Y:S01]  /*4440*/  @!P0 PRMT R7, R16, 0x7610, R7 ;  /* 0x0000761010078816 */ /* 0x000fe20000000007 */
[----:B------:R-:W-:Y:S06]  /*4450*/  BAR.SYNC.DEFER_BLOCKING 0x0 ;  /* 0x0000000000007b1d */ /* 0x000fec0000010000 */
[----:B------:R-:W-:Y:S05]  /*4460*/  @P5 BRA `(.L_x_10) ;  /* 0x0000000400cc5947 */ /* 0x000fea0003800000 */
[----:B------:R-:W1:Y:S01]  /*4470*/  S2UR UR5, SR_CgaCtaId ;  /* 0x00000000000579c3 */ /* 0x000e620000008800 */
[----:B------:R-:W-:Y:S02]  /*4480*/  UMOV UR4, 0x400 ;  /* 0x0000040000047882 */ /* 0x000fe40000000000 */
[----:B-1----:R-:W-:-:S09]  /*4490*/  ULEA UR4, UR5, UR4, 0x18 ;  /* 0x0000000405047291 */ /* 0x002fd2000f8ec0ff */
[----:B------:R-:W1:Y:S04]  /*44a0*/  LDS.64 R18, [UR4+0x20] ;  /* 0x00002004ff127984 */ /* 0x000e680008000a00 */
[----:B------:R-:W2:Y:S04]  /*44b0*/  LDS.64 R22, [UR4+0x18] ;  /* 0x00001804ff167984 */ /* 0x000ea80008000a00 */
[----:B------:R-:W3:Y:S04]  /*44c0*/  LDS.64 R16, [UR4+0x30] ;  /* 0x00003004ff107984 */ /* 0x000ee80008000a00 */
[----:B0-----:R-:W0:Y:S04]  /*44d0*/  LDS.64 R24, [UR4+0x28] ;  /* 0x00002804ff187984 */ /* 0x001e280008000a00 */
[----:B------:R-:W4:Y:S04]  /*44e0*/  LDS.64 R20, [UR4+0x40] ;  /* 0x00004004ff147984 */ /* 0x000f280008000a00 */
[----:B------:R-:W5:Y:S04]  /*44f0*/  LDS.64 R26, [UR4+0x38] ;  /* 0x00003804ff1a7984 */ /* 0x000f680008000a00 */
[----:B------:R-:W-:Y:S04]  /*4500*/  LDS.64 R28, [UR4+0x48] ;  /* 0x00004804ff1c7984 */ /* 0x000fe80008000a00 */
[----:B------:R-:W-:Y:S04]  /*4510*/  LDS.64 R32, [UR4+0x58] ;  /* 0x00005804ff207984 */ /* 0x000fe80008000a00 */
[----:B------:R-:W-:Y:S01]  /*4520*/  LDS.64 R30, [UR4+0x68] ;  /* 0x00006804ff1e7984 */ /* 0x000fe20008000a00 */
[----:B-1----:R-:W-:-:S13]  /*4530*/  ISETP.GE.AND P0, PT, R18, R4, PT ;  /* 0x000000041200720c */ /* 0x002fda0003f06270 */
[----:B--2---:R-:W-:-:S06]  /*4540*/  DSETP.GEU.AND P0, PT, R2, R22, !P0 ;  /* 0x000000160200722a */ /* 0x004fcc000470e000 */
[----:B------:R-:W-:-:S14]  /*4550*/  DSETP.LT.OR P0, PT, R22, R2, P0 ;  /* 0x000000021600722a */ /* 0x000fdc0000701400 */
[----:B------:R-:W-:Y:S01]  /*4560*/  @!P0 IMAD.MOV.U32 R4, RZ, RZ, R18 ;  /* 0x000000ffff048224 */ /* 0x000fe200078e0012 */
[C---:B------:R-:W-:Y:S01]  /*4570*/  @!P0 PRMT R5, R19.reuse, 0x7773, RZ ;  /* 0x0000777313058816 */ /* 0x040fe200000000ff */
[----:B------:R-:W-:Y:S01]  /*4580*/  @!P0 IMAD.MOV.U32 R2, RZ, RZ, R22 ;  /* 0x000000ffff028224 */ /* 0x000fe200078e0016 */
[----:B------:R-:W-:Y:S01]  /*4590*/  @!P0 PRMT R18, R19, 0x7771, RZ ;  /* 0x0000777113128816 */ /* 0x000fe200000000ff */
[----:B------:R-:W-:Y:S01]  /*45a0*/  @!P0 IMAD.MOV.U32 R3, RZ, RZ, R23 ;  /* 0x000000ffff038224 */ /* 0x000fe200078e0017 */
[----:B---3--:R-:W-:Y:S01]  /*45b0*/  ISETP.GE.AND P1, PT, R16, R4, PT ;  /* 0x000000041000720c */ /* 0x008fe20003f26270 */
[----:B------:R-:W1:Y:S01]  /*45c0*/  LDS.64 R22, [UR4+0x50] ;  /* 0x00005004ff167984 */ /* 0x000e620008000a00 */
[----:B------:R-:W-:Y:S02]  /*45d0*/  @!P0 PRMT R11, R5, 0x7610, R11 ;  /* 0x00007610050b8816 */ /* 0x000fe4000000000b */
[----:B------:R-:W-:-:S09]  /*45e0*/  @!P0 PRMT R7, R18, 0x7610, R7 ;  /* 0x0000761012078816 */ /* 0x000fd20000000007 */
[----:B0-----:R-:W-:-:S06]  /*45f0*/  DSETP.GEU.AND P1, PT, R2, R24, !P1 ;  /* 0x000000180200722a */ /* 0x001fcc0004f2e000 */
[----:B------:R-:W-:-:S14]  /*4600*/  DSETP.LT.OR P1, PT, R24, R2, P1 ;  /* 0x000000021800722a */ /* 0x000fdc0000f21400 */
[----:B------:R-:W-:Y:S01]  /*4610*/  @!P1 IMAD.MOV.U32 R4, RZ, RZ, R16 ;  /* 0x000000ffff049224 */ /* 0x000fe200078e0010 */
[C---:B------:R-:W-:Y:S01]  /*4620*/  @!P0 PRMT R16, R19.reuse, 0x7772, RZ ;  /* 0x0000777213108816 */ /* 0x040fe200000000ff */
[----:B------:R-:W-:Y:S01]  /*4630*/  @!P1 IMAD.MOV.U32 R2, RZ, RZ, R24 ;  /* 0x000000ffff029224 */ /* 0x000fe200078e0018 */
[----:B------:R-:W-:Y:S01]  /*4640*/  @!P0 PRMT R19, R19, 0x7770, RZ ;  /* 0x0000777013138816 */ /* 0x000fe200000000ff */
[----:B------:R-:W-:Y:S01]  /*4650*/  @!P1 IMAD.MOV.U32 R3, RZ, RZ, R25 ;  /* 0x000000ffff039224 */ /* 0x000fe200078e0019 */
[----:B----4-:R-:W-:Y:S01]  /*4660*/  ISETP.GE.AND P2, PT, R20, R4, PT ;  /* 0x000000041400720c */ /* 0x010fe20003f46270 */
[----:B------:R-:W0:Y:S01]  /*4670*/  LDS.64 R24, [UR4+0x60] ;  /* 0x00006004ff187984 */ /* 0x000e220008000a00 */
[----:B------:R-:W-:Y:S02]  /*4680*/  @!P0 PRMT R10, R16, 0x7610, R10 ;  /* 0x00007610100a8816 */ /* 0x000fe4000000000a */
[----:B------:R-:W-:Y:S02]  /*4690*/  @!P0 PRMT R0, R19, 0x7610, R0 ;  /* 0x0000761013008816 */ /* 0x000fe40000000000 */
[----:B------:R-:W-:-:S02]  /*46a0*/  @!P1 PRMT R5, R17, 0x7773, RZ ;  /* 0x0000777311059816 */ /* 0x000fc400000000ff */
[----:B------:R-:W-:Y:S02]  /*46b0*/  @!P1 PRMT R16, R17, 0x7772, RZ ;  /* 0x0000777211109816 */ /* 0x000fe400000000ff */
[----:B------:R-:W-:Y:S02]  /*46c0*/  @!P1 PRMT R11, R5, 0x7610, R11 ;  /* 0x00007610050b9816 */ /* 0x000fe4000000000b */
[C---:B------:R-:W-:Y:S01]  /*46d0*/  @!P1 PRMT R18, R17.reuse, 0x7771, RZ ;  /* 0x0000777111129816 */ /* 0x040fe200000000ff */
[----:B-----5:R-:W-:Y:S01]  /*46e0*/  DSETP.GEU.AND P2, PT, R2, R26, !P2 ;  /* 0x0000001a0200722a */ /* 0x020fe2000574e000 */
[----:B------:R-:W-:Y:S02]  /*46f0*/  @!P1 PRMT R17, R17, 0x7770, RZ ;  /* 0x0000777011119816 */ /* 0x000fe400000000ff */
[----:B------:R-:W-:Y:S02]  /*4700*/  @!P1 PRMT R10, R16, 0x7610, R10 ;  /* 0x00007610100a9816 */ /* 0x000fe4000000000a */
[----:B------:R-:W-:Y:S01]  /*4710*/  @!P1 PRMT R0, R17, 0x7610, R0 ;  /* 0x0000761011009816 */ /* 0x000fe20000000000 */
[----:B------:R-:W-:Y:S01]  /*4720*/  DSETP.LT.OR P2, PT, R26, R2, P2 ;  /* 0x000000021a00722a */ /* 0x000fe20001741400 */
[----:B------:R-:W-:-:S13]  /*4730*/  @!P1 PRMT R7, R18, 0x7610, R7 ;  /* 0x0000761012079816 */ /* 0x000fda0000000007 */
[----:B------:R-:W-:Y:S01]  /*4740*/  @!P2 IMAD.MOV.U32 R4, RZ, RZ, R20 ;  /* 0x000000ffff04a224 */ /* 0x000fe200078e0014 */
[C---:B------:R-:W-:Y:S01]  /*4750*/  @!P2 PRMT R5, R21.reuse, 0x7773, RZ ;  /* 0x000077731505a816 */ /* 0x040fe200000000ff */
[----:B------:R-:W-:Y:S01]  /*4760*/  @!P2 IMAD.MOV.U32 R2, RZ, RZ, R26 ;  /* 0x000000ffff02a224 */ /* 0x000fe200078e001a */
[----:B------:R-:W-:Y:S01]  /*4770*/  @!P2 PRMT R16, R21, 0x7772, RZ ;  /* 0x000077721510a816 */ /* 0x000fe200000000ff */
[----:B------:R-:W-:Y:S01]  /*4780*/  @!P2 IMAD.MOV.U32 R3, RZ, RZ, R27 ;  /* 0x000000ffff03a224 */ /* 0x000fe200078e001b */
[----:B-1----:R-:W-:Y:S01]  /*4790*/  ISETP.GE.AND P3, PT, R22, R4, PT ;  /* 0x000000041600720c */ /* 0x002fe20003f66270 */
[----:B------:R-:W1:Y:S01]  /*47a0*/  LDS.64 R26, [UR4+0x70] ;  /* 0x00007004ff1a7984 */ /* 0x000e620008000a00 */
[----:B------:R-:W-:Y:S02]  /*47b0*/  @!P2 PRMT R11, R5, 0x7610, R11 ;  /* 0x00007610050ba816 */ /* 0x000fe4000000000b */
[----:B------:R-:W-:Y:S02]  /*47c0*/  @!P2 PRMT R17, R21, 0x7771, RZ ;  /* 0x000077711511a816 */ /* 0x000fe400000000ff */
[----:B------:R-:W-:-:S02]  /*47d0*/  @!P2 PRMT R10, R16, 0x7610, R10 ;  /* 0x00007610100aa816 */ /* 0x000fc4000000000a */
[----:B------:R-:W-:Y:S02]  /*47e0*/  @!P2 PRMT R21, R21, 0x7770, RZ ;  /* 0x000077701515a816 */ /* 0x000fe400000000ff */
[----:B------:R-:W-:Y:S02]  /*47f0*/  @!P2 PRMT R7, R17, 0x7610, R7 ;  /* 0x000076101107a816 */ /* 0x000fe40000000007 */
[----:B------:R-:W-:Y:S01]  /*4800*/  @!P2 PRMT R0, R21, 0x7610, R0 ;  /* 0x000076101500a816 */ /* 0x000fe20000000000 */
[----:B------:R-:W-:-:S06]  /*4810*/  DSETP.GEU.AND P3, PT, R2, R28, !P3 ;  /* 0x0000001c0200722a */ /* 0x000fcc0005f6e000 */
[----:B------:R-:W-:-:S14]  /*4820*/  DSETP.LT.OR P3, PT, R28, R2, P3 ;  /* 0x000000021c00722a */ /* 0x000fdc0001f61400 */
[----:B------:R-:W-:Y:S01]  /*4830*/  @!P3 IMAD.MOV.U32 R4, RZ, RZ, R22 ;  /* 0x000000ffff04b224 */ /* 0x000fe200078e0016 */
[C---:B------:R-:W-:Y:S01]  /*4840*/  @!P3 PRMT R5, R23.reuse, 0x7773, RZ ;  /* 0x000077731705b816 */ /* 0x040fe200000000ff */
[----:B------:R-:W-:Y:S01]  /*4850*/  @!P3 IMAD.MOV.U32 R2, RZ, RZ, R28 ;  /* 0x000000ffff02b224 */ /* 0x000fe200078e001c */
[----:B------:R-:W-:Y:S01]  /*4860*/  @!P3 PRMT R16, R23, 0x7772, RZ ;  /* 0x000077721710b816 */ /* 0x000fe200000000ff */
        /* <DEDUP_REMOVED lines=31> */
[----:B0-----:R-:W-:Y:S02]  /*4a60*/  ISETP.GE.AND P0, PT, R28, R4, PT ;  /* 0x000000041c00720c */ /* 0x001fe40003f06270 */
[C---:B------:R-:W-:Y:S02]  /*4a70*/  @!P6 PRMT R17, R27.reuse, 0x7771, RZ ;  /* 0x000077711b11e816 */ /* 0x040fe400000000ff */
[----:B------:R-:W-:Y:S02]  /*4a80*/  @!P6 PRMT R27, R27, 0x7770, RZ ;  /* 0x000077701b1be816 */ /* 0x000fe400000000ff */
[----:B------:R-:W-:-:S02]  /*4a90*/  @!P6 PRMT R11, R5, 0x7610, R11 ;  /* 0x00007610050be816 */ /* 0x000fc4000000000b */
[----:B------:R-:W-:Y:S02]  /*4aa0*/  @!P6 PRMT R10, R16, 0x7610, R10 ;  /* 0x00007610100ae816 */ /* 0x000fe4000000000a */
[----:B------:R-:W-:Y:S02]  /*4ab0*/  @!P6 PRMT R7, R17, 0x7610, R7 ;  /* 0x000076101107e816 */ /* 0x000fe40000000007 */
[----:B------:R-:W-:Y:S01]  /*4ac0*/  @!P6 PRMT R0, R27, 0x7610, R0 ;  /* 0x000076101b00e816 */ /* 0x000fe20000000000 */
[----:B-1----:R-:W-:-:S06]  /*4ad0*/  DSETP.GEU.AND P0, PT, R2, R32, !P0 ;  /* 0x000000200200722a */ /* 0x002fcc000470e000 */
[----:B------:R-:W-:-:S14]  /*4ae0*/  DSETP.LT.OR P0, PT, R32, R2, P0 ;  /* 0x000000022000722a */ /* 0x000fdc0000701400 */
[C---:B------:R-:W-:Y:S01]  /*4af0*/  @!P0 PRMT R5, R29.reuse, 0x7773, RZ ;  /* 0x000077731d058816 */ /* 0x040fe200000000ff */
[----:B------:R-:W-:Y:S01]  /*4b00*/  @!P0 IMAD.MOV.U32 R2, RZ, RZ, R32 ;  /* 0x000000ffff028224 */ /* 0x000fe200078e0020 */
[C---:B------:R-:W-:Y:S01]  /*4b10*/  @!P0 PRMT R16, R29.reuse, 0x7772, RZ ;  /* 0x000077721d108816 */ /* 0x040fe200000000ff */
[----:B------:R-:W-:Y:S01]  /*4b20*/  @!P0 IMAD.MOV.U32 R3, RZ, RZ, R33 ;  /* 0x000000ffff038224 */ /* 0x000fe200078e0021 */
[C---:B------:R-:W-:Y:S01]  /*4b30*/  @!P0 PRMT R17, R29.reuse, 0x7771, RZ ;  /* 0x000077711d118816 */ /* 0x040fe200000000ff */
[----:B------:R-:W-:Y:S01]  /*4b40*/  @!P0 IMAD.MOV.U32 R4, RZ, RZ, R28 ;  /* 0x000000ffff048224 */ /* 0x000fe200078e001c */
[----:B------:R-:W-:Y:S02]  /*4b50*/  @!P0 PRMT R29, R29, 0x7770, RZ ;  /* 0x000077701d1d8816 */ /* 0x000fe400000000ff */
[----:B------:R-:W-:Y:S02]  /*4b60*/  @!P0 PRMT R11, R5, 0x7610, R11 ;  /* 0x00007610050b8816 */ /* 0x000fe4000000000b */
[----:B------:R-:W-:-:S02]  /*4b70*/  @!P0 PRMT R10, R16, 0x7610, R10 ;  /* 0x00007610100a8816 */ /* 0x000fc4000000000a */
[----:B------:R-:W-:Y:S02]  /*4b80*/  @!P0 PRMT R7, R17, 0x7610, R7 ;  /* 0x0000761011078816 */ /* 0x000fe40000000007 */
[----:B------:R-:W-:-:S07]  /*4b90*/  @!P0 PRMT R0, R29, 0x7610, R0 ;  /* 0x000076101d008816 */ /* 0x000fce0000000000 */
.L_x_10:
[----:B------:R-:W-:Y:S05]  /*4ba0*/  BSYNC.RECONVERGENT B0 ;  /* 0x0000000000007941 */ /* 0x000fea0003800200 */
.L_x_1:
[----:B------:R-:W-:Y:S05]  /*4bb0*/  @P5 EXIT ;  /* 0x000000000000594d */ /* 0x000fea0003800000 */
[----:B------:R-:W3:Y:S01]  /*4bc0*/  LDCU UR8, c[0x0][0x3a0] ;  /* 0x00007400ff0877ac */ /* 0x000ee20008000800 */
[----:B------:R-:W4:Y:S01]  /*4bd0*/  LDC.64 R16, c[0x0][0x388] ;  /* 0x0000e200ff107b82 */ /* 0x000f220000000a00 */
[----:B------:R-:W5:Y:S01]  /*4be0*/  LDCU.64 UR4, c[0x0][0x398] ;  /* 0x00007300ff0477ac */ /* 0x000f620008000a00 */
[----:B---3--:R-:W-:-:S13]  /*4bf0*/  ISETP.GE.AND P0, PT, R4, UR8, PT ;  /* 0x0000000804007c0c */ /* 0x008fda000bf06270 */
[----:B-----5:R-:W-:-:S06]  /*4c00*/  DSETP.LEU.AND P0, PT, R2, UR4, !P0 ;  /* 0x0000000402007e2a */ /* 0x020fcc000c70b000 */
[----:B------:R-:W-:-:S14]  /*4c10*/  DSETP.LT.OR P0, PT, R2, UR4, P0 ;  /* 0x0000000402007e2a */ /* 0x000fdc0008701400 */
[----:B------:R-:W-:Y:S01]  /*4c20*/  @!P0 PRMT R12, R11, 0x7610, R12 ;  /* 0x000076100b0c8816 */ /* 0x000fe2000000000c */
[----:B------:R-:W-:Y:S01]  /*4c30*/  @!P0 IMAD.MOV.U32 R8, RZ, RZ, R2 ;  /* 0x000000ffff088224 */ /* 0x000fe200078e0002 */
[----:B------:R-:W-:Y:S01]  /*4c40*/  @!P0 PRMT R13, R10, 0x7610, R13 ;  /* 0x000076100a0d8816 */ /* 0x000fe2000000000d */
[----:B------:R-:W-:Y:S01]  /*4c50*/  @!P0 IMAD.MOV.U32 R9, RZ, RZ, R3 ;  /* 0x000000ffff098224 */ /* 0x000fe200078e0003 */
[----:B------:R-:W-:Y:S01]  /*4c60*/  @!P0 PRMT R14, R7, 0x7610, R14 ;  /* 0x00007610070e8816 */ /* 0x000fe2000000000e */
[----:B------:R-:W-:Y:S01]  /*4c70*/  @!P0 IMAD.MOV.U32 R6, RZ, RZ, R4 ;  /* 0x000000ffff068224 */ /* 0x000fe200078e0004 */
[----:B------:R-:W-:Y:S02]  /*4c80*/  @!P0 PRMT R15, R0, 0x7610, R15 ;  /* 0x00007610000f8816 */ /* 0x000fe4000000000f */
[----:B------:R-:W-:Y:S01]  /*4c90*/  LOP3.LUT R12, R12, 0xffff, RZ, 0xc0, !PT ;  /* 0x0000ffff0c0c7812 */ /* 0x000fe200078ec0ff */
[----:B----4-:R-:W-:Y:S01]  /*4ca0*/  STG.E.64 desc[UR6][R16.64], R8 ;  /* 0x0000000810007986 */ /* 0x010fe2000c101b06 */
[----:B------:R-:W-:-:S02]  /*4cb0*/  LOP3.LUT R13, R13, 0xffff, RZ, 0xc0, !PT ;  /* 0x0000ffff0d0d7812 */ /* 0x000fc400078ec0ff */
[----:B------:R-:W-:Y:S02]  /*4cc0*/  LOP3.LUT R14, R14, 0xffff, RZ, 0xc0, !PT ;  /* 0x0000ffff0e0e7812 */ /* 0x000fe400078ec0ff */
[----:B------:R-:W-:Y:S02]  /*4cd0*/  LOP3.LUT R15, R15, 0xffff, RZ, 0xc0, !PT ;  /* 0x0000ffff0f0f7812 */ /* 0x000fe400078ec0ff */
[----:B------:R-:W-:Y:S02]  /*4ce0*/  PRMT R7, R13, 0x3340, R12 ;  /* 0x000033400d077816 */ /* 0x000fe4000000000c */
[----:B------:R-:W-:-:S04]  /*4cf0*/  PRMT R14, R15, 0x3340, R14 ;  /* 0x000033400f0e7816 */ /* 0x000fc8000000000e */
[----:B------:R-:W-:-:S05]  /*4d00*/  PRMT R7, R14, 0x5410, R7 ;  /* 0x000054100e077816 */ /* 0x000fca0000000007 */
[----:B------:R-:W-:Y:S01]  /*4d10*/  STG.E.64 desc[UR6][R16.64+0x8], R6 ;  /* 0x0000080610007986 */ /* 0x000fe2000c101b06 */
[----:B------:R-:W-:Y:S05]  /*4d20*/  EXIT ;  /* 0x000000000000794d */ /* 0x000fea0003800000 */
.L_x_25:
[----:B------:R-:W-:-:S00]  /*4d30*/  BRA `(.L_x_25) ;  /* 0xfffffffc00fc7947 */ /* 0x000fc0000383ffff */
[----:B------:R-:W-:-:S00]  /*4d40*/  NOP ;  /* 0x0000000000007918 */ /* 0x000fc00000000000 */
        /* <DEDUP_REMOVED lines=11> */
.L_x_1863:


//--------------------- .text._ZN3cub18CUB_300001_SM_10006detail6reduce18DeviceReduceKernelINS2_10policy_hubIN4cuda3std3__45tupleIJdiEEEy12larger_tupleIdEE10Policy1000EN6thrust24THRUST_300001_SM_1000_NS12zip_iteratorINS8_IJNSF_6detail15normal_iteratorINSF_10device_ptrIdEEEENSF_17counting_iteratorIiNSF_11use_defaultESN_SN_EEEEEEEySB_S9_NS7_10__identityEEEvT0_PT3_T1_NS0_13GridEvenShareISV_EET2_T4_ --------------------------
	.section	.text._ZN3cub18CUB_300001_SM_10006detail6reduce18DeviceReduceKernelINS2_10policy_hubIN4cuda3std3__45tupleIJdiEEEy12larger_tupleIdEE10Policy1000EN6thrust24THRUST_300001_SM_1000_NS12zip_iteratorINS8_IJNSF_6detail15normal_iteratorINSF_10device_ptrIdEEEENSF_17counting_iteratorIiNSF_11use_defaultESN_SN_EEEEEEEySB_S9_NS7_10__identityEEEvT0_PT3_T1_NS0_13GridEvenShareISV_EET2_T4_,"ax",@progbits
	.align	128
        .global         _ZN3cub18CUB_300001_SM_10006detail6reduce18DeviceReduceKernelINS2_10policy_hubIN4cuda3std3__45tupleIJdiEEEy12larger_tupleIdEE10Policy1000EN6thrust24THRUST_300001_SM_1000_NS12zip_iteratorINS8_IJNSF_6detail15normal_iteratorINSF_10device_ptrIdEEEENSF_17counting_iteratorIiNSF_11use_defaultESN_SN_EEEEEEEySB_S9_NS7_10__identityEEEvT0_PT3_T1_NS0_13GridEvenShareISV_EET2_T4_
        .type           _ZN3cub18CUB_300001_SM_10006detail6reduce18DeviceReduceKernelINS2_10policy_hubIN4cuda3std3__45tupleIJdiEEEy12larger_tupleIdEE10Policy1000EN6thrust24THRUST_300001_SM_1000_NS12zip_iteratorINS8_IJNSF_6detail15normal_iteratorINSF_10device_ptrIdEEEENSF_17counting_iteratorIiNSF_11use_defaultESN_SN_EEEEEEEySB_S9_NS7_10__identityEEEvT0_PT3_T1_NS0_13GridEvenShareISV_EET2_T4_,@function
        .size           _ZN3cub18CUB_300001_SM_10006detail6reduce18DeviceReduceKernelINS2_10policy_hubIN4cuda3std3__45tupleIJdiEEEy12larger_tupleIdEE10Policy1000EN6thrust24THRUST_300001_SM_1000_NS12zip_iteratorINS8_IJNSF_6detail15normal_iteratorINSF_10device_ptrIdEEEENSF_17counting_iteratorIiNSF_11use_defaultESN_SN_EEEEEEEySB_S9_NS7_10__identityEEEvT0_PT3_T1_NS0_13GridEvenShareISV_EET2_T4_,(.L_x_1864 - _ZN3cub18CUB_300001_SM_10006detail6reduce18DeviceReduceKernelINS2_10policy_hubIN4cuda3std3__45tupleIJdiEEEy12larger_tupleIdEE10Policy1000EN6thrust24THRUST_300001_SM_1000_NS12zip_iteratorINS8_IJNSF_6detail15normal_iteratorINSF_10device_ptrIdEEEENSF_17counting_iteratorIiNSF_11use_defaultESN_SN_EEEEEEEySB_S9_NS7_10__identityEEEvT0_PT3_T1_NS0_13GridEvenShareISV_EET2_T4_)
        .other          _ZN3cub18CUB_300001_SM_10006detail6reduce18DeviceReduceKernelINS2_10policy_hubIN4cuda3std3__45tupleIJdiEEEy12larger_tupleIdEE10Policy1000EN6thrust24THRUST_300001_SM_1000_NS12zip_iteratorINS8_IJNSF_6detail15normal_iteratorINSF_10device_ptrIdEEEENSF_17counting_iteratorIiNSF_11use_defaultESN_SN_EEEEEEEySB_S9_NS7_10__identityEEEvT0_PT3_T1_NS0_13GridEvenShareISV_EET2_T4_,@"STO_CUDA_ENTRY STV_DEFAULT"
_ZN3cub18CUB_300001_SM_10006detail6reduce18DeviceReduceKernelINS2_10policy_hubIN4cuda3std3__45tupleIJdiEEEy12larger_tupleIdEE10Policy1000EN6thrust24THRUST_300001_SM_1000_NS12zip_iteratorINS8_IJNSF_6detail15normal_iteratorINSF_10device_ptrIdEEEENSF_17counting_iteratorIiNSF_11use_defaultESN_SN_EEEEEEEySB_S9_NS7_10__identityEEEvT0_PT3_T1_NS0_13GridEvenShareISV_EET2_T4_:
.text._ZN3cub18CUB_300001_SM_10006detail6reduce18DeviceReduceKernelINS2_10policy_hubIN4cuda3std3__45tupleIJdiEEEy12larger_tupleIdEE10Policy1000EN6thrust24THRUST_300001_SM_1000_NS12zip_iteratorINS8_IJNSF_6detail15normal_iteratorINSF_10device_ptrIdEEEENSF_17counting_iteratorIiNSF_11use_defaultESN_SN_EEEEEEEySB_S9_NS7_10__identityEEEvT0_PT3_T1_NS0_13GridEvenShareISV_EET2_T4_:
[----:B------:R-:W-:Y:S01]  /*0000*/  LDC R1, c[0x0][0x37c] ;  /* 0x0000df00ff017b82 */ /* 0x000fe20000000800 */
[----:B------:R-:W0:Y:S01]  /*0010*/  S2R R2, SR_CTAID.X ;  /* 0x0000000000027919 */ /* 0x000e220000002500 */
[----:B------:R-:W1:Y:S01]  /*0020*/  LDCU.64 UR4, c[0x0][0x3c0] ;  /* 0x00007800ff0477ac */ /* 0x000e620008000a00 */
[----:B------:R-:W-:Y:S01]  /*0030*/  BSSY.RECONVERGENT B0, `(.L_x_26) ;  /* 0x0000560000007945 */ /* 0x000fe20003800200 */
[----:B------:R-:W2:Y:S01]  /*0040*/  LDCU.64 UR8, c[0x0][0x358] ;  /* 0x00006b00ff0877ac */ /* 0x000ea20008000a00 */
[----:B-1----:R-:W-:Y:S02]  /*0050*/  IMAD.U32 R13, RZ, RZ, UR4 ;  /* 0x00000004ff0d7e24 */ /* 0x002fe4000f8e00ff */
[----:B------:R-:W-:Y:S02]  /*0060*/  IMAD.U32 R12, RZ, RZ, UR5 ;  /* 0x00000005ff0c7e24 */ /* 0x000fe4000f8e00ff */
[----:B0-----:R-:W-:-:S05]  /*0070*/  IMAD.SHL.U32 R4, R2, 0x400, RZ ;  /* 0x0000040002047824 */ /* 0x001fca00078e00ff */
[----:B------:R-:W-:-:S04]  /*0080*/  IADD3 R19, P1, PT, -R4, R13, RZ ;  /* 0x0000000d04137210 */ /* 0x000fc80007f3e1ff */
[----:B------:R-:W-:Y:S02]  /*0090*/  ISETP.GT.U32.AND P0, PT, R19, 0x3ff, PT ;  /* 0x000003ff1300780c */ /* 0x000fe40003f04070 */
[----:B------:R-:W-:-:S04]  /*00a0*/  IADD3.X R20, PT, PT, R12, -0x1, RZ, P1, !PT ;  /* 0xffffffff0c147810 */ /* 0x000fc80000ffe4ff */
[----:B------:R-:W-:-:S13]  /*00b0*/  ISETP.GT.U32.AND.EX P0, PT, R20, RZ, PT, P0 ;  /* 0x000000ff1400720c */ /* 0x000fda0003f04100 */
[----:B--2---:R-:W-:Y:S05]  /*00c0*/  @P0 BRA `(.L_x_27) ;  /* 0x0000002c00640947 */ /* 0x004fea0003800000 */
[----:B------:R-:W0:Y:S01]  /*00d0*/  S2R R3, SR_TID.X ;  /* 0x0000000000037919 */ /* 0x000e220000002100 */
[----:B------:R-:W-:Y:S01]  /*00e0*/  IMAD.IADD R6, R13, 0x1, -R4 ;  /* 0x000000010d067824 */ /* 0x000fe200078e0a04 */
[----:B------:R-:W1:Y:S01]  /*00f0*/  LDCU UR5, c[0x0][0x388] ;  /* 0x00007100ff0577ac */ /* 0x000e620008000800 */
[----:B------:R-:W-:Y:S01]  /*0100*/  BSSY.RECONVERGENT B1, `(.L_x_28) ;  /* 0x0000010000017945 */ /* 0x000fe20003800200 */
[----:B------:R-:W-:Y:S01]  /*0110*/  IMAD.MOV.U32 R0, RZ, RZ, RZ ;  /* 0x000000ffff007224 */ /* 0x000fe200078e00ff */
[----:B------:R-:W-:Y:S01]  /*0120*/  CS2R R8, SRZ ;  /* 0x0000000000087805 */ /* 0x000fe2000001ff00 */
[----:B------:R-:W2:Y:S01]  /*0130*/  LDCU UR14, c[0x0][0x388] ;  /* 0x00007100ff0e77ac */ /* 0x000ea20008000800 */
[----:B------:R-:W3:Y:S01]  /*0140*/  LDCU.64 UR6, c[0x0][0x380] ;  /* 0x00007000ff0677ac */ /* 0x000ee20008000a00 */
[----:B------:R-:W4:Y:S01]  /*0150*/  LDCU.64 UR12, c[0x0][0x380] ;  /* 0x00007000ff0c77ac */ /* 0x000f220008000a00 */
[----:B0-----:R-:W-:Y:S01]  /*0160*/  ISETP.GE.AND P0, PT, R3, R6, PT ;  /* 0x000000060300720c */ /* 0x001fe20003f06270 */
[----:B------:R-:W-:-:S12]  /*0170*/  IMAD.MOV.U32 R25, RZ, RZ, R3 ;  /* 0x000000ffff197224 */ /* 0x000fd800078e0003 */
[----:B-1234-:R-:W-:Y:S05]  /*0180*/  @P0 BRA `(.L_x_29) ;  /* 0x00000000001c0947 */ /* 0x01efea0003800000 */
[----:B------:R-:W0:Y:S01]  /*0190*/  LDC.64 R8, c[0x0][0x380] ;  /* 0x0000e000ff087b82 */ /* 0x000e220000000a00 */
[----:B------:R-:W-:Y:S01]  /*01a0*/  IMAD.IADD R5, R4, 0x1, R3 ;  /* 0x0000000104057824 */ /* 0x000fe200078e0203 */
[----:B------:R-:W1:Y:S03]  /*01b0*/  LDCU UR4, c[0x0][0x388] ;  /* 0x00007100ff0477ac */ /* 0x000e660008000800 */
[----:B0-----:R-:W-:-:S06]  /*01c0*/  IMAD.WIDE.U32 R8, R5, 0x8, R8 ;  /* 0x0000000805087825 */ /* 0x001fcc00078e0008 */
[----:B------:R-:W5:Y:S01]  /*01d0*/  LDG.E.64 R8, desc[UR8][R8.64] ;  /* 0x0000000808087981 */ /* 0x000f62000c1e1b00 */
[----:B------:R-:W-:Y:S02]  /*01e0*/  VIADD R25, R3, 0x100 ;  /* 0x0000010003197836 */ /* 0x000fe40000000000 */
[----:B-1----:R-:W-:-:S07]  /*01f0*/  VIADD R0, R5, UR4 ;  /* 0x0000000405007c36 */ /* 0x002fce0008000000 */
.L_x_29:
[----:B------:R-:W-:Y:S05]  /*0200*/  BSYNC.RECONVERGENT B1 ;  /* 0x0000000000017941 */ /* 0x000fea0003800200 */
.L_x_28:
[----:B------:R-:W-:Y:S01]  /*0210*/  ISETP.GE.AND P0, PT, R25, R6, PT ;  /* 0x000000061900720c */ /* 0x000fe20003f06270 */
[----:B------:R-:W-:-:S12]  /*0220*/  BSSY.RECONVERGENT B3, `(.L_x_30) ;  /* 0x000017b000037945 */ /* 0x000fd80003800200 */
[----:B------:R-:W-:Y:S05]  /*0230*/  @P0 BRA `(.L_x_31) ;  /* 0x0000001400e40947 */ /* 0x000fea0003800000 */
[----:B------:R-:W-:Y:S01]  /*0240*/  LOP3.LUT R5, RZ, R25, RZ, 0x33, !PT ;  /* 0x00000019ff057212 */ /* 0x000fe200078e33ff */
[----:B------:R-:W-:Y:S03]  /*0250*/  BSSY.RECONVERGENT B2, `(.L_x_32) ;  /* 0x0000161000027945 */ /* 0x000fe60003800200 */
[----:B------:R-:W-:-:S04]  /*0260*/  IADD3 R5, PT, PT, -R4, R13, R5 ;  /* 0x0000000d04057210 */ /* 0x000fc80007ffe105 */
[C---:B------:R-:W-:Y:S02]  /*0270*/  ISETP.GE.U32.AND P0, PT, R5.reuse, 0x300, PT ;  /* 0x000003000500780c */ /* 0x040fe40003f06070 */
[----:B------:R-:W-:-:S04]  /*0280*/  LEA.HI R5, R5, 0x1, RZ, 0x18 ;  /* 0x0000000105057811 */ /* 0x000fc800078fc0ff */
[----:B------:R-:W-:-:S07]  /*0290*/  LOP3.LUT R7, R5, 0x3, RZ, 0xc0, !PT ;  /* 0x0000000305077812 */ /* 0x000fce00078ec0ff */
[----:B------:R-:W-:Y:S05]  /*02a0*/  @!P0 BRA `(.L_x_33) ;  /* 0x00000014006c8947 */ /* 0x000fea0003800000 */
[----:B------:R-:W-:Y:S01]  /*02b0*/  LOP3.LUT R5, R5, 0x1fffffc, RZ, 0xc0, !PT ;  /* 0x01fffffc05057812 */ /* 0x000fe200078ec0ff */
[----:B------:R-:W-:Y:S04]  /*02c0*/  BSSY.RELIABLE B1, `(.L_x_34) ;  /* 0x0000129000017945 */ /* 0x000fe80003800100 */
[----:B------:R-:W-:-:S05]  /*02d0*/  IMAD.MOV R5, RZ, RZ, -R5 ;  /* 0x000000ffff057224 */ /* 0x000fca00078e0a05 */
[----:B------:R-:W-:-:S13]  /*02e0*/  ISETP.GE.AND P0, PT, R5, RZ, PT ;  /* 0x000000ff0500720c */ /* 0x000fda0003f06270 */
[----:B------:R-:W-:Y:S05]  /*02f0*/  @P0 BRA `(.L_x_35) ;  /* 0x0000001000940947 */ /* 0x000fea0003800000 */
[----:B------:R-:W-:Y:S01]  /*0300*/  IMAD.MOV R10, RZ, RZ, -R5 ;  /* 0x000000ffff0a7224 */ /* 0x000fe200078e0a05 */
[----:B------:R-:W-:Y:S01]  /*0310*/  BSSY.RECONVERGENT B4, `(.L_x_36) ;  /* 0x00000bc000047945 */ /* 0x000fe20003800200 */
[----:B------:R-:W-:-:S03]  /*0320*/  PLOP3.LUT P0, PT, PT, PT, PT, 0x80, 0x8 ;  /* 0x000000000008781c */ /* 0x000fc60003f0f070 */
[----:B------:R-:W-:-:S13]  /*0330*/  ISETP.GT.AND P1, PT, R10, 0xc, PT ;  /* 0x0000000c0a00780c */ /* 0x000fda0003f24270 */
[----:B------:R-:W-:Y:S05]  /*0340*/  @!P1 BRA `(.L_x_37) ;  /* 0x0000000800e09947 */ /* 0x000fea0003800000 */
[----:B------:R-:W-:-:S13]  /*0350*/  PLOP3.LUT P0, PT, PT, PT, PT, 0x8, 0x80 ;  /* 0x000000000080781c */ /* 0x000fda0003f0e170 */
.L_x_38:
[----:B------:R-:W-:-:S04]  /*0360*/  IADD3 R27, P1, PT, R4, R25, RZ ;  /* 0x00000019041b7210 */ /* 0x000fc80007f3e0ff */
[----:B------:R-:W-:Y:S02]  /*0370*/  LEA.HI.X.SX32 R10, R25, RZ, 0x1, P1 ;  /* 0x000000ff190a7211 */ /* 0x000fe400008f0eff */
[----:B------:R-:W-:-:S04]  /*0380*/  LEA R28, P1, R27, UR6, 0x3 ;  /* 0x000000061b1c7c11 */ /* 0x000fc8000f8218ff */
[----:B------:R-:W-:-:S05]  /*0390*/  LEA.HI.X R29, R27, UR7, R10, 0x3, P1 ;  /* 0x000000071b1d7c11 */ /* 0x000fca00088f1c0a */
[----:B------:R-:W2:Y:S04]  /*03a0*/  LDG.E.64 R20, desc[UR8][R28.64] ;  /* 0x000000081c147981 */ /* 0x000ea8000c1e1b00 */
[----:B------:R-:W3:Y:S04]  /*03b0*/  LDG.E.64 R10, desc[UR8][R28.64+0x800] ;  /* 0x000800081c0a7981 */ /* 0x000ee8000c1e1b00 */
[----:B------:R-:W4:Y:S04]  /*03c0*/  LDG.E.64 R12, desc[UR8][R28.64+0x1000] ;  /* 0x001000081c0c7981 */ /* 0x000f28000c1e1b00 */
[----:B------:R0:W4:Y:S01]  /*03d0*/  LDG.E.64 R14, desc[UR8][R28.64+0x1800] ;  /* 0x001800081c0e7981 */ /* 0x000122000c1e1b00 */
[----:B------:R-:W-:-:S05]  /*03e0*/  VIADD R17, R25, 0x400 ;  /* 0x0000040019117836 */ /* 0x000fca0000000000 */
[----:B------:R-:W-:-:S04]  /*03f0*/  IADD3 R23, P1, PT, R4, R17, RZ ;  /* 0x0000001104177210 */ /* 0x000fc80007f3e0ff */
[----:B------:R-:W-:Y:S02]  /*0400*/  LEA.HI.X.SX32 R16, R17, RZ, 0x1, P1 ;  /* 0x000000ff11107211 */ /* 0x000fe400008f0eff */
[----:B------:R-:W-:-:S04]  /*0410*/  LEA R18, P1, R23, UR6, 0x3 ;  /* 0x0000000617127c11 */ /* 0x000fc8000f8218ff */
[----:B------:R-:W-:-:S05]  /*0420*/  LEA.HI.X R19, R23, UR7, R16, 0x3, P1 ;  /* 0x0000000717137c11 */ /* 0x000fca00088f1c10 */
[----:B------:R-:W4:Y:S01]  /*0430*/  LDG.E.64 R16, desc[UR8][R18.64] ;  /* 0x0000000812107981 */ /* 0x000f22000c1e1b00 */
[----:B------:R-:W-:Y:S02]  /*0440*/  VIADD R27, R27, UR5 ;  /* 0x000000051b1b7c36 */ /* 0x000fe40008000000 */
[----:B------:R-:W-:Y:S02]  /*0450*/  VIADD R22, R25, 0x800 ;  /* 0x0000080019167836 */ /* 0x000fe40000000000 */
[----:B------:R-:W-:Y:S01]  /*0460*/  VIADD R23, R23, UR5 ;  /* 0x0000000517177c36 */ /* 0x000fe20008000000 */
[----:B--2--5:R-:W-:-:S14]  /*0470*/  DSETP.GEU.AND P2, PT, R20, R8, PT ;  /* 0x000000081400722a */ /* 0x024fdc0003f4e000 */
[----:B------:R-:W-:-:S13]  /*0480*/  @P2 ISETP.GE.AND P1, PT, R27, R0, PT ;  /* 0x000000001b00220c */ /* 0x000fda0003f26270 */
[----:B------:R-:W-:-:S06]  /*0490*/  @P2 DSETP.GEU.AND P1, PT, R8, R20, !P1 ;  /* 0x000000140800222a */ /* 0x000fcc0004f2e000 */
[----:B------:R-:W-:Y:S02]  /*04a0*/  @P2 FSEL R20, R8, R20, P1 ;  /* 0x0000001408142208 */ /* 0x000fe40000800000 */
[----:B------:R-:W-:-:S03]  /*04b0*/  @P2 FSEL R21, R9, R21, P1 ;  /* 0x0000001509152208 */ /* 0x000fc60000800000 */
[----:B------:R-:W-:Y:S02]  /*04c0*/  @P2 IMAD.MOV.U32 R8, RZ, RZ, R20 ;  /* 0x000000ffff082224 */ /* 0x000fe400078e0014 */
[----:B------:R-:W-:Y:S02]  /*04d0*/  @P2 IMAD.MOV.U32 R9, RZ, RZ, R21 ;  /* 0x000000ffff092224 */ /* 0x000fe400078e0015 */
[----:B------:R-:W2:Y:S04]  /*04e0*/  LDG.E.64 R20, desc[UR8][R18.64+0x800] ;  /* 0x0008000812147981 */ /* 0x000ea8000c1e1b00 */
[----:B---3--:R-:W-:Y:S01]  /*04f0*/  DSETP.GEU.AND P3, PT, R10, R8, PT ;  /* 0x000000080a00722a */ /* 0x008fe20003f6e000 */
[----:B------:R-:W-:-:S13]  /*0500*/  @P2 SEL R0, R0, R27, P1 ;  /* 0x0000001b00002207 */ /* 0x000fda0000800000 */
[----:B0-----:R-:W-:-:S05]  /*0510*/  @P3 VIADD R29, R27, 0x100 ;  /* 0x000001001b1d3836 */ /* 0x001fca0000000000 */
[----:B------:R-:W-:-:S13]  /*0520*/  @P3 ISETP.GE.AND P1, PT, R29, R0, PT ;  /* 0x000000001d00320c */ /* 0x000fda0003f26270 */
[----:B------:R-:W-:-:S06]  /*0530*/  @P3 DSETP.GEU.AND P1, PT, R8, R10, !P1 ;  /* 0x0000000a0800322a */ /* 0x000fcc0004f2e000 */
[----:B------:R-:W-:Y:S02]  /*0540*/  @P3 FSEL R10, R8, R10, P1 ;  /* 0x0000000a080a3208 */ /* 0x000fe40000800000 */
[----:B------:R-:W-:-:S03]  /*0550*/  @P3 FSEL R11, R9, R11, P1 ;  /* 0x0000000b090b3208 */ /* 0x000fc60000800000 */
[----:B------:R-:W-:Y:S02]  /*0560*/  @P3 IMAD.MOV.U32 R8, RZ, RZ, R10 ;  /* 0x000000ffff083224 */ /* 0x000fe400078e000a */
[----:B------:R-:W-:Y:S02]  /*0570*/  @P3 IMAD.MOV.U32 R9, RZ, RZ, R11 ;  /* 0x000000ffff093224 */ /* 0x000fe400078e000b */
[----:B------:R-:W3:Y:S04]  /*0580*/  LDG.E.64 R10, desc[UR8][R18.64+0x1000] ;  /* 0x00100008120a7981 */ /* 0x000ee8000c1e1b00 */
[----:B----4-:R-:W-:Y:S01]  /*0590*/  DSETP.GEU.AND P4, PT, R12, R8, PT ;  /* 0x000000080c00722a */ /* 0x010fe20003f8e000 */
[----:B------:R-:W-:-:S13]  /*05a0*/  @P3 SEL R0, R0, R29, P1 ;  /* 0x0000001d00003207 */ /* 0x000fda0000800000 */
[----:B------:R-:W-:-:S05]  /*05b0*/  @P4 VIADD R29, R27, 0x200 ;  /* 0x000002001b1d4836 */ /* 0x000fca0000000000 */
[----:B------:R-:W-:-:S13]  /*05c0*/  @P4 ISETP.GE.AND P1, PT, R29, R0, PT ;  /* 0x000000001d00420c */ /* 0x000fda0003f26270 */
[----:B------:R-:W-:-:S06]  /*05d0*/  @P4 DSETP.GEU.AND P1, PT, R8, R12, !P1 ;  /* 0x0000000c0800422a */ /* 0x000fcc0004f2e000 */
[----:B------:R-:W-:Y:S02]  /*05e0*/  @P4 FSEL R12, R8, R12, P1 ;  /* 0x0000000c080c4208 */ /* 0x000fe40000800000 */
[----:B------:R-:W-:-:S03]  /*05f0*/  @P4 FSEL R13, R9, R13, P1 ;  /* 0x0000000d090d4208 */ /* 0x000fc60000800000 */
[----:B------:R-:W-:Y:S02]  /*0600*/  @P4 IMAD.MOV.U32 R8, RZ, RZ, R12 ;  /* 0x000000ffff084224 */ /* 0x000fe400078e000c */
[----:B------:R-:W-:Y:S02]  /*0610*/  @P4 IMAD.MOV.U32 R9, RZ, RZ, R13 ;  /* 0x000000ffff094224 */ /* 0x000fe400078e000d */
[----:B------:R0:W4:Y:S04]  /*0620*/  LDG.E.64 R12, desc[UR8][R18.64+0x1800] ;  /* 0x00180008120c7981 */ /* 0x000128000c1e1b00 */
[----:B------:R-:W-:Y:S01]  /*0630*/  DSETP.GEU.AND P2, PT, R14, R8, PT ;  /* 0x000000080e00722a */ /* 0x000fe20003f4e000 */
[----:B------:R-:W-:-:S13]  /*0640*/  @P4 SEL R0, R0, R29, P1 ;  /* 0x0000001d00004207 */ /* 0x000fda0000800000 */
[----:B------:R-:W-:-:S05]  /*0650*/  @P2 VIADD R29, R27, 0x300 ;  /* 0x000003001b1d2836 */ /* 0x000fca0000000000 */
[----:B------:R-:W-:Y:S02]  /*0660*/  @P2 ISETP.GE.AND P1, PT, R29, R0, PT ;  /* 0x000000001d00220c */ /* 0x000fe40003f26270 */
[----:B------:R-:W-:-:S04]  /*0670*/  IADD3 R27, P3, PT, R4, R22, RZ ;  /* 0x00000016041b7210 */ /* 0x000fc80007f7e0ff */
[----:B------:R-:W-:Y:S02]  /*0680*/  LEA.HI.X.SX32 R22, R22, RZ, 0x1, P3 ;  /* 0x000000ff16167211 */ /* 0x000fe400018f0eff */
[----:B0-----:R-:W-:-:S05]  /*0690*/  LEA R18, P3, R27, UR6, 0x3 ;  /* 0x000000061b127c11 */ /* 0x001fca000f8618ff */
[----:B------:R-:W-:Y:S01]  /*06a0*/  @P2 DSETP.GEU.AND P1, PT, R8, R14, !P1 ;  /* 0x0000000e0800222a */ /* 0x000fe20004f2e000 */
[----:B------:R-:W-:-:S05]  /*06b0*/  LEA.HI.X R19, R27, UR7, R22, 0x3, P3 ;  /* 0x000000071b137c11 */ /* 0x000fca00098f1c16 */
[----:B------:R-:W-:Y:S02]  /*06c0*/  @P2 FSEL R14, R8, R14, P1 ;  /* 0x0000000e080e2208 */ /* 0x000fe40000800000 */
[----:B------:R-:W-:-:S03]  /*06d0*/  @P2 FSEL R15, R9, R15, P1 ;  /* 0x0000000f090f2208 */ /* 0x000fc60000800000 */
[----:B------:R-:W-:Y:S02]  /*06e0*/  @P2 IMAD.MOV.U32 R8, RZ, RZ, R14 ;  /* 0x000000ffff082224 */ /* 0x000fe400078e000e */
[----:B------:R-:W-:Y:S02]  /*06f0*/  @P2 IMAD.MOV.U32 R9, RZ, RZ, R15 ;  /* 0x000000ffff092224 */ /* 0x000fe400078e000f */
[----:B------:R-:W4:Y:S04]  /*0700*/  LDG.E.64 R14, desc[UR8][R18.64] ;  /* 0x00000008120e7981 */ /* 0x000f28000c1e1b00 */
[----:B------:R-:W-:Y:S01]  /*0710*/  DSETP.GEU.AND P3, PT, R16, R8, PT ;  /* 0x000000081000722a */ /* 0x000fe20003f6e000 */
[----:B------:R-:W-:-:S13]  /*0720*/  @P2 SEL R0, R0, R29, P1 ;  /* 0x0000001d00002207 */ /* 0x000fda0000800000 */
[----:B------:R-:W-:-:S13]  /*0730*/  @P3 ISETP.GE.AND P1, PT, R23, R0, PT ;  /* 0x000000001700320c */ /* 0x000fda0003f26270 */
[----:B------:R-:W-:-:S06]  /*0740*/  @P3 DSETP.GEU.AND P1, PT, R8, R16, !P1 ;  /* 0x000000100800322a */ /* 0x000fcc0004f2e000 */
[----:B------:R-:W-:Y:S02]  /*0750*/  @P3 FSEL R22, R8, R16, P1 ;  /* 0x0000001008163208 */ /* 0x000fe40000800000 */
[----:B------:R-:W-:Y:S02]  /*0760*/  @P3 FSEL R29, R9, R17, P1 ;  /* 0x00000011091d3208 */ /* 0x000fe40000800000 */
[----:B------:R-:W4:Y:S01]  /*0770*/  LDG.E.64 R16, desc[UR8][R18.64+0x800] ;  /* 0x0008000812107981 */ /* 0x000f22000c1e1b00 */
[----:B------:R-:W-:Y:S02]  /*0780*/  @P3 IMAD.MOV.U32 R8, RZ, RZ, R22 ;  /* 0x000000ffff083224 */ /* 0x000fe400078e0016 */
[----:B------:R-:W-:Y:S01]  /*0790*/  @P3 IMAD.MOV.U32 R9, RZ, RZ, R29 ;  /* 0x000000ffff093224 */ /* 0x000fe200078e001d */
[----:B------:R-:W-:-:S05]  /*07a0*/  @P3 SEL R0, R0, R23, P1 ;  /* 0x0000001700003207 */ /* 0x000fca0000800000 */
[----:B--2---:R-:W-:-:S14]  /*07b0*/  DSETP.GEU.AND P2, PT, R20, R8, PT ;  /* 0x000000081400722a */ /* 0x004fdc0003f4e000 */
[----:B------:R-:W-:-:S05]  /*07c0*/  @P2 VIADD R29, R23, 0x100 ;  /* 0x00000100171d2836 */ /* 0x000fca0000000000 */
        /* <DEDUP_REMOVED lines=20> */
[----:B------:R-:W-:Y:S01]  /*0910*/  @P2 ISETP.GE.AND P1, PT, R29, R0, PT ;  /* 0x000000001d00220c */ /* 0x000fe20003f26270 */
[----:B------:R-:W-:-:S05]  /*0920*/  VIADD R23, R25, 0xc00 ;  /* 0x00000c0019177836 */ /* 0x000fca0000000000 */
[----:B------:R-:W-:-:S04]  /*0930*/  IADD3 R24, P3, PT, R4, R23, RZ ;  /* 0x0000001704187210 */ /* 0x000fc80007f7e0ff */
[----:B------:R-:W-:-:S03]  /*0940*/  LEA.HI.X.SX32 R23, R23, RZ, 0x1, P3 ;  /* 0x000000ff17177211 */ /* 0x000fc600018f0eff */
[----:B------:R-:W-:Y:S01]  /*0950*/  @P2 DSETP.GEU.AND P1, PT, R8, R12, !P1 ;  /* 0x0000000c0800222a */ /* 0x000fe20004f2e000 */
[----:B------:R-:W-:-:S04]  /*0960*/  LEA R22, P3, R24, UR6, 0x3 ;  /* 0x0000000618167c11 */ /* 0x000fc8000f8618ff */
[----:B------:R-:W-:Y:S02]  /*0970*/  LEA.HI.X R23, R24, UR7, R23, 0x3, P3 ;  /* 0x0000000718177c11 */ /* 0x000fe400098f1c17 */
[----:B------:R-:W-:Y:S02]  /*0980*/  @P2 FSEL R12, R8, R12, P1 ;  /* 0x0000000c080c2208 */ /* 0x000fe40000800000 */
[----:B------:R-:W-:Y:S01]  /*0990*/  @P2 FSEL R13, R9, R13, P1 ;  /* 0x0000000d090d2208 */ /* 0x000fe20000800000 */
[----:B------:R-:W-:Y:S01]  /*09a0*/  VIADD R27, R27, UR5 ;  /* 0x000000051b1b7c36 */ /* 0x000fe20008000000 */
[----:B------:R-:W-:Y:S01]  /*09b0*/  @P2 SEL R0, R0, R29, P1 ;  /* 0x0000001d00002207 */ /* 0x000fe20000800000 */
[----:B------:R-:W-:Y:S01]  /*09c0*/  @P2 IMAD.MOV.U32 R8, RZ, RZ, R12 ;  /* 0x000000ffff082224 */ /* 0x000fe200078e000c */
[----:B------:R-:W4:Y:S01]  /*09d0*/  LDG.E.64 R18, desc[UR8][R22.64+0x1800] ;  /* 0x0018000816127981 */ /* 0x000f22000c1e1b00 */
[----:B------:R-:W-:-:S03]  /*09e0*/  @P2 IMAD.MOV.U32 R9, RZ, RZ, R13 ;  /* 0x000000ffff092224 */ /* 0x000fc600078e000d */
[----:B------:R-:W4:Y:S03]  /*09f0*/  LDG.E.64 R12, desc[UR8][R22.64] ;  /* 0x00000008160c7981 */ /* 0x000f26000c1e1b00 */
[----:B------:R-:W-:-:S14]  /*0a00*/  DSETP.GEU.AND P3, PT, R14, R8, PT ;  /* 0x000000080e00722a */ /* 0x000fdc0003f6e000 */
[----:B------:R-:W-:-:S13]  /*0a10*/  @P3 ISETP.GE.AND P1, PT, R27, R0, PT ;  /* 0x000000001b00320c */ /* 0x000fda0003f26270 */
[----:B------:R-:W-:-:S06]  /*0a20*/  @P3 DSETP.GEU.AND P1, PT, R8, R14, !P1 ;  /* 0x0000000e0800322a */ /* 0x000fcc0004f2e000 */
[----:B------:R-:W-:Y:S02]  /*0a30*/  @P3 FSEL R14, R8, R14, P1 ;  /* 0x0000000e080e3208 */ /* 0x000fe40000800000 */
[----:B------:R-:W-:-:S03]  /*0a40*/  @P3 FSEL R15, R9, R15, P1 ;  /* 0x0000000f090f3208 */ /* 0x000fc60000800000 */
[----:B------:R-:W-:Y:S02]  /*0a50*/  @P3 IMAD.MOV.U32 R8, RZ, RZ, R14 ;  /* 0x000000ffff083224 */ /* 0x000fe400078e000e */
[----:B------:R-:W-:Y:S02]  /*0a60*/  @P3 IMAD.MOV.U32 R9, RZ, RZ, R15 ;  /* 0x000000ffff093224 */ /* 0x000fe400078e000f */
[----:B------:R-:W4:Y:S04]  /*0a70*/  LDG.E.64 R14, desc[UR8][R22.64+0x800] ;  /* 0x00080008160e7981 */ /* 0x000f28000c1e1b00 */
[----:B------:R-:W-:Y:S01]  /*0a80*/  DSETP.GEU.AND P2, PT, R16, R8, PT ;  /* 0x000000081000722a */ /* 0x000fe20003f4e000 */
        /* <DEDUP_REMOVED lines=8> */
[----:B------:R-:W4:Y:S01]  /*0b10*/  LDG.E.64 R16, desc[UR8][R22.64+0x1000] ;  /* 0x0010000816107981 */ /* 0x000f22000c1e1b00 */
[----:B------:R-:W-:-:S03]  /*0b20*/  @P2 SEL R0, R0, R29, P1 ;  /* 0x0000001d00002207 */ /* 0x000fc60000800000 */
[----:B--2---:R-:W-:-:S14]  /*0b30*/  DSETP.GEU.AND P3, PT, R20, R8, PT ;  /* 0x000000081400722a */ /* 0x004fdc0003f6e000 */
[----:B------:R-:W-:-:S05]  /*0b40*/  @P3 VIADD R29, R27, 0x200 ;  /* 0x000002001b1d3836 */ /* 0x000fca0000000000 */
[----:B------:R-:W-:-:S13]  /*0b50*/  @P3 ISETP.GE.AND P1, PT, R29, R0, PT ;  /* 0x000000001d00320c */ /* 0x000fda0003f26270 */
[----:B------:R-:W-:-:S06]  /*0b60*/  @P3 DSETP.GEU.AND P1, PT, R8, R20, !P1 ;  /* 0x000000140800322a */ /* 0x000fcc0004f2e000 */
[----:B------:R-:W-:Y:S02]  /*0b70*/  @P3 FSEL R20, R8, R20, P1 ;  /* 0x0000001408143208 */ /* 0x000fe40000800000 */
[----:B------:R-:W-:-:S03]  /*0b80*/  @P3 FSEL R21, R9, R21, P1 ;  /* 0x0000001509153208 */ /* 0x000fc60000800000 */
[----:B------:R-:W-:Y:S02]  /*0b90*/  @P3 IMAD.MOV.U32 R8, RZ, RZ, R20 ;  /* 0x000000ffff083224 */ /* 0x000fe400078e0014 */
[----:B------:R-:W-:-:S06]  /*0ba0*/  @P3 IMAD.MOV.U32 R9, RZ, RZ, R21 ;  /* 0x000000ffff093224 */ /* 0x000fcc00078e0015 */
        /* <DEDUP_REMOVED lines=8> */
[----:B------:R-:W-:-:S06]  /*0c30*/  @P2 IMAD.MOV.U32 R9, RZ, RZ, R11 ;  /* 0x000000ffff092224 */ /* 0x000fcc00078e000b */
[----:B----4-:R-:W-:Y:S01]  /*0c40*/  DSETP.GEU.AND P3, PT, R12, R8, PT ;  /* 0x000000080c00722a */ /* 0x010fe20003f6e000 */
[----:B------:R-:W-:Y:S01]  /*0c50*/  VIADD R21, R24, UR5 ;  /* 0x0000000518157c36 */ /* 0x000fe20008000000 */
[----:B------:R-:W-:-:S12]  /*0c60*/  @P2 SEL R0, R0, R27, P1 ;  /* 0x0000001b00002207 */ /* 0x000fd80000800000 */
[----:B------:R-:W-:-:S13]  /*0c70*/  @P3 ISETP.GE.AND P1, PT, R21, R0, PT ;  /* 0x000000001500320c */ /* 0x000fda0003f26270 */
[----:B------:R-:W-:-:S06]  /*0c80*/  @P3 DSETP.GEU.AND P1, PT, R8, R12, !P1 ;  /* 0x0000000c0800322a */ /* 0x000fcc0004f2e000 */
[----:B------:R-:W-:Y:S02]  /*0c90*/  @P3 FSEL R10, R8, R12, P1 ;  /* 0x0000000c080a3208 */ /* 0x000fe40000800000 */
[----:B------:R-:W-:-:S03]  /*0ca0*/  @P3 FSEL R13, R9, R13, P1 ;  /* 0x0000000d090d3208 */ /* 0x000fc60000800000 */
[----:B------:R-:W-:Y:S02]  /*0cb0*/  @P3 IMAD.MOV.U32 R8, RZ, RZ, R10 ;  /* 0x000000ffff083224 */ /* 0x000fe400078e000a */
[----:B------:R-:W-:-:S06]  /*0cc0*/  @P3 IMAD.MOV.U32 R9, RZ, RZ, R13 ;  /* 0x000000ffff093224 */ /* 0x000fcc00078e000d */
        /* <DEDUP_REMOVED lines=19> */
[----:B------:R-:W-:Y:S01]  /*0e00*/  @P3 SEL R0, R0, R11, P1 ;  /* 0x0000000b00003207 */ /* 0x000fe20000800000 */
[----:B------:R-:W-:-:S12]  /*0e10*/  VIADD R5, R5, 0x10 ;  /* 0x0000001005057836 */ /* 0x000fd80000000000 */
[----:B------:R-:W-:-:S05]  /*0e20*/  @P2 VIADD R11, R21, 0x300 ;  /* 0x00000300150b2836 */ /* 0x000fca0000000000 */
[----:B------:R-:W-:Y:S02]  /*0e30*/  @P2 ISETP.GE.AND P1, PT, R11, R0, PT ;  /* 0x000000000b00220c */ /* 0x000fe40003f26270 */
[----:B------:R-:W-:-:S11]  /*0e40*/  ISETP.GE.AND P3, PT, R5, -0xc, PT ;  /* 0xfffffff40500780c */ /* 0x000fd60003f66270 */
[----:B------:R-:W-:Y:S01]  /*0e50*/  @P2 DSETP.GEU.AND P1, PT, R8, R18, !P1 ;  /* 0x000000120800222a */ /* 0x000fe20004f2e000 */
[----:B------:R-:W-:-:S05]  /*0e60*/  VIADD R25, R25, 0x1000 ;  /* 0x0000100019197836 */ /* 0x000fca0000000000 */
[----:B------:R-:W-:Y:S02]  /*0e70*/  @P2 FSEL R10, R8, R18, P1 ;  /* 0x00000012080a2208 */ /* 0x000fe40000800000 */
[----:B------:R-:W-:Y:S02]  /*0e80*/  @P2 FSEL R19, R9, R19, P1 ;  /* 0x0000001309132208 */ /* 0x000fe40000800000 */
[----:B------:R-:W-:Y:S01]  /*0e90*/  @P2 SEL R0, R0, R11, P1 ;  /* 0x0000000b00002207 */ /* 0x000fe20000800000 */
[----:B------:R-:W-:Y:S02]  /*0ea0*/  @P2 IMAD.MOV.U32 R8, RZ, RZ, R10 ;  /* 0x000000ffff082224 */ /* 0x000fe400078e000a */
[----:B------:R-:W-:Y:S01]  /*0eb0*/  @P2 IMAD.MOV.U32 R9, RZ, RZ, R19 ;  /* 0x000000ffff092224 */ /* 0x000fe200078e0013 */
[----:B------:R-:W-:Y:S06]  /*0ec0*/  @!P3 BRA `(.L_x_38) ;  /* 0xfffffff40024b947 */ /* 0x000fec000383ffff */
.L_x_37:
[----:B------:R-:W-:Y:S05]  /*0ed0*/  BSYNC.RECONVERGENT B4 ;  /* 0x0000000000047941 */ /* 0x000fea0003800200 */
.L_x_36:
[----:B------:R-:W-:Y:S01]  /*0ee0*/  IMAD.MOV R10, RZ, RZ, -R5 ;  /* 0x000000ffff0a7224 */ /* 0x000fe200078e0a05 */
[----:B------:R-:W-:Y:S04]  /*0ef0*/  BSSY.RECONVERGENT B4, `(.L_x_39) ;  /* 0x0000062000047945 */ /* 0x000fe80003800200 */
[----:B------:R-:W-:-:S13]  /*0f00*/  ISETP.GT.AND P1, PT, R10, 0x4, PT ;  /* 0x000000040a00780c */ /* 0x000fda0003f24270 */
[----:B------:R-:W-:Y:S05]  /*0f10*/  @!P1 BRA `(.L_x_40) ;  /* 0x00000004007c9947 */ /* 0x000fea0003800000 */
[----:B------:R-:W0:Y:S01]  /*0f20*/  LDCU.64 UR10, c[0x0][0x380] ;  /* 0x00007000ff0a77ac */ /* 0x000e220008000a00 */
[----:B------:R-:W-:Y:S01]  /*0f30*/  IADD3 R27, P0, PT, R4, R25, RZ ;  /* 0x00000019041b7210 */ /* 0x000fe20007f1e0ff */
[----:B------:R-:W1:Y:S03]  /*0f40*/  LDCU UR4, c[0x0][0x388] ;  /* 0x00007100ff0477ac */ /* 0x000e660008000800 */
[----:B------:R-:W-:Y:S02]  /*0f50*/  LEA.HI.X.SX32 R10, R25, RZ, 0x1, P0 ;  /* 0x000000ff190a7211 */ /* 0x000fe400000f0eff */
[----:B0-----:R-:W-:-:S04]  /*0f60*/  LEA R22, P0, R27, UR10, 0x3 ;  /* 0x0000000a1b167c11 */ /* 0x001fc8000f8018ff */
[----:B------:R-:W-:-:S05]  /*0f70*/  LEA.HI.X R23, R27, UR11, R10, 0x3, P0 ;  /* 0x0000000b1b177c11 */ /* 0x000fca00080f1c0a */
[----:B------:R-:W2:Y:S04]  /*0f80*/  LDG.E.64 R18, desc[UR8][R22.64] ;  /* 0x0000000816127981 */ /* 0x000ea8000c1e1b00 */
[----:B------:R-:W3:Y:S04]  /*0f90*/  LDG.E.64 R20, desc[UR8][R22.64+0x800] ;  /* 0x0008000816147981 */ /* 0x000ee8000c1e1b00 */
[----:B------:R-:W4:Y:S04]  /*0fa0*/  LDG.E.64 R10, desc[UR8][R22.64+0x1000] ;  /* 0x00100008160a7981 */ /* 0x000f28000c1e1b00 */
[----:B------:R-:W4:Y:S01]  /*0fb0*/  LDG.E.64 R12, desc[UR8][R22.64+0x1800] ;  /* 0x00180008160c7981 */ /* 0x000f22000c1e1b00 */
[----:B------:R-:W-:-:S05]  /*0fc0*/  VIADD R25, R25, 0x400 ;  /* 0x0000040019197836 */ /* 0x000fca0000000000 */
[----:B------:R-:W-:-:S04]  /*0fd0*/  IADD3 R24, P0, PT, R4, R25, RZ ;  /* 0x0000001904187210 */ /* 0x000fc80007f1e0ff */
[----:B------:R-:W-:Y:S02]  /*0fe0*/  LEA.HI.X.SX32 R15, R25, RZ, 0x1, P0 ;  /* 0x000000ff190f7211 */ /* 0x000fe400000f0eff */
[----:B------:R-:W-:-:S04]  /*0ff0*/  LEA R14, P0, R24, UR10, 0x3 ;  /* 0x0000000a180e7c11 */ /* 0x000fc8000f8018ff */
[----:B------:R-:W-:-:S05]  /*1000*/  LEA.HI.X R15, R24, UR11, R15, 0x3, P0 ;  /* 0x0000000b180f7c11 */ /* 0x000fca00080f1c0f */
[----:B------:R-:W4:Y:S01]  /*1010*/  LDG.E.64 R16, desc[UR8][R14.64] ;  /* 0x000000080e107981 */ /* 0x000f22000c1e1b00 */
[----:B-1----:R-:W-:-:S03]  /*1020*/  VIADD R27, R27, UR4 ;  /* 0x000000041b1b7c36 */ /* 0x002fc60008000000 */
[----:B------:R-:W4:Y:S01]  /*1030*/  LDG.E.64 R22, desc[UR8][R14.64+0x1800] ;  /* 0x001800080e167981 */ /* 0x000f22000c1e1b00 */
        /* <DEDUP_REMOVED lines=37> */
[----:B------:R-:W-:Y:S01]  /*1290*/  VIADD R13, R24, UR4 ;  /* 0x00000004180d7c36 */ /* 0x000fe20008000000 */
[----:B------:R-:W-:-:S12]  /*12a0*/  @P2 SEL R0, R0, R27, P0 ;  /* 0x0000001b00002207 */ /* 0x000fd80000000000 */
[----:B------:R-:W-:-:S13]  /*12b0*/  @P1 ISETP.GE.AND P0, PT, R13, R0, PT ;  /* 0x000000000d00120c */ /* 0x000fda0003f06270 */
[----:B------:R-:W-:-:S06]  /*12c0*/  @P1 DSETP.GEU.AND P0, PT, R8, R16, !P0 ;  /* 0x000000100800122a */ /* 0x000fcc000470e000 */
[----:B------:R-:W-:Y:S02]  /*12d0*/  @P1 FSEL R10, R8, R16, P0 ;  /* 0x00000010080a1208 */ /* 0x000fe40000000000 */
[----:B------:R-:W-:-:S03]  /*12e0*/  @P1 FSEL R17, R9, R17, P0 ;  /* 0x0000001109111208 */ /* 0x000fc60000000000 */
        /* <DEDUP_REMOVED lines=23> */
[----:B------:R-:W-:Y:S01]  /*1460*/  @P2 ISETP.GE.AND P1, PT, R11, R0, PT ;  /* 0x000000000b00220c */ /* 0x000fe20003f26270 */
[----:B------:R-:W-:Y:S01]  /*1470*/  VIADD R5, R5, 0x4 ;  /* 0x0000000405057836 */ /* 0x000fe20000000000 */
[----:B------:R-:W-:-:S11]  /*1480*/  PLOP3.LUT P0, PT, PT, PT, PT, 0x8, 0x80 ;  /* 0x000000000080781c */ /* 0x000fd60003f0e170 */
[----:B------:R-:W-:Y:S01]  /*1490*/  @P2 DSETP.GEU.AND P1, PT, R8, R22, !P1 ;  /* 0x000000160800222a */ /* 0x000fe20004f2e000 */
[----:B------:R-:W-:-:S05]  /*14a0*/  VIADD R5, R5, 0x4 ;  /* 0x0000000405057836 */ /* 0x000fca0000000000 */
[----:B------:R-:W-:Y:S02]  /*14b0*/  @P2 FSEL R10, R8, R22, P1 ;  /* 0x00000016080a2208 */ /* 0x000fe40000800000 */
[----:B------:R-:W-:Y:S01]  /*14c0*/  @P2 FSEL R23, R9, R23, P1 ;  /* 0x0000001709172208 */ /* 0x000fe20000800000 */
[----:B------:R-:W-:Y:S01]  /*14d0*/  VIADD R25, R25, 0x400 ;  /* 0x0000040019197836 */ /* 0x000fe20000000000 */
[----:B------:R-:W-:Y:S01]  /*14e0*/  @P2 SEL R0, R0, R11, P1 ;  /* 0x0000000b00002207 */ /* 0x000fe20000800000 */
[----:B------:R-:W-:Y:S02]  /*14f0*/  @P2 IMAD.MOV.U32 R8, RZ, RZ, R10 ;  /* 0x000000ffff082224 */ /* 0x000fe400078e000a */
[----:B------:R-:W-:-:S07]  /*1500*/  @P2 IMAD.MOV.U32 R9, RZ, RZ, R23 ;  /* 0x000000ffff092224 */ /* 0x000fce00078e0017 */
.L_x_40:
[----:B------:R-:W-:Y:S05]  /*1510*/  BSYNC.RECONVERGENT B4 ;  /* 0x0000000000047941 */ /* 0x000fea0003800200 */
.L_x_39:
[----:B------:R-:W-:-:S13]  /*1520*/  ISETP.NE.OR P0, PT, R5, RZ, P0 ;  /* 0x000000ff0500720c */ /* 0x000fda0000705670 */
[----:B------:R-:W-:Y:S05]  /*1530*/  @!P0 BREAK.RELIABLE B1 ;  /* 0x0000000000018942 */ /* 0x000fea0003800100 */
[----:B------:R-:W-:Y:S05]  /*1540*/  @!P0 BRA `(.L_x_33) ;  /* 0x0000000000c48947 */ /* 0x000fea0003800000 */
.L_x_35:
[----:B------:R-:W-:Y:S05]  /*1550*/  BSYNC.RELIABLE B1 ;  /* 0x0000000000017941 */ /* 0x000fea0003800100 */
.L_x_34:
[----:B------:R-:W-:-:S04]  /*1560*/  IADD3 R20, P0, PT, R4, R25, RZ ;  /* 0x0000001904147210 */ /* 0x000fc80007f1e0ff */
[----:B------:R-:W-:Y:S02]  /*1570*/  LEA.HI.X.SX32 R11, R25, RZ, 0x1, P0 ;  /* 0x000000ff190b7211 */ /* 0x000fe400000f0eff */
[----:B------:R-:W-:-:S04]  /*1580*/  LEA R18, P0, R20, UR12, 0x3 ;  /* 0x0000000c14127c11 */ /* 0x000fc8000f8018ff */
[----:B------:R-:W-:-:S05]  /*1590*/  LEA.HI.X R19, R20, UR13, R11, 0x3, P0 ;  /* 0x0000000d14137c11 */ /* 0x000fca00080f1c0b */
[----:B------:R-:W2:Y:S04]  /*15a0*/  LDG.E.64 R16, desc[UR8][R18.64] ;  /* 0x0000000812107981 */ /* 0x000ea8000c1e1b00 */
[----:B------:R-:W3:Y:S04]  /*15b0*/  LDG.E.64 R12, desc[UR8][R18.64+0x800] ;  /* 0x00080008120c7981 */ /* 0x000ee8000c1e1b00 */
[----:B------:R-:W4:Y:S04]  /*15c0*/  LDG.E.64 R10, desc[UR8][R18.64+0x1000] ;  /* 0x00100008120a7981 */ /* 0x000f28000c1e1b00 */
[----:B------:R-:W4:Y:S01]  /*15d0*/  LDG.E.64 R14, desc[UR8][R18.64+0x1800] ;  /* 0x00180008120e7981 */ /* 0x000f22000c1e1b00 */
[----:B------:R-:W-:-:S02]  /*15e0*/  VIADD R21, R20, UR14 ;  /* 0x0000000e14157c36 */ /* 0x000fc40008000000 */
[----:B------:R-:W-:Y:S02]  /*15f0*/  VIADD R5, R5, 0x4 ;  /* 0x0000000405057836 */ /* 0x000fe40000000000 */
[----:B------:R-:W-:Y:S01]  /*1600*/  VIADD R25, R25, 0x400 ;  /* 0x0000040019197836 */ /* 0x000fe20000000000 */
[----:B--2--5:R-:W-:-:S14]  /*1610*/  DSETP.GEU.AND P1, PT, R16, R8, PT ;  /* 0x000000081000722a */ /* 0x024fdc0003f2e000 */
[----:B------:R-:W-:-:S13]  /*1620*/  @P1 ISETP.GE.AND P0, PT, R21, R0, PT ;  /* 0x000000001500120c */ /* 0x000fda0003f06270 */
[----:B------:R-:W-:-:S06]  /*1630*/  @P1 DSETP.GEU.AND P0, PT, R8, R16, !P0 ;  /* 0x000000100800122a */ /* 0x000fcc000470e000 */
[----:B------:R-:W-:Y:S02]  /*1640*/  @P1 FSEL R16, R8, R16, P0 ;  /* 0x0000001008101208 */ /* 0x000fe40000000000 */
[----:B------:R-:W-:Y:S02]  /*1650*/  @P1 FSEL R17, R9, R17, P0 ;  /* 0x0000001109111208 */ /* 0x000fe40000000000 */
[----:B------:R-:W-:Y:S01]  /*1660*/  @P1 SEL R0, R0, R21, P0 ;  /* 0x0000001500001207 */ /* 0x000fe20000000000 */
[----:B------:R-:W-:Y:S02]  /*1670*/  @P1 IMAD.MOV.U32 R8, RZ, RZ, R16 ;  /* 0x000000ffff081224 */ /* 0x000fe400078e0010 */
[----:B------:R-:W-:-:S06]  /*1680*/  @P1 IMAD.MOV.U32 R9, RZ, RZ, R17 ;  /* 0x000000ffff091224 */ /* 0x000fcc00078e0011 */
[----:B---3--:R-:W-:-:S14]  /*1690*/  DSETP.GEU.AND P2, PT, R12, R8, PT ;  /* 0x000000080c00722a */ /* 0x008fdc0003f4e000 */
[----:B------:R-:W-:-:S05]  /*16a0*/  @P2 VIADD R17, R21, 0x100 ;  /* 0x0000010015112836 */ /* 0x000fca0000000000 */
[----:B------:R-:W-:-:S13]  /*16b0*/  @P2 ISETP.GE.AND P0, PT, R17, R0, PT ;  /* 0x000000001100220c */ /* 0x000fda0003f06270 */
[----:B------:R-:W-:-:S06]  /*16c0*/  @P2 DSETP.GEU.AND P0, PT, R8, R12, !P0 ;  /* 0x0000000c0800222a */ /* 0x000fcc000470e000 */
[----:B------:R-:W-:Y:S02]  /*16d0*/  @P2 FSEL R12, R8, R12, P0 ;  /* 0x0000000c080c2208 */ /* 0x000fe40000000000 */
[----:B------:R-:W-:Y:S02]  /*16e0*/  @P2 FSEL R13, R9, R13, P0 ;  /* 0x0000000d090d2208 */ /* 0x000fe40000000000 */
[----:B------:R-:W-:Y:S01]  /*16f0*/  @P2 SEL R0, R0, R17, P0 ;  /* 0x0000001100002207 */ /* 0x000fe20000000000 */
[----:B------:R-:W-:Y:S02]  /*1700*/  @P2 IMAD.MOV.U32 R8, RZ, RZ, R12 ;  /* 0x000000ffff082224 */ /* 0x000fe400078e000c */
[----:B------:R-:W-:-:S06]  /*1710*/  @P2 IMAD.MOV.U32 R9, RZ, RZ, R13 ;  /* 0x000000ffff092224 */ /* 0x000fcc00078e000d */
[----:B----4-:R-:W-:-:S14]  /*1720*/  DSETP.GEU.AND P1, PT, R10, R8, PT ;  /* 0x000000080a00722a */ /* 0x010fdc0003f2e000 */
[----:B------:R-:W-:-:S05]  /*1730*/  @P1 VIADD R13, R21, 0x200 ;  /* 0x00000200150d1836 */ /* 0x000fca0000000000 */
[----:B------:R-:W-:-:S13]  /*1740*/  @P1 ISETP.GE.AND P0, PT, R13, R0, PT ;  /* 0x000000000d00120c */ /* 0x000fda0003f06270 */
[----:B------:R-:W-:-:S06]  /*1750*/  @P1 DSETP.GEU.AND P0, PT, R8, R10, !P0 ;  /* 0x0000000a0800122a */ /* 0x000fcc000470e000 */
[----:B------:R-:W-:Y:S02]  /*1760*/  @P1 FSEL R10, R8, R10, P0 ;  /* 0x0000000a080a1208 */ /* 0x000fe40000000000 */
[----:B------:R-:W-:Y:S02]  /*1770*/  @P1 FSEL R11, R9, R11, P0 ;  /* 0x0000000b090b1208 */ /* 0x000fe40000000000 */
[----:B------:R-:W-:Y:S01]  /*1780*/  @P1 SEL R0, R0, R13, P0 ;  /* 0x0000000d00001207 */ /* 0x000fe20000000000 */
[----:B------:R-:W-:Y:S02]  /*1790*/  @P1 IMAD.MOV.U32 R8, RZ, RZ, R10 ;  /* 0x000000ffff081224 */ /* 0x000fe400078e000a */
[----:B------:R-:W-:Y:S01]  /*17a0*/  @P1 IMAD.MOV.U32 R9, RZ, RZ, R11 ;  /* 0x000000ffff091224 */ /* 0x000fe200078e000b */
[----:B------:R-:W-:-:S05]  /*17b0*/  ISETP.NE.AND P1, PT, R5, RZ, PT ;  /* 0x000000ff0500720c */ /* 0x000fca0003f25270 */
[----:B------:R-:W-:-:S14]  /*17c0*/  DSETP.GEU.AND P2, PT, R14, R8, PT ;  /* 0x000000080e00722a */ /* 0x000fdc0003f4e000 */
        /* <DEDUP_REMOVED lines=8> */
[----:B------:R-:W-:Y:S06]  /*1850*/  @P1 BRA `(.L_x_34) ;  /* 0xfffffffc00401947 */ /* 0x000fec000383ffff */
.L_x_33:
[----:B------:R-:W-:Y:S05]  /*1860*/  BSYNC.RECONVERGENT B2 ;  /* 0x0000000000027941 */ /* 0x000fea0003800200 */
.L_x_32:
[----:B------:R-:W-:-:S13]  /*1870*/  ISETP.NE.AND P0, PT, R7, RZ, PT ;  /* 0x000000ff0700720c */ /* 0x000fda0003f05270 */
[----:B------:R-:W-:Y:S05]  /*1880*/  @!P0 BRA `(.L_x_31) ;  /* 0x0000000000508947 */ /* 0x000fea0003800000 */
[----:B------:R-:W0:Y:S01]  /*1890*/  LDC.64 R10, c[0x0][0x380] ;  /* 0x0000e000ff0a7b82 */ /* 0x000e220000000a00 */
[----:B------:R-:W1:Y:S01]  /*18a0*/  LDCU UR4, c[0x0][0x388] ;  /* 0x00007100ff0477ac */ /* 0x000e620008000800 */
[----:B------:R-:W-:Y:S01]  /*18b0*/  IMAD.MOV R12, RZ, RZ, -R7 ;  /* 0x000000ffff0c7224 */ /* 0x000fe200078e0a07 */
[----:B-1----:R-:W-:Y:S01]  /*18c0*/  IADD3 R7, PT, PT, R4, UR4, R25 ;  /* 0x0000000404077c10 */ /* 0x002fe2000fffe019 */
[----:B0-----:R-:W-:-:S07]  /*18d0*/  IMAD.WIDE.U32 R4, R2, 0x2000, R10 ;  /* 0x0000200002047825 */ /* 0x001fce00078e000a */
.L_x_41:
[----:B------:R-:W-:-:S06]  /*18e0*/  IMAD.WIDE R10, R25, 0x8, R4 ;  /* 0x00000008190a7825 */ /* 0x000fcc00078e0204 */
[----:B------:R-:W2:Y:S01]  /*18f0*/  LDG.E.64 R10, desc[UR8][R10.64] ;  /* 0x000000080a0a7981 */ /* 0x000ea2000c1e1b00 */
[----:B------:R-:W-:Y:S02]  /*1900*/  VIADD R12, R12, 0x1 ;  /* 0x000000010c0c7836 */ /* 0x000fe40000000000 */
[----:B------:R-:W-:-:S03]  /*1910*/  VIADD R25, R25, 0x100 ;  /* 0x0000010019197836 */ /* 0x000fc60000000000 */
[----:B------:R-:W-:Y:S01]  /*1920*/  ISETP.NE.AND P2, PT, R12, RZ, PT ;  /* 0x000000ff0c00720c */ /* 0x000fe20003f45270 */
[----:B--2--5:R-:W-:-:S14]  /*1930*/  DSETP.GEU.AND P1, PT, R10, R8, PT ;  /* 0x000000080a00722a */ /* 0x024fdc0003f2e000 */
[----:B------:R-:W-:-:S13]  /*1940*/  @P1 ISETP.GE.AND P0, PT, R7, R0, PT ;  /* 0x000000000700120c */ /* 0x000fda0003f06270 */
[----:B------:R-:W-:-:S06]  /*1950*/  @P1 DSETP.GEU.AND P0, PT, R8, R10, !P0 ;  /* 0x0000000a0800122a */ /* 0x000fcc000470e000 */
[----:B------:R-:W-:Y:S02]  /*1960*/  @P1 FSEL R13, R8, R10, P0 ;  /* 0x0000000a080d1208 */ /* 0x000fe40000000000 */
[----:B------:R-:W-:Y:S02]  /*1970*/  @P1 FSEL R14, R9, R11, P0 ;  /* 0x0000000b090e1208 */ /* 0x000fe40000000000 */
[----:B------:R-:W-:Y:S01]  /*1980*/  @P1 SEL R0, R0, R7, P0 ;  /* 0x0000000700001207 */ /* 0x000fe20000000000 */
[----:B------:R-:W-:Y:S02]  /*1990*/  @P1 IMAD.MOV.U32 R8, RZ, RZ, R13 ;  /* 0x000000ffff081224 */ /* 0x000fe400078e000d */
[----:B------:R-:W-:Y:S02]  /*19a0*/  @P1 IMAD.MOV.U32 R9, RZ, RZ, R14 ;  /* 0x000000ffff091224 */ /* 0x000fe400078e000e */
[----:B------:R-:W-:Y:S01]  /*19b0*/  VIADD R7, R7, 0x100 ;  /* 0x0000010007077836 */ /* 0x000fe20000000000 */
[----:B------:R-:W-:Y:S06]  /*19c0*/  @P2 BRA `(.L_x_41) ;  /* 0xfffffffc00c42947 */ /* 0x000fec000383ffff */
.L_x_31:
[----:B------:R-:W-:Y:S05]  /*19d0*/  BSYNC.RECONVERGENT B3 ;  /* 0x0000000000037941 */ /* 0x000fea0003800200 */
.L_x_30:
[----:B------:R-:W-:-:S13]  /*19e0*/  ISETP.GE.AND P0, PT, R6, 0x100, PT ;  /* 0x000001000600780c */ /* 0x000fda0003f06270 */
[----:B------:R-:W-:Y:S05]  /*19f0*/  @!P0 BRA `(.L_x_42) ;  /* 0x0000000800388947 */ /* 0x000fea0003800000 */
[----:B------:R-:W0:Y:S01]  /*1a00*/  SHFL.DOWN PT, R7, R0, 0x1, 0x1f ;  /* 0x08201f0000077f89 */ /* 0x000e2200000e0000 */
[----:B------:R-:W1:Y:S03]  /*1a10*/  S2R R6, SR_LANEID ;  /* 0x0000000000067919 */ /* 0x000e660000000000 */
[----:B-----5:R-:W-:Y:S04]  /*1a20*/  SHFL.DOWN PT, R4, R8, 0x1, 0x1f ;  /* 0x08201f0008047f89 */ /* 0x020fe800000e0000 */
[----:B------:R-:W2:Y:S01]  /*1a30*/  SHFL.DOWN PT, R5, R9, 0x1, 0x1f ;  /* 0x08201f0009057f89 */ /* 0x000ea200000e0000 */
[----:B0-----:R-:W-:Y:S01]  /*1a40*/  ISETP.GE.AND P1, PT, R7, R0, PT ;  /* 0x000000000700720c */ /* 0x001fe20003f26270 */
[----:B--2---:R-:W-:Y:S01]  /*1a50*/  DSETP.GT.AND P0, PT, R8, R4, PT ;  /* 0x000000040800722a */ /* 0x004fe20003f04000 */
[----:B-1----:R-:W-:-:S11]  /*1a60*/  ISETP.NE.AND P2, PT, R6, RZ, PT ;  /* 0x000000ff0600720c */ /* 0x002fd60003f45270 */
[----:B------:R-:W-:Y:S01]  /*1a70*/  DSETP.GEU.AND P1, PT, R8, R4, !P1 ;  /* 0x000000040800722a */ /* 0x000fe20004f2e000 */
[----:B------:R-:W-:-:S05]  /*1a80*/  ISETP.GT.OR P0, PT, R6, 0x1e, P0 ;  /* 0x0000001e0600780c */ /* 0x000fca0000704670 */
[----:B------:R-:W-:Y:S01]  /*1a90*/  PLOP3.LUT P0, PT, P0, P1, PT, 0xf8, 0x8f ;  /* 0x00000000008f781c */ /* 0x000fe20000703f70 */
[----:B------:R-:W0:-:S12]  /*1aa0*/  @!P2 S2R R10, SR_CgaCtaId ;  /* 0x00000000000aa919 */ /* 0x000e180000008800 */
[----:B------:R-:W-:Y:S02]  /*1ab0*/  @!P0 IMAD.MOV.U32 R0, RZ, RZ, R7 ;  /* 0x000000ffff008224 */ /* 0x000fe400078e0007 */
[----:B------:R-:W-:Y:S02]  /*1ac0*/  @!P0 IMAD.MOV.U32 R8, RZ, RZ, R4 ;  /* 0x000000ffff088224 */ /* 0x000fe400078e0004 */
[----:B------:R-:W-:Y:S01]  /*1ad0*/  @!P0 IMAD.MOV.U32 R9, RZ, RZ, R5 ;  /* 0x000000ffff098224 */ /* 0x000fe200078e0005 */
[----:B------:R-:W1:Y:S04]  /*1ae0*/  SHFL.DOWN PT, R7, R0, 0x2, 0x1f ;  /* 0x08401f0000077f89 */ /* 0x000e6800000e0000 */
[----:B------:R-:W-:Y:S04]  /*1af0*/  SHFL.DOWN PT, R4, R8, 0x2, 0x1f ;  /* 0x08401f0008047f89 */ /* 0x000fe800000e0000 */
[----:B------:R-:W2:Y:S01]  /*1b00*/  SHFL.DOWN PT, R5, R9, 0x2, 0x1f ;  /* 0x08401f0009057f89 */ /* 0x000ea200000e0000 */
[----:B-1----:R-:W-:Y:S01]  /*1b10*/  ISETP.GE.AND P1, PT, R7, R0, PT ;  /* 0x000000000700720c */ /* 0x002fe20003f26270 */
[----:B--2---:R-:W-:-:S12]  /*1b20*/  DSETP.GT.AND P0, PT, R8, R4, PT ;  /* 0x000000040800722a */ /* 0x004fd80003f04000 */
[----:B------:R-:W-:Y:S01]  /*1b30*/  DSETP.GEU.AND P1, PT, R8, R4, !P1 ;  /* 0x000000040800722a */ /* 0x000fe20004f2e000 */
[----:B------:R-:W-:-:S05]  /*1b40*/  ISETP.GT.OR P0, PT, R6, 0x1d, P0 ;  /* 0x0000001d0600780c */ /* 0x000fca0000704670 */
[----:B------:R-:W-:-:S13]  /*1b50*/  PLOP3.LUT P0, PT, P0, P1, PT, 0xf8, 0x8f ;  /* 0x00000000008f781c */ /* 0x000fda0000703f70 */
        /* <DEDUP_REMOVED lines=25> */
[----:B------:R-:W-:Y:S01]  /*1cf0*/  SHFL.DOWN PT, R4, R8, 0x10, 0x1f ;  /* 0x0a001f0008047f89 */ /* 0x000fe200000e0000 */
[----:B------:R-:W-:-:S03]  /*1d00*/  @!P2 MOV R7, 0x400 ;  /* 0x000004000007a802 */ /* 0x000fc60000000f00 */
[----:B------:R-:W1:Y:S01]  /*1d10*/  SHFL.DOWN PT, R5, R9, 0x10, 0x1f ;  /* 0x0a001f0009057f89 */ /* 0x000e6200000e0000 */
[----:B0-----:R-:W-:-:S03]  /*1d20*/  @!P2 LEA R7, R10, R7, 0x18 ;  /* 0x000000070a07a211 */ /* 0x001fc600078ec0ff */
[----:B------:R-:W0:Y:S01]  /*1d30*/  SHFL.DOWN PT, R11, R0, 0x10, 0x1f ;  /* 0x0a001f00000b7f89 */ /* 0x000e2200000e0000 */
[----:B-1----:R-:W-:-:S06]  /*1d40*/  DSETP.GT.AND P0, PT, R8, R4, PT ;  /* 0x000000040800722a */ /* 0x002fcc0003f04000 */
[----:B------:R-:W-:Y:S02]  /*1d50*/  ISETP.GT.OR P0, PT, R6, 0xf, P0 ;  /* 0x0000000f0600780c */ /* 0x000fe40000704670 */
[----:B------:R-:W-:-:S04]  /*1d60*/  @!P2 SHF.R.U32.HI R6, RZ, 0x1, R3 ;  /* 0x00000001ff06a819 */ /* 0x000fc80000011603 */
[----:B------:R-:W-:-:S05]  /*1d70*/  @!P2 LOP3.LUT R6, R6, 0x1f0, RZ, 0xc0, !PT ;  /* 0x000001f00606a812 */ /* 0x000fca00078ec0ff */
[----:B------:R-:W-:Y:S02]  /*1d80*/  @!P2 IMAD.IADD R7, R6, 0x1, R7 ;  /* 0x000000010607a824 */ /* 0x000fe400078e0207 */
[----:B0-----:R-:W-:-:S13]  /*1d90*/  @!P0 ISETP.GE.AND P1, PT, R11, R0, PT ;  /* 0x000000000b00820c */ /* 0x001fda0003f26270 */
[----:B------:R-:W-:-:S06]  /*1da0*/  @!P0 DSETP.GEU.AND P1, PT, R8, R4, !P1 ;  /* 0x000000040800822a */ /* 0x000fcc0004f2e000 */
[----:B------:R-:W-:Y:S02]  /*1db0*/  @!P0 FSEL R4, R8, R4, P1 ;  /* 0x0000000408048208 */ /* 0x000fe40000800000 */
[----:B------:R-:W-:Y:S02]  /*1dc0*/  @!P0 FSEL R5, R9, R5, P1 ;  /* 0x0000000509058208 */ /* 0x000fe40000800000 */
[----:B------:R-:W-:Y:S01]  /*1dd0*/  @!P0 SEL R0, R0, R11, P1 ;  /* 0x0000000b00008207 */ /* 0x000fe20000800000 */
[----:B------:R-:W-:Y:S01]  /*1de0*/  @!P0 IMAD.MOV.U32 R8, RZ, RZ, R4 ;  /* 0x000000ffff088224 */ /* 0x000fe200078e0004 */
[----:B------:R-:W-:Y:S01]  /*1df0*/  ISETP.NE.AND P1, PT, R3, RZ, PT ;  /* 0x000000ff0300720c */ /* 0x000fe20003f25270 */
[----:B------:R-:W-:Y:S02]  /*1e00*/  @!P0 IMAD.MOV.U32 R9, RZ, RZ, R5 ;  /* 0x000000ffff098224 */ /* 0x000fe400078e0005 */
[----:B------:R2:W-:Y:S04]  /*1e10*/  @!P2 STS [R7+0x10], R0 ;  /* 0x000010000700a388 */ /* 0x0005e80000000800 */
[----:B------:R2:W-:Y:S01]  /*1e20*/  @!P2 STS.64 [R7+0x8], R8 ;  /* 0x000008080700a388 */ /* 0x0005e20000000a00 */
[----:B------:R-:W-:Y:S06]  /*1e30*/  BAR.SYNC.DEFER_BLOCKING 0x0 ;  /* 0x0000000000007b1d */ /* 0x000fec0000010000 */
[----:B------:R-:W-:Y:S05]  /*1e40*/  @P1 BRA `(.L_x_43) ;  /* 0x0000003400f81947 */ /* 0x000fea0003800000 */
[----:B------:R-:W0:Y:S01]  /*1e50*/  S2R R4, SR_CgaCtaId ;  /* 0x0000000000047919 */ /* 0x000e220000008800 */
[----:B------:R-:W-:-:S04]  /*1e60*/  MOV R3, 0x400 ;  /* 0x0000040000037802 */ /* 0x000fc80000000f00 */
[----:B0-----:R-:W-:-:S05]  /*1e70*/  LEA R3, R4, R3, 0x18 ;  /* 0x0000000304037211 */ /* 0x001fca00078ec0ff */
[----:B------:R-:W0:Y:S04]  /*1e80*/  LDS.64 R4, [R3+0x18] ;  /* 0x0000180003047984 */ /* 0x000e280000000a00 */
[----:B--2---:R-:W-:Y:S01]  /*1e90*/  LDS.64 R6, [R3+0x28] ;  /* 0x0000280003067984 */ /* 0x004fe20000000a00 */
[----:B0-----:R-:W-:-:S14]  /*1ea0*/  DSETP.GEU.AND P2, PT, R4, R8, PT ;  /* 0x000000080400722a */ /* 0x001fdc0003f4e000 */
[----:B------:R-:W0:Y:S02]  /*1eb0*/  @P2 LDS R11, [R3+0x20] ;  /* 0x00002000030b2984 */ /* 0x000e240000000800 */
[----:B0-----:R-:W-:-:S13]  /*1ec0*/  @P2 ISETP.GE.AND P0, PT, R11, R0, PT ;  /* 0x000000000b00220c */ /* 0x001fda0003f06270 */
[----:B------:R-:W-:-:S06]  /*1ed0*/  @P2 DSETP.GEU.AND P0, PT, R8, R4, !P0 ;  /* 0x000000040800222a */ /* 0x000fcc000470e000 */
[----:B------:R-:W-:Y:S02]  /*1ee0*/  @P2 FSEL R4, R8, R4, P0 ;  /* 0x0000000408042208 */ /* 0x000fe40000000000 */
[----:B------:R-:W-:Y:S02]  /*1ef0*/  @P2 FSEL R5, R9, R5, P0 ;  /* 0x0000000509052208 */ /* 0x000fe40000000000 */
[----:B------:R-:W-:Y:S01]  /*1f00*/  @P2 SEL R0, R0, R11, P0 ;  /* 0x0000000b00002207 */ /* 0x000fe20000000000 */
[----:B------:R-:W-:Y:S02]  /*1f10*/  @P2 IMAD.MOV.U32 R8, RZ, RZ, R4 ;  /* 0x000000ffff082224 */ /* 0x000fe400078e0004 */
[----:B------:R-:W-:Y:S02]  /*1f20*/  @P2 IMAD.MOV.U32 R9, RZ, RZ, R5 ;  /* 0x000000ffff092224 */ /* 0x000fe400078e0005 */
[----:B------:R-:W-:Y:S04]  /*1f30*/  LDS.64 R4, [R3+0x38] ;  /* 0x0000380003047984 */ /* 0x000fe80000000a00 */
[----:B------:R-:W-:-:S14]  /*1f40*/  DSETP.GEU.AND P3, PT, R6, R8, PT ;  /* 0x000000080600722a */ /* 0x000fdc0003f6e000 */
        /* <DEDUP_REMOVED lines=47> */
[----:B------:R-:W-:-:S06]  /*2240*/  @P3 IMAD.MOV.U32 R9, RZ, RZ, R7 ;  /* 0x000000ffff093224 */ /* 0x000fcc00078e0007 */
[----:B------:R-:W-:-:S14]  /*2250*/  DSETP.GEU.AND P2, PT, R4, R8, PT ;  /* 0x000000080400722a */ /* 0x000fdc0003f4e000 */
[----:B------:R-:W-:Y:S05]  /*2260*/  @!P2 BRA `(.L_x_43) ;  /* 0x0000003000f0a947 */ /* 0x000fea0003800000 */
[----:B------:R-:W0:Y:S02]  /*2270*/  LDS R3, [R3+0x80] ;  /* 0x0000800003037984 */ /* 0x000e240000000800 */
[----:B0-----:R-:W-:-:S13]  /*2280*/  ISETP.GE.AND P0, PT, R3, R0, PT ;  /* 0x000000000300720c */ /* 0x001fda0003f06270 */
[----:B------:R-:W-:-:S06]  /*2290*/  DSETP.GEU.AND P0, PT, R8, R4, !P0 ;  /* 0x000000040800722a */ /* 0x000fcc000470e000 */
[----:B------:R-:W-:Y:S02]  /*22a0*/  FSEL R8, R8, R4, P0 ;  /* 0x0000000408087208 */ /* 0x000fe40000000000 */
[----:B------:R-:W-:Y:S02]  /*22b0*/  FSEL R9, R9, R5, P0 ;  /* 0x0000000509097208 */ /* 0x000fe40000000000 */
[----:B------:R-:W-:Y:S01]  /*22c0*/  SEL R0, R0, R3, P0 ;  /* 0x0000000300007207 */ /* 0x000fe20000000000 */
[----:B------:R-:W-:Y:S06]  /*22d0*/  BRA `(.L_x_43) ;  /* 0x0000003000d47947 */ /* 0x000fec0003800000 */
.L_x_42:
[----:B------:R-:W-:Y:S01]  /*22e0*/  LOP3.LUT R4, R3, 0x3e0, RZ, 0xc0, !PT ;  /* 0x000003e003047812 */ /* 0x000fe200078ec0ff */
[----:B------:R-:W0:Y:S03]  /*22f0*/  S2R R12, SR_LANEID ;  /* 0x00000000000c7919 */ /* 0x000e260000000000 */
[----:B------:R-:W-:Y:S01]  /*2300*/  LOP3.LUT R7, RZ, R4, RZ, 0x33, !PT ;  /* 0x00000004ff077212 */ /* 0x000fe200078e33ff */
[----:B------:R-:W-:-:S04]  /*2310*/  VIADD R5, R4, 0x20 ;  /* 0x0000002004057836 */ /* 0x000fc80000000000 */
[----:B------:R-:W-:Y:S01]  /*2320*/  IMAD.IADD R7, R6, 0x1, R7 ;  /* 0x0000000106077824 */ /* 0x000fe200078e0207 */
[----:B------:R-:W-:-:S04]  /*2330*/  ISETP.GT.AND P0, PT, R5, R6, PT ;  /* 0x000000060500720c */ /* 0x000fc80003f04270 */
[----:B------:R-:W-:-:S05]  /*2340*/  SEL R7, R7, 0x1f, P0 ;  /* 0x0000001f07077807 */ /* 0x000fca0000000000 */
[----:B------:R-:W1:Y:S04]  /*2350*/  SHFL.DOWN PT, R11, R0, 0x1, R7 ;  /* 0x08200000000b7989 */ /* 0x000e6800000e0007 */
[----:B-----5:R-:W-:Y:S04]  /*2360*/  SHFL.DOWN PT, R4, R8, 0x1, R7 ;  /* 0x0820000008047989 */ /* 0x020fe800000e0007 */
[----:B------:R-:W2:Y:S01]  /*2370*/  SHFL.DOWN PT, R5, R9, 0x1, R7 ;  /* 0x0820000009057989 */ /* 0x000ea200000e0007 */
[C---:B0-----:R-:W-:Y:S01]  /*2380*/  VIADD R10, R12.reuse, 0x2 ;  /* 0x000000020c0a7836 */ /* 0x041fe20000000000 */
[----:B------:R-:W-:-:S02]  /*2390*/  ISETP.NE.AND P2, PT, R12, RZ, PT ;  /* 0x000000ff0c00720c */ /* 0x000fc40003f45270 */
[----:B-1----:R-:W-:-:S11]  /*23a0*/  ISETP.GE.AND P1, PT, R11, R0, PT ;  /* 0x000000000b00720c */ /* 0x002fd60003f26270 */
[----:B------:R-:W0:Y:S01]  /*23b0*/  @!P2 S2R R13, SR_CgaCtaId ;  /* 0x00000000000da919 */ /* 0x000e220000008800 */
[C-C-:B--2---:R-:W-:Y:S02]  /*23c0*/  DSETP.GT.AND P0, PT, R8.reuse, R4.reuse, PT ;  /* 0x000000040800722a */ /* 0x144fe40003f04000 */
[----:B------:R-:W-:-:S04]  /*23d0*/  DSETP.GEU.AND P1, PT, R8, R4, !P1 ;  /* 0x000000040800722a */ /* 0x000fc80004f2e000 */
[----:B------:R-:W-:-:S04]  /*23e0*/  ISETP.GE.OR P0, PT, R12, R7, P0 ;  /* 0x000000070c00720c */ /* 0x000fc80000706670 */
[----:B------:R-:W-:-:S13]  /*23f0*/  PLOP3.LUT P0, PT, P0, P1, PT, 0xf8, 0x8f ;  /* 0x00000000008f781c */ /* 0x000fda0000703f70 */
[----:B------:R-:W-:Y:S02]  /*2400*/  @!P0 IMAD.MOV.U32 R0, RZ, RZ, R11 ;  /* 0x000000ffff008224 */ /* 0x000fe400078e000b */
[----:B------:R-:W-:Y:S02]  /*2410*/  @!P0 IMAD.MOV.U32 R8, RZ, RZ, R4 ;  /* 0x000000ffff088224 */ /* 0x000fe400078e0004 */
[----:B------:R-:W-:Y:S01]  /*2420*/  @!P0 IMAD.MOV.U32 R9, RZ, RZ, R5 ;  /* 0x000000ffff098224 */ /* 0x000fe200078e0005 */
[----:B------:R-:W1:Y:S04]  /*2430*/  SHFL.DOWN PT, R11, R0, 0x2, R7 ;  /* 0x08400000000b7989 */ /* 0x000e6800000e0007 */
[----:B------:R-:W-:Y:S04]  /*2440*/  SHFL.DOWN PT, R4, R8, 0x2, R7 ;  /* 0x0840000008047989 */ /* 0x000fe800000e0007 */
[----:B------:R-:W2:Y:S01]  /*2450*/  SHFL.DOWN PT, R5, R9, 0x2, R7 ;  /* 0x0840000009057989 */ /* 0x000ea200000e0007 */
[----:B-1----:R-:W-:Y:S01]  /*2460*/  ISETP.GE.AND P1, PT, R11, R0, PT ;  /* 0x000000000b00720c */ /* 0x002fe20003f26270 */
[----:B--2---:R-:W-:-:S12]  /*2470*/  DSETP.GT.AND P0, PT, R8, R4, PT ;  /* 0x000000040800722a */ /* 0x004fd80003f04000 */
[----:B------:R-:W-:Y:S01]  /*2480*/  DSETP.GEU.AND P1, PT, R8, R4, !P1 ;  /* 0x000000040800722a */ /* 0x000fe20004f2e000 */
[----:B------:R-:W-:Y:S01]  /*2490*/  ISETP.GT.OR P0, PT, R10, R7, P0 ;  /* 0x000000070a00720c */ /* 0x000fe20000704670 */
[----:B------:R-:W-:-:S04]  /*24a0*/  VIADD R10, R12, 0x4 ;  /* 0x000000040c0a7836 */ /* 0x000fc80000000000 */
        /* <DEDUP_REMOVED lines=23> */
[----:B------:R-:W-:Y:S01]  /*2620*/  VIADD R10, R12, 0x10 ;  /* 0x000000100c0a7836 */ /* 0x000fe20000000000 */
[----:B------:R-:W-:-:S03]  /*2630*/  @!P2 MOV R12, 0x400 ;  /* 0x00000400000ca802 */ /* 0x000fc60000000f00 */
[----:B------:R-:W-:Y:S02]  /*2640*/  PLOP3.LUT P0, PT, P0, P1, PT, 0xf8, 0x8f ;  /* 0x00000000008f781c */ /* 0x000fe40000703f70 */
[----:B0-----:R-:W-:-:S11]  /*2650*/  @!P2 LEA R13, R13, R12, 0x18 ;  /* 0x0000000c0d0da211 */ /* 0x001fd600078ec0ff */
[----:B------:R-:W-:Y:S02]  /*2660*/  @!P0 IMAD.MOV.U32 R8, RZ, RZ, R4 ;  /* 0x000000ffff088224 */ /* 0x000fe400078e0004 */
[----:B------:R-:W-:Y:S02]  /*2670*/  @!P0 IMAD.MOV.U32 R9, RZ, RZ, R5 ;  /* 0x000000ffff098224 */ /* 0x000fe400078e0005 */
[----:B------:R-:W-:Y:S01]  /*2680*/  @!P0 IMAD.MOV.U32 R0, RZ, RZ, R11 ;  /* 0x000000ffff008224 */ /* 0x000fe200078e000b */
[----:B------:R-:W-:Y:S04]  /*2690*/  SHFL.DOWN PT, R4, R8, 0x10, R7 ;  /* 0x0a00000008047989 */ /* 0x000fe800000e0007 */
[----:B------:R-:W0:Y:S04]  /*26a0*/  SHFL.DOWN PT, R5, R9, 0x10, R7 ;  /* 0x0a00000009057989 */ /* 0x000e2800000e0007 */
[----:B------:R-:W1:Y:S01]  /*26b0*/  SHFL.DOWN PT, R11, R0, 0x10, R7 ;  /* 0x0a000000000b7989 */ /* 0x000e6200000e0007 */
[----:B0-----:R-:W-:-:S06]  /*26c0*/  DSETP.GT.AND P0, PT, R8, R4, PT ;  /* 0x000000040800722a */ /* 0x001fcc0003f04000 */
[----:B------:R-:W-:Y:S02]  /*26d0*/  ISETP.GT.OR P0, PT, R10, R7, P0 ;  /* 0x000000070a00720c */ /* 0x000fe40000704670 */
[----:B------:R-:W-:-:S04]  /*26e0*/  @!P2 SHF.R.U32.HI R10, RZ, 0x1, R3 ;  /* 0x00000001ff0aa819 */ /* 0x000fc80000011603 */
[----:B------:R-:W-:-:S05]  /*26f0*/  @!P2 LOP3.LUT R10, R10, 0x1f0, RZ, 0xc0, !PT ;  /* 0x000001f00a0aa812 */ /* 0x000fca00078ec0ff */
[----:B------:R-:W-:Y:S02]  /*2700*/  @!P2 IMAD.IADD R13, R10, 0x1, R13 ;  /* 0x000000010a0da824 */ /* 0x000fe400078e020d */
[----:B-1----:R-:W-:-:S13]  /*2710*/  @!P0 ISETP.GE.AND P1, PT, R11, R0, PT ;  /* 0x000000000b00820c */ /* 0x002fda0003f26270 */
        /* <DEDUP_REMOVED lines=11> */
[C---:B------:R-:W-:Y:S02]  /*27d0*/  ISETP.GE.AND P0, PT, R6.reuse, 0x21, PT ;  /* 0x000000210600780c */ /* 0x040fe40003f06270 */
[C---:B------:R-:W-:Y:S02]  /*27e0*/  ISETP.GE.AND P6, PT, R6.reuse, 0x41, PT ;  /* 0x000000410600780c */ /* 0x040fe40003fc6270 */
[C---:B------:R-:W-:Y:S02]  /*27f0*/  ISETP.GE.AND P5, PT, R6.reuse, 0x61, PT ;  /* 0x000000610600780c */ /* 0x040fe40003fa6270 */
[C---:B------:R-:W-:Y:S02]  /*2800*/  ISETP.GE.AND P2, PT, R6.reuse, 0x81, PT ;  /* 0x000000810600780c */ /* 0x040fe40003f46270 */
[----:B------:R-:W-:-:S05]  /*2810*/  ISETP.GE.AND P3, PT, R6, 0xa1, PT ;  /* 0x000000a10600780c */ /* 0x000fca0003f66270 */
[----:B------:R-:W-:Y:S08]  /*2820*/  @!P0 BRA `(.L_x_44) ;  /* 0x0000000000348947 */ /* 0x000ff00003800000 */
[----:B------:R-:W0:Y:S01]  /*2830*/  S2UR UR5, SR_CgaCtaId ;  /* 0x00000000000579c3 */ /* 0x000e220000008800 */
[----:B------:R-:W-:Y:S02]  /*2840*/  UMOV UR4, 0x400 ;  /* 0x0000040000047882 */ /* 0x000fe40000000000 */
[----:B0-----:R-:W-:-:S09]  /*2850*/  ULEA UR4, UR5, UR4, 0x18 ;  /* 0x0000000405047291 */ /* 0x001fd2000f8ec0ff */
[----:B------:R-:W0:Y:S02]  /*2860*/  LDS.64 R4, [UR4+0x18] ;  /* 0x00001804ff047984 */ /* 0x000e240008000a00 */
[----:B0-----:R-:W-:-:S14]  /*2870*/  DSETP.GEU.AND P4, PT, R4, R8, PT ;  /* 0x000000080400722a */ /* 0x001fdc0003f8e000 */
[----:B------:R-:W0:Y:S02]  /*2880*/  @P4 LDS R3, [UR4+0x20] ;  /* 0x00002004ff034984 */ /* 0x000e240008000800 */
[----:B0-----:R-:W-:-:S13]  /*2890*/  @P4 ISETP.GE.AND P0, PT, R3, R0, PT ;  /* 0x000000000300420c */ /* 0x001fda0003f06270 */
[----:B------:R-:W-:-:S06]  /*28a0*/  @P4 DSETP.GEU.AND P0, PT, R8, R4, !P0 ;  /* 0x000000040800422a */ /* 0x000fcc000470e000 */
[----:B------:R-:W-:Y:S02]  /*28b0*/  @P4 FSEL R4, R8, R4, P0 ;  /* 0x0000000408044208 */ /* 0x000fe40000000000 */
[----:B------:R-:W-:Y:S02]  /*28c0*/  @P4 FSEL R5, R9, R5, P0 ;  /* 0x0000000509054208 */ /* 0x000fe40000000000 */
[----:B-1----:R-:W-:Y:S01]  /*28d0*/  @P4 SEL R0, R0, R3, P0 ;  /* 0x0000000300004207 */ /* 0x002fe20000000000 */
[----:B------:R-:W-:Y:S02]  /*28e0*/  @P4 IMAD.MOV.U32 R8, RZ, RZ, R4 ;  /* 0x000000ffff084224 */ /* 0x000fe400078e0004 */
[----:B------:R-:W-:-:S07]  /*28f0*/  @P4 IMAD.MOV.U32 R9, RZ, RZ, R5 ;  /* 0x000000ffff094224 */ /* 0x000fce00078e0005 */
.L_x_44:
[----:B------:R-:W-:Y:S01]  /*2900*/  ISETP.GE.AND P4, PT, R6, 0xc1, PT ;  /* 0x000000c10600780c */ /* 0x000fe20003f86270 */
[----:B------:R-:W-:-:S12]  /*2910*/  @!P6 BRA `(.L_x_45) ;  /* 0x000000000034e947 */ /* 0x000fd80003800000 */
        /* <DEDUP_REMOVED lines=13> */
.L_x_45:
        /* <DEDUP_REMOVED lines=15> */
.L_x_46:
[----:B------:R-:W-:Y:S05]  /*2ae0*/  @!P2 BRA `(.L_x_47) ;  /* 0x000000000034a947 */ /* 0x000fea0003800000 */
        /* <DEDUP_REMOVED lines=13> */
.L_x_47:
        /* <DEDUP_REMOVED lines=14> */
.L_x_48:
        /* <DEDUP_REMOVED lines=14> */
.L_x_49:
[----:B------:R-:W-:Y:S05]  /*2d80*/  @!P6 BRA `(.L_x_43) ;  /* 0x000000280028e947 */ /* 0x000fea0003800000 */
[----:B------:R-:W0:Y:S01]  /*2d90*/  S2R R4, SR_CgaCtaId ;  /* 0x0000000000047919 */ /* 0x000e220000008800 */
[----:B------:R-:W-:-:S04]  /*2da0*/  MOV R3, 0x400 ;  /* 0x0000040000037802 */ /* 0x000fc80000000f00 */
[----:B0-----:R-:W-:-:S05]  /*2db0*/  LEA R3, R4, R3, 0x18 ;  /* 0x0000000304037211 */ /* 0x001fca00078ec0ff */
[----:B------:R-:W0:Y:S02]  /*2dc0*/  LDS.64 R4, [R3+0x78] ;  /* 0x0000780003047984 */ /* 0x000e240000000a00 */
[----:B0-----:R-:W-:-:S14]  /*2dd0*/  DSETP.GEU.AND P0, PT, R4, R8, PT ;  /* 0x000000080400722a */ /* 0x001fdc0003f0e000 */
[----:B------:R-:W-:Y:S05]  /*2de0*/  @!P0 BRA `(.L_x_43) ;  /* 0x0000002800108947 */ /* 0x000fea0003800000 */
[----:B------:R-:W0:Y:S02]  /*2df0*/  LDS R3, [R3+0x80] ;  /* 0x0000800003037984 */ /* 0x000e240000000800 */
[----:B0-----:R-:W-:-:S13]  /*2e00*/  ISETP.GE.AND P0, PT, R3, R0, PT ;  /* 0x000000000300720c */ /* 0x001fda0003f06270 */
[----:B------:R-:W-:-:S06]  /*2e10*/  DSETP.GEU.AND P0, PT, R8, R4, !P0 ;  /* 0x000000040800722a */ /* 0x000fcc000470e000 */
[----:B-1----:R-:W-:Y:S02]  /*2e20*/  FSEL R8, R8, R4, P0 ;  /* 0x0000000408087208 */ /* 0x002fe40000000000 */
[----:B------:R-:W-:Y:S02]  /*2e30*/  FSEL R9, R9, R5, P0 ;  /* 0x0000000509097208 */ /* 0x000fe40000000000 */
[----:B------:R-:W-:Y:S01]  /*2e40*/  SEL R0, R0, R3, P0 ;  /* 0x0000000300007207 */ /* 0x000fe20000000000 */
[----:B------:R-:W-:Y:S06]  /*2e50*/  BRA `(.L_x_43) ;  /* 0x0000002400f47947 */ /* 0x000fec0003800000 */
.L_x_27:
[----:B------:R-:W0:Y:S01]  /*2e60*/  S2R R3, SR_TID.X ;  /* 0x0000000000037919 */ /* 0x000e220000002100 */
[----:B------:R-:W1:Y:S01]  /*2e70*/  LDC.64 R6, c[0x0][0x380] ;  /* 0x0000e000ff067b82 */ /* 0x000e620000000a00 */
[----:B------:R-:W2:Y:S01]  /*2e80*/  LDCU UR5, c[0x0][0x388] ;  /* 0x00007100ff0577ac */ /* 0x000ea20008000800 */
[----:B------:R-:W3:Y:S01]  /*2e90*/  LDCU UR4, c[0x0][0x3c8] ;  /* 0x00007900ff0477ac */ /* 0x000ee20008000800 */
[----:B0-----:R-:W-:-:S04]  /*2ea0*/  IMAD.IADD R5, R4, 0x1, R3 ;  /* 0x0000000104057824 */ /* 0x001fc800078e0203 */
[----:B-1----:R-:W-:-:S05]  /*2eb0*/  IMAD.WIDE.U32 R16, R5, 0x8, R6 ;  /* 0x0000000805107825 */ /* 0x002fca00078e0006 */
[----:B------:R-:W4:Y:S04]  /*2ec0*/  LDG.E.64 R8, desc[UR8][R16.64] ;  /* 0x0000000810087981 */ /* 0x000f28000c1e1b00 */
[----:B------:R-:W4:Y:S04]  /*2ed0*/  LDG.E.64 R14, desc[UR8][R16.64+0x800] ;  /* 0x00080008100e7981 */ /* 0x000f28000c1e1b00 */
[----:B------:R-:W5:Y:S04]  /*2ee0*/  LDG.E.64 R10, desc[UR8][R16.64+0x1000] ;  /* 0x00100008100a7981 */ /* 0x000f68000c1e1b00 */
[----:B------:R-:W5:Y:S01]  /*2ef0*/  LDG.E.64 R6, desc[UR8][R16.64+0x1800] ;  /* 0x0018000810067981 */ /* 0x000f62000c1e1b00 */
[----:B--2---:R-:W-:Y:S01]  /*2f00*/  VIADD R18, R5, UR5 ;  /* 0x0000000505127c36 */ /* 0x004fe20008000000 */
[----:B---3--:R-:W-:-:S04]  /*2f10*/  USHF.L.U32 UR4, UR4, 0xa, URZ ;  /* 0x0000000a04047899 */ /* 0x008fc800080006ff */
[----:B------:R-:W-:Y:S01]  /*2f20*/  USHF.R.S32.HI UR7, URZ, 0x1f, UR4 ;  /* 0x0000001fff077899 */ /* 0x000fe20008011404 */
[----:B----4-:R-:W-:-:S14]  /*2f30*/  DSETP.GEU.AND P1, PT, R14, R8, PT ;  /* 0x000000080e00722a */ /* 0x010fdc0003f2e000 */
[C---:B------:R-:W-:Y:S01]  /*2f40*/  @P1 ISETP.GT.AND P0, PT, R18.reuse, 0x7ffffeff, PT ;  /* 0x7ffffeff1200180c */ /* 0x040fe20003f04270 */
[----:B------:R-:W-:-:S12]  /*2f50*/  @P1 VIADD R5, R18, 0x100 ;  /* 0x0000010012051836 */ /* 0x000fd80000000000 */
[----:B------:R-:W-:-:S06]  /*2f60*/  @P1 DSETP.GEU.AND P0, PT, R8, R14, P0 ;  /* 0x0000000e0800122a */ /* 0x000fcc000070e000 */
[----:B------:R-:W-:Y:S02]  /*2f70*/  @P1 FSEL R0, R8, R14, P0 ;  /* 0x0000000e08001208 */ /* 0x000fe40000000000 */
[----:B------:R-:W-:-:S03]  /*2f80*/  @P1 FSEL R15, R9, R15, P0 ;  /* 0x0000000f090f1208 */ /* 0x000fc60000000000 */
[----:B------:R-:W-:Y:S02]  /*2f90*/  @P1 IMAD.MOV.U32 R8, RZ, RZ, R0 ;  /* 0x000000ffff081224 */ /* 0x000fe400078e0000 */
[----:B------:R-:W-:Y:S02]  /*2fa0*/  @P1 IMAD.MOV.U32 R9, RZ, RZ, R15 ;  /* 0x000000ffff091224 */ /* 0x000fe400078e000f */
[----:B------:R-:W-:Y:S01]  /*2fb0*/  IMAD.MOV.U32 R0, RZ, RZ, R18 ;  /* 0x000000ffff007224 */ /* 0x000fe200078e0012 */
[----:B------:R-:W-:Y:S02]  /*2fc0*/  @P1 SEL R0, R18, R5, P0 ;  /* 0x0000000512001207 */ /* 0x000fe40000000000 */
[----:B------:R-:W-:Y:S01]  /*2fd0*/  ISETP.GE.U32.AND P1, PT, R19, UR4, PT ;  /* 0x0000000413007c0c */ /* 0x000fe2000bf26070 */
[----:B-----5:R-:W-:-:S03]  /*2fe0*/  DSETP.GEU.AND P2, PT, R10, R8, PT ;  /* 0x000000080a00722a */ /* 0x020fc60003f4e000 */
[----:B------:R-:W-:-:S11]  /*2ff0*/  ISETP.GE.U32.AND.EX P1, PT, R20, UR7, PT, P1 ;  /* 0x0000000714007c0c */ /* 0x000fd6000bf26110 */
        /* <DEDUP_REMOVED lines=17> */
[----:B------:R-:W-:Y:S06]  /*3110*/  @!P1 BRA `(.L_x_50) ;  /* 0x0000001c000c9947 */ /* 0x000fec0003800000 */
[----:B------:R-:W-:Y:S01]  /*3120*/  IADD3 R4, P1, PT, R4, UR4, RZ ;  /* 0x0000000404047c10 */ /* 0x000fe2000ff3e0ff */
[----:B------:R-:W0:Y:S01]  /*3130*/  LDC.64 R6, c[0x0][0x3c0] ;  /* 0x0000f000ff067b82 */ /* 0x000e220000000a00 */
[----:B------:R-:W-:Y:S01]  /*3140*/  IADD3 R17, P2, PT, R13, -0x400, RZ ;  /* 0xfffffc000d117810 */ /* 0x000fe20007f5e0ff */
[----:B------:R-:W1:Y:S02]  /*3150*/  LDCU UR6, c[0x0][0x388] ;  /* 0x00007100ff0677ac */ /* 0x000e640008000800 */
[----:B------:R-:W-:Y:S01]  /*3160*/  IMAD.X R5, RZ, RZ, UR7, P1 ;  /* 0x00000007ff057e24 */ /* 0x000fe200088e06ff */
[----:B------:R-:W-:Y:S01]  /*3170*/  ISETP.GT.U32.AND P0, PT, R4, R17, PT ;  /* 0x000000110400720c */ /* 0x000fe20003f04070 */
[----:B------:R-:W2:Y:S01]  /*3180*/  LDCU.64 UR10, c[0x0][0x380] ;  /* 0x00007000ff0a77ac */ /* 0x000ea20008000a00 */
[----:B------:R-:W-:-:S04]  /*3190*/  IADD3.X R16, PT, PT, R12, -0x1, RZ, P2, !PT ;  /* 0xffffffff0c107810 */ /* 0x000fc800017fe4ff */
[----:B------:R-:W-:-:S13]  /*31a0*/  ISETP.GT.U32.AND.EX P0, PT, R5, R16, PT, P0 ;  /* 0x000000100500720c */ /* 0x000fda0003f04100 */
[----:B-12---:R-:W-:Y:S05]  /*31b0*/  @P0 BRA `(.L_x_51) ;  /* 0x0000000000e40947 */ /* 0x006fea0003800000 */
.L_x_52:
[----:B------:R-:W-:-:S05]  /*31c0*/  IADD3 R10, P0, PT, R3, R4, RZ ;  /* 0x00000004030a7210 */ /* 0x000fca0007f1e0ff */
[----:B------:R-:W-:Y:S01]  /*31d0*/  IMAD.X R11, RZ, RZ, R5, P0 ;  /* 0x000000ffff0b7224 */ /* 0x000fe200000e0605 */
[----:B------:R-:W-:-:S04]  /*31e0*/  LEA R20, P0, R10, UR10, 0x3 ;  /* 0x0000000a0a147c11 */ /* 0x000fc8000f8018ff */
[----:B------:R-:W-:-:S05]  /*31f0*/  LEA.HI.X R21, R10, UR11, R11, 0x3, P0 ;  /* 0x0000000b0a157c11 */ /* 0x000fca00080f1c0b */
[----:B------:R-:W2:Y:S04]  /*3200*/  LDG.E.64 R18, desc[UR8][R20.64] ;  /* 0x0000000814127981 */ /* 0x000ea8000c1e1b00 */
[----:B------:R-:W3:Y:S04]  /*3210*/  LDG.E.64 R14, desc[UR8][R20.64+0x800] ;  /* 0x00080008140e7981 */ /* 0x000ee8000c1e1b00 */
[----:B------:R-:W4:Y:S04]  /*3220*/  LDG.E.64 R12, desc[UR8][R20.64+0x1000] ;  /* 0x00100008140c7981 */ /* 0x000f28000c1e1b00 */
[----:B------:R-:W5:Y:S01]  /*3230*/  LDG.E.64 R10, desc[UR8][R20.64+0x1800] ;  /* 0x00180008140a7981 */ /* 0x000f62000c1e1b00 */
[----:B------:R-:W-:-:S02]  /*3240*/  UMOV UR5, UR6 ;  /* 0x0000000600057c82 */ /* 0x000fc40008000000 */
[----:B------:R-:W-:Y:S01]  /*3250*/  IADD3 R23, PT, PT, R3, UR5, R4 ;  /* 0x0000000503177c10 */ /* 0x000fe2000fffe004 */
[----:B--2---:R-:W-:-:S14]  /*3260*/  DSETP.GEU.AND P1, PT, R18, R8, PT ;  /* 0x000000081200722a */ /* 0x004fdc0003f2e000 */
        /* <DEDUP_REMOVED lines=24> */
[----:B------:R-:W-:Y:S02]  /*33f0*/  @P1 IMAD.MOV.U32 R9, RZ, RZ, R13 ;  /* 0x000000ffff091224 */ /* 0x000fe400078e000d */
[----:B0-----:R-:W-:Y:S02]  /*3400*/  IMAD.MOV.U32 R13, RZ, RZ, R6 ;  /* 0x000000ffff0d7224 */ /* 0x001fe400078e0006 */
[----:B------:R-:W-:-:S02]  /*3410*/  IMAD.MOV.U32 R12, RZ, RZ, R7 ;  /* 0x000000ffff0c7224 */ /* 0x000fc400078e0007 */
[----:B-----5:R-:W-:Y:S01]  /*3420*/  DSETP.GEU.AND P2, PT, R10, R8, PT ;  /* 0x000000080a00722a */ /* 0x020fe20003f4e000 */
[----:B------:R-:W-:-:S04]  /*3430*/  IADD3 R14, P3, PT, -R4, R13, RZ ;  /* 0x0000000d040e7210 */ /* 0x000fc80007f7e1ff */
[----:B------:R-:W-:Y:S01]  /*3440*/  ISETP.GE.U32.AND P1, PT, R14, UR4, PT ;  /* 0x000000040e007c0c */ /* 0x000fe2000bf26070 */
[----:B------:R-:W-:-:S05]  /*3450*/  IMAD.X R14, R12, 0x1, ~R5, P3 ;  /* 0x000000010c0e7824 */ /* 0x000fca00018e0e05 */
[----:B------:R-:W-:-:S03]  /*3460*/  ISETP.GE.U32.AND.EX P1, PT, R14, UR7, PT, P1 ;  /* 0x000000070e007c0c */ /* 0x000fc6000bf26110 */
        /* <DEDUP_REMOVED lines=9> */
[----:B------:R-:W-:-:S04]  /*3500*/  IADD3 R4, P0, PT, R4, UR4, RZ ;  /* 0x0000000404047c10 */ /* 0x000fc8000ff1e0ff */
[----:B------:R-:W-:Y:S02]  /*3510*/  IADD3.X R5, PT, PT, R5, UR7, RZ, P0, !PT ;  /* 0x0000000705057c10 */ /* 0x000fe400087fe4ff */
[----:B------:R-:W-:-:S04]  /*3520*/  ISETP.GT.U32.AND P0, PT, R4, R17, PT ;  /* 0x000000110400720c */ /* 0x000fc80003f04070 */
[----:B------:R-:W-:-:S13]  /*3530*/  ISETP.GT.U32.AND.EX P0, PT, R5, R16, PT, P0 ;  /* 0x000000100500720c */ /* 0x000fda0003f04100 */
[----:B------:R-:W-:Y:S05]  /*3540*/  @!P0 BRA `(.L_x_52) ;  /* 0xfffffffc001c8947 */ /* 0x000fea000383ffff */
.L_x_51:
[----:B------:R-:W-:-:S04]  /*3550*/  ISETP.GE.U32.AND P0, PT, R4, R13, PT ;  /* 0x0000000d0400720c */ /* 0x000fc80003f06070 */
[----:B------:R-:W-:-:S13]  /*3560*/  ISETP.GE.U32.AND.EX P0, PT, R5, R12, PT, P0 ;  /* 0x0000000c0500720c */ /* 0x000fda0003f06100 */
[----:B------:R-:W-:Y:S05]  /*3570*/  @P0 BRA `(.L_x_50) ;  /* 0x0000001400f40947 */ /* 0x000fea0003800000 */
[----:B0-----:R-:W-:Y:S01]  /*3580*/  IMAD.IADD R6, R13, 0x1, -R4 ;  /* 0x000000010d067824 */ /* 0x001fe200078e0a04 */
[----:B------:R-:W0:Y:S01]  /*3590*/  LDCU UR4, c[0x0][0x388] ;  /* 0x00007100ff0477ac */ /* 0x000e220008000800 */
[----:B------:R-:W-:Y:S03]  /*35a0*/  BSSY.RECONVERGENT B1, `(.L_x_50) ;  /* 0x000017a000017945 */ /* 0x000fe60003800200 */
[----:B------:R-:W-:Y:S01]  /*35b0*/  ISETP.GE.AND P0, PT, R3, R6, PT ;  /* 0x000000060300720c */ /* 0x000fe20003f06270 */
[----:B------:R-:W1:-:S12]  /*35c0*/  LDCU.64 UR10, c[0x0][0x380] ;  /* 0x00007000ff0a77ac */ /* 0x000e580008000a00 */
[----:B------:R-:W-:Y:S05]  /*35d0*/  @P0 BRA `(.L_x_53) ;  /* 0x0000001400d80947 */ /* 0x000fea0003800000 */
[----:B------:R-:W-:Y:S01]  /*35e0*/  LOP3.LUT R7, RZ, R3, RZ, 0x33, !PT ;  /* 0x00000003ff077212 */ /* 0x000fe200078e33ff */
[----:B------:R-:W-:Y:S03]  /*35f0*/  BSSY.RECONVERGENT B2, `(.L_x_54) ;  /* 0x0000023000027945 */ /* 0x000fe60003800200 */
[----:B------:R-:W-:-:S04]  /*3600*/  IADD3 R13, PT, PT, -R4, R13, R7 ;  /* 0x0000000d040d7210 */ /* 0x000fc80007ffe107 */
[C---:B------:R-:W-:Y:S02]  /*3610*/  LOP3.LUT R7, R13.reuse, 0x300, RZ, 0xc0, !PT ;  /* 0x000003000d077812 */ /* 0x040fe400078ec0ff */
[----:B------:R-:W-:Y:S02]  /*3620*/  ISETP.GE.U32.AND P1, PT, R13, 0x300, PT ;  /* 0x000003000d00780c */ /* 0x000fe40003f26070 */
[----:B------:R-:W-:Y:S01]  /*3630*/  ISETP.NE.AND P0, PT, R7, 0x300, PT ;  /* 0x000003000700780c */ /* 0x000fe20003f05270 */
[----:B------:R-:W-:-:S12]  /*3640*/  IMAD.MOV.U32 R7, RZ, RZ, R3 ;  /* 0x000000ffff077224 */ /* 0x000fd800078e0003 */
[----:B------:R-:W-:Y:S05]  /*3650*/  @!P0 BRA `(.L_x_55) ;  /* 0x0000000000708947 */ /* 0x000fea0003800000 */
[----:B------:R-:W2:Y:S01]  /*3660*/  LDCU.64 UR6, c[0x0][0x380] ;  /* 0x00007000ff0677ac */ /* 0x000ea20008000a00 */
[----:B------:R-:W-:Y:S02]  /*3670*/  IADD3 R17, P0, PT, R3, R4, RZ ;  /* 0x0000000403117210 */ /* 0x000fe40007f1e0ff */
[----:B------:R-:W-:Y:S02]  /*3680*/  LEA.HI R7, R13, 0x1, RZ, 0x18 ;  /* 0x000000010d077811 */ /* 0x000fe400078fc0ff */
[----:B------:R-:W-:Y:S01]  /*3690*/  IADD3 R13, PT, PT, R4, UR5, R3 ;  /* 0x00000005040d7c10 */ /* 0x000fe2000fffe003 */
[----:B------:R-:W-:Y:S01]  /*36a0*/  IMAD.X R12, RZ, RZ, R5, P0 ;  /* 0x000000ffff0c7224 */ /* 0x000fe200000e0605 */
[----:B------:R-:W-:Y:S01]  /*36b0*/  LOP3.LUT R10, R7, 0x3, RZ, 0xc0, !PT ;  /* 0x00000003070a7812 */ /* 0x000fe200078ec0ff */
[----:B------:R-:W-:Y:S01]  /*36c0*/  IMAD.MOV.U32 R7, RZ, RZ, R3 ;  /* 0x000000ffff077224 */ /* 0x000fe200078e0003 */
[----:B--2---:R-:W-:-:S04]  /*36d0*/  LEA R16, P0, R17, UR6, 0x3 ;  /* 0x0000000611107c11 */ /* 0x004fc8000f8018ff */
[----:B------:R-:W-:Y:S01]  /*36e0*/  LEA.HI.X R17, R17, UR7, R12, 0x3, P0 ;  /* 0x0000000711117c11 */ /* 0x000fe200080f1c0c */
[----:B------:R-:W-:-:S08]  /*36f0*/  IMAD.MOV R12, RZ, RZ, -R10 ;  /* 0x000000ffff0c7224 */ /* 0x000fd000078e0a0a */
.L_x_56:
[----:B------:R-:W-:Y:S02]  /*3700*/  IMAD.MOV.U32 R10, RZ, RZ, R16 ;  /* 0x000000ffff0a7224 */ /* 0x000fe400078e0010 */
[----:B------:R-:W-:-:S06]  /*3710*/  IMAD.MOV.U32 R11, RZ, RZ, R17 ;  /* 0x000000ffff0b7224 */ /* 0x000fcc00078e0011 */
[----:B------:R-:W2:Y:S01]  /*3720*/  LDG.E.64 R10, desc[UR8][R10.64] ;  /* 0x000000080a0a7981 */ /* 0x000ea2000c1e1b00 */
[----:B------:R-:W-:Y:S01]  /*3730*/  VIADD R12, R12, 0x1 ;  /* 0x000000010c0c7836 */ /* 0x000fe20000000000 */
[----:B------:R-:W-:Y:S01]  /*3740*/  IADD3 R16, P3, PT, R16, 0x800, RZ ;  /* 0x0000080010107810 */ /* 0x000fe20007f7e0ff */
[----:B------:R-:W-:-:S03]  /*3750*/  VIADD R7, R7, 0x100 ;  /* 0x0000010007077836 */ /* 0x000fc60000000000 */
[----:B------:R-:W-:Y:S01]  /*3760*/  ISETP.NE.AND P4, PT, R12, RZ, PT ;  /* 0x000000ff0c00720c */ /* 0x000fe20003f85270 */
[----:B------:R-:W-:Y:S01]  /*3770*/  IMAD.X R17, RZ, RZ, R17, P3 ;  /* 0x000000ffff117224 */ /* 0x000fe200018e0611 */
[----:B--2---:R-:W-:-:S14]  /*3780*/  DSETP.GEU.AND P2, PT, R10, R8, PT ;  /* 0x000000080a00722a */ /* 0x004fdc0003f4e000 */
[----:B------:R-:W-:-:S13]  /*3790*/  @P2 ISETP.GE.AND P0, PT, R13, R0, PT ;  /* 0x000000000d00220c */ /* 0x000fda0003f06270 */
[----:B------:R-:W-:-:S06]  /*37a0*/  @P2 DSETP.GEU.AND P0, PT, R8, R10, !P0 ;  /* 0x0000000a0800222a */ /* 0x000fcc000470e000 */
[----:B------:R-:W-:Y:S02]  /*37b0*/  @P2 FSEL R14, R8, R10, P0 ;  /* 0x0000000a080e2208 */ /* 0x000fe40000000000 */
[----:B------:R-:W-:Y:S02]  /*37c0*/  @P2 FSEL R15, R9, R11, P0 ;  /* 0x0000000b090f2208 */ /* 0x000fe40000000000 */
[----:B------:R-:W-:Y:S01]  /*37d0*/  @P2 SEL R0, R0, R13, P0 ;  /* 0x0000000d00002207 */ /* 0x000fe20000000000 */
[----:B------:R-:W-:Y:S02]  /*37e0*/  VIADD R13, R13, 0x100 ;  /* 0x000001000d0d7836 */ /* 0x000fe40000000000 */
[----:B------:R-:W-:Y:S02]  /*37f0*/  @P2 IMAD.MOV.U32 R8, RZ, RZ, R14 ;  /* 0x000000ffff082224 */ /* 0x000fe400078e000e */
[----:B------:R-:W-:Y:S01]  /*3800*/  @P2 IMAD.MOV.U32 R9, RZ, RZ, R15 ;  /* 0x000000ffff092224 */ /* 0x000fe200078e000f */
[----:B------:R-:W-:Y:S06]  /*3810*/  @P4 BRA `(.L_x_56) ;  /* 0xfffffffc00b84947 */ /* 0x000fec000383ffff */
.L_x_55:
[----:B01----:R-:W-:Y:S05]  /*3820*/  BSYNC.RECONVERGENT B2 ;  /* 0x0000000000027941 */ /* 0x003fea0003800200 */
.L_x_54:
[----:B------:R-:W-:Y:S05]  /*3830*/  @!P1 BRA `(.L_x_53) ;  /* 0x0000001400409947 */ /* 0x000fea0003800000 */
[----:B------:R-:W-:Y:S01]  /*3840*/  IMAD.IADD R10, R6, 0x1, -R7 ;  /* 0x00000001060a7824 */ /* 0x000fe200078e0a07 */
[----:B------:R-:W-:Y:S01]  /*3850*/  BSSY.RECONVERGENT B2, `(.L_x_57) ;  /* 0x00000bc000027945 */ /* 0x000fe20003800200 */
[----:B------:R-:W-:-:S03]  /*3860*/  PLOP3.LUT P0, PT, PT, PT, PT, 0x80, 0x8 ;  /* 0x000000000008781c */ /* 0x000fc60003f0f070 */
[----:B------:R-:W-:-:S13]  /*3870*/  ISETP.GT.AND P1, PT, R10, 0xc00, PT ;  /* 0x00000c000a00780c */ /* 0x000fda0003f24270 */
[----:B------:R-:W-:Y:S05]  /*3880*/  @!P1 BRA `(.L_x_58) ;  /* 0x0000000800e09947 */ /* 0x000fea0003800000 */
[----:B------:R-:W-:Y:S01]  /*3890*/  PLOP3.LUT P0, PT, PT, PT, PT, 0x8, 0x80 ;  /* 0x000000000080781c */ /* 0x000fe20003f0e170 */
[----:B------:R-:W-:-:S12]  /*38a0*/  VIADD R24, R6, 0xfffff400 ;  /* 0xfffff40006187836 */ /* 0x000fd80000000000 */
.L_x_59:
[----:B------:R-:W-:-:S05]  /*38b0*/  IADD3 R25, P1, PT, R7, R4, RZ ;  /* 0x0000000407197210 */ /* 0x000fca0007f3e0ff */
[----:B------:R-:W-:Y:S01]  /*38c0*/  IMAD.X R10, RZ, RZ, R5, P1 ;  /* 0x000000ffff0a7224 */ /* 0x000fe200008e0605 */
[----:B------:R-:W-:-:S04]  /*38d0*/  LEA R26, P1, R25, UR10, 0x3 ;  /* 0x0000000a191a7c11 */ /* 0x000fc8000f8218ff */
[----:B------:R-:W-:-:S05]  /*38e0*/  LEA.HI.X R27, R25, UR11, R10, 0x3, P1 ;  /* 0x0000000b191b7c11 */ /* 0x000fca00088f1c0a */
[----:B------:R-:W2:Y:S04]  /*38f0*/  LDG.E.64 R10, desc[UR8][R26.64] ;  /* 0x000000081a0a7981 */ /* 0x000ea8000c1e1b00 */
[----:B------:R-:W3:Y:S04]  /*3900*/  LDG.E.64 R12, desc[UR8][R26.64+0x800] ;  /* 0x000800081a0c7981 */ /* 0x000ee8000c1e1b00 */
[----:B------:R-:W4:Y:S04]  /*3910*/  LDG.E.64 R14, desc[UR8][R26.64+0x1000] ;  /* 0x001000081a0e7981 */ /* 0x000f28000c1e1b00 */
[----:B------:R0:W5:Y:S01]  /*3920*/  LDG.E.64 R16, desc[UR8][R26.64+0x1800] ;  /* 0x001800081a107981 */ /* 0x000162000c1e1b00 */
[----:B------:R-:W-:-:S05]  /*3930*/  VIADD R23, R7, 0x400 ;  /* 0x0000040007177836 */ /* 0x000fca0000000000 */
[----:B------:R-:W-:-:S05]  /*3940*/  IADD3 R23, P1, PT, R23, R4, RZ ;  /* 0x0000000417177210 */ /* 0x000fca0007f3e0ff */
[----:B------:R-:W-:Y:S01]  /*3950*/  IMAD.X R20, RZ, RZ, R5, P1 ;  /* 0x000000ffff147224 */ /* 0x000fe200008e0605 */
[----:B------:R-:W-:-:S04]  /*3960*/  LEA R18, P1, R23, UR10, 0x3 ;  /* 0x0000000a17127c11 */ /* 0x000fc8000f8218ff */
[----:B------:R-:W-:-:S05]  /*3970*/  LEA.HI.X R19, R23, UR11, R20, 0x3, P1 ;  /* 0x0000000b17137c11 */ /* 0x000fca00088f1c14 */
[----:B------:R-:W5:Y:S01]  /*3980*/  LDG.E.64 R20, desc[UR8][R18.64] ;  /* 0x0000000812147981 */ /* 0x000f62000c1e1b00 */
[----:B------:R-:W-:Y:S02]  /*3990*/  VIADD R25, R25, UR4 ;  /* 0x0000000419197c36 */ /* 0x000fe40008000000 */
[----:B------:R-:W-:Y:S01]  /*39a0*/  VIADD R23, R23, UR4 ;  /* 0x0000000417177c36 */ /* 0x000fe20008000000 */
[----:B--2---:R-:W-:-:S14]  /*39b0*/  DSETP.GEU.AND P2, PT, R10, R8, PT ;  /* 0x000000080a00722a */ /* 0x004fdc0003f4e000 */
        /* <DEDUP_REMOVED lines=26> */
[----:B------:R-:W4:Y:S04]  /*3b60*/  LDG.E.64 R14, desc[UR8][R18.64+0x1800] ;  /* 0x00180008120e7981 */ /* 0x000f28000c1e1b00 */
[----:B-----5:R-:W-:Y:S01]  /*3b70*/  DSETP.GEU.AND P2, PT, R16, R8, PT ;  /* 0x000000081000722a */ /* 0x020fe20003f4e000 */
[----:B------:R-:W-:-:S13]  /*3b80*/  @P4 SEL R0, R0, R27, P1 ;  /* 0x0000001b00004207 */ /* 0x000fda0000800000 */
[----:B------:R-:W-:-:S05]  /*3b90*/  @P2 VIADD R25, R25, 0x300 ;  /* 0x0000030019192836 */ /* 0x000fca0000000000 */
[----:B------:R-:W-:Y:S01]  /*3ba0*/  @P2 ISETP.GE.AND P1, PT, R25, R0, PT ;  /* 0x000000001900220c */ /* 0x000fe20003f26270 */
[----:B------:R-:W-:-:S05]  /*3bb0*/  VIADD R27, R7, 0x800 ;  /* 0x00000800071b7836 */ /* 0x000fca0000000000 */
[----:B------:R-:W-:-:S07]  /*3bc0*/  IADD3 R27, P3, PT, R27, R4, RZ ;  /* 0x000000041b1b7210 */ /* 0x000fce0007f7e0ff */
[----:B------:R-:W-:Y:S01]  /*3bd0*/  @P2 DSETP.GEU.AND P1, PT, R8, R16, !P1 ;  /* 0x000000100800222a */ /* 0x000fe20004f2e000 */
[----:B------:R-:W-:-:S05]  /*3be0*/  IMAD.X R22, RZ, RZ, R5, P3 ;  /* 0x000000ffff167224 */ /* 0x000fca00018e0605 */
[----:B------:R-:W-:Y:S02]  /*3bf0*/  @P2 FSEL R26, R8, R16, P1 ;  /* 0x00000010081a2208 */ /* 0x000fe40000800000 */
[----:B------:R-:W-:Y:S02]  /*3c00*/  LEA R16, P3, R27, UR10, 0x3 ;  /* 0x0000000a1b107c11 */ /* 0x000fe4000f8618ff */
[----:B------:R-:W-:Y:S02]  /*3c10*/  @P2 FSEL R29, R9, R17, P1 ;  /* 0x00000011091d2208 */ /* 0x000fe40000800000 */
[----:B------:R-:W-:Y:S01]  /*3c20*/  LEA.HI.X R17, R27, UR11, R22, 0x3, P3 ;  /* 0x0000000b1b117c11 */ /* 0x000fe200098f1c16 */
[----:B------:R-:W-:-:S04]  /*3c30*/  @P2 IMAD.MOV.U32 R8, RZ, RZ, R26 ;  /* 0x000000ffff082224 */ /* 0x000fc800078e001a */
[----:B------:R-:W5:Y:S01]  /*3c40*/  LDG.E.64 R18, desc[UR8][R16.64] ;  /* 0x0000000810127981 */ /* 0x000f62000c1e1b00 */
[----:B------:R-:W-:-:S06]  /*3c50*/  @P2 IMAD.MOV.U32 R9, RZ, RZ, R29 ;  /* 0x000000ffff092224 */ /* 0x000fcc00078e001d */
[----:B------:R-:W-:Y:S01]  /*3c60*/  DSETP.GEU.AND P3, PT, R20, R8, PT ;  /* 0x000000081400722a */ /* 0x000fe20003f6e000 */
[----:B------:R-:W-:-:S13]  /*3c70*/  @P2 SEL R0, R0, R25, P1 ;  /* 0x0000001900002207 */ /* 0x000fda0000800000 */
[----:B------:R-:W-:-:S13]  /*3c80*/  @P3 ISETP.GE.AND P1, PT, R23, R0, PT ;  /* 0x000000001700320c */ /* 0x000fda0003f26270 */
[----:B------:R-:W-:-:S06]  /*3c90*/  @P3 DSETP.GEU.AND P1, PT, R8, R20, !P1 ;  /* 0x000000140800322a */ /* 0x000fcc0004f2e000 */
[----:B------:R-:W-:Y:S02]  /*3ca0*/  @P3 FSEL R22, R8, R20, P1 ;  /* 0x0000001408163208 */ /* 0x000fe40000800000 */
[----:B------:R-:W-:Y:S02]  /*3cb0*/  @P3 FSEL R25, R9, R21, P1 ;  /* 0x0000001509193208 */ /* 0x000fe40000800000 */
[----:B------:R-:W5:Y:S01]  /*3cc0*/  LDG.E.64 R20, desc[UR8][R16.64+0x800] ;  /* 0x0008000810147981 */ /* 0x000f62000c1e1b00 */
        /* <DEDUP_REMOVED lines=34> */
[----:B------:R-:W-:Y:S02]  /*3ef0*/  @P2 IMAD.MOV.U32 R8, RZ, RZ, R26 ;  /* 0x000000ffff082224 */ /* 0x000fe400078e001a */
[----:B------:R-:W-:Y:S02]  /*3f00*/  @P2 IMAD.MOV.U32 R9, RZ, RZ, R29 ;  /* 0x000000ffff092224 */ /* 0x000fe400078e001d */
[----:B------:R-:W4:Y:S04]  /*3f10*/  LDG.E.64 R16, desc[UR8][R14.64] ;  /* 0x000000080e107981 */ /* 0x000f28000c1e1b00 */
[----:B-----5:R-:W-:Y:S01]  /*3f20*/  DSETP.GEU.AND P3, PT, R18, R8, PT ;  /* 0x000000081200722a */ /* 0x020fe20003f6e000 */
[----:B------:R-:W-:Y:S01]  /*3f30*/  VIADD R27, R27, UR4 ;  /* 0x000000041b1b7c36 */ /* 0x000fe20008000000 */
[----:B------:R-:W-:-:S02]  /*3f40*/  @P2 SEL R0, R0, R23, P1 ;  /* 0x0000001700002207 */ /* 0x000fc40000800000 */
[----:B------:R-:W5:Y:S10]  /*3f50*/  LDG.E.64 R22, desc[UR8][R14.64+0x1800] ;  /* 0x001800080e167981 */ /* 0x000f74000c1e1b00 */
[----:B------:R-:W-:-:S13]  /*3f60*/  @P3 ISETP.GE.AND P1, PT, R27, R0, PT ;  /* 0x000000001b00320c */ /* 0x000fda0003f26270 */
[----:B------:R-:W-:-:S06]  /*3f70*/  @P3 DSETP.GEU.AND P1, PT, R8, R18, !P1 ;  /* 0x000000120800322a */ /* 0x000fcc0004f2e000 */
[----:B------:R-:W-:Y:S02]  /*3f80*/  @P3 FSEL R18, R8, R18, P1 ;  /* 0x0000001208123208 */ /* 0x000fe40000800000 */
[----:B------:R-:W-:-:S03]  /*3f90*/  @P3 FSEL R19, R9, R19, P1 ;  /* 0x0000001309133208 */ /* 0x000fc60000800000 */
[----:B------:R-:W-:Y:S02]  /*3fa0*/  @P3 IMAD.MOV.U32 R8, RZ, RZ, R18 ;  /* 0x000000ffff083224 */ /* 0x000fe400078e0012 */
[----:B------:R-:W-:Y:S02]  /*3fb0*/  @P3 IMAD.MOV.U32 R9, RZ, RZ, R19 ;  /* 0x000000ffff093224 */ /* 0x000fe400078e0013 */
[----:B------:R-:W5:Y:S04]  /*3fc0*/  LDG.E.64 R18, desc[UR8][R14.64+0x800] ;  /* 0x000800080e127981 */ /* 0x000f68000c1e1b00 */
        /* <DEDUP_REMOVED lines=9> */
[----:B------:R-:W5:Y:S01]  /*4060*/  LDG.E.64 R20, desc[UR8][R14.64+0x1000] ;  /* 0x001000080e147981 */ /* 0x000f62000c1e1b00 */
        /* <DEDUP_REMOVED lines=27> */
[----:B-----5:R-:W-:Y:S01]  /*4220*/  DSETP.GEU.AND P2, PT, R18, R8, PT ;  /* 0x000000081200722a */ /* 0x020fe20003f4e000 */
        /* <DEDUP_REMOVED lines=22> */
[----:B------:R-:W-:-:S11]  /*4390*/  ISETP.GE.AND P3, PT, R7, R24, PT ;  /* 0x000000180700720c */ /* 0x000fd60003f66270 */
[----:B------:R-:W-:-:S06]  /*43a0*/  @P2 DSETP.GEU.AND P1, PT, R8, R22, !P1 ;  /* 0x000000160800222a */ /* 0x000fcc0004f2e000 */
[----:B------:R-:W-:Y:S02]  /*43b0*/  @P2 FSEL R10, R8, R22, P1 ;  /* 0x00000016080a2208 */ /* 0x000fe40000800000 */
[----:B------:R-:W-:Y:S02]  /*43c0*/  @P2 FSEL R23, R9, R23, P1 ;  /* 0x0000001709172208 */ /* 0x000fe40000800000 */
[----:B------:R-:W-:Y:S01]  /*43d0*/  @P2 SEL R0, R0, R11, P1 ;  /* 0x0000000b00002207 */ /* 0x000fe20000800000 */
[----:B------:R-:W-:Y:S02]  /*43e0*/  @P2 IMAD.MOV.U32 R8, RZ, RZ, R10 ;  /* 0x000000ffff082224 */ /* 0x000fe400078e000a */
[----:B------:R-:W-:Y:S01]  /*43f0*/  @P2 IMAD.MOV.U32 R9, RZ, RZ, R23 ;  /* 0x000000ffff092224 */ /* 0x000fe200078e0017 */
[----:B------:R-:W-:Y:S06]  /*4400*/  @!P3 BRA `(.L_x_59) ;  /* 0xfffffff40028b947 */ /* 0x000fec000383ffff */
.L_x_58:
[----:B------:R-:W-:Y:S05]  /*4410*/  BSYNC.RECONVERGENT B2 ;  /* 0x0000000000027941 */ /* 0x000fea0003800200 */
.L_x_57:
[----:B------:R-:W-:Y:S01]  /*4420*/  IMAD.IADD R10, R6, 0x1, -R7 ;  /* 0x00000001060a7824 */ /* 0x000fe200078e0a07 */
[----:B------:R-:W-:Y:S04]  /*4430*/  BSSY.RECONVERGENT B2, `(.L_x_60) ;  /* 0x0000060000027945 */ /* 0x000fe80003800200 */
[----:B------:R-:W-:-:S13]  /*4440*/  ISETP.GT.AND P1, PT, R10, 0x400, PT ;  /* 0x000004000a00780c */ /* 0x000fda0003f24270 */
[----:B------:R-:W-:Y:S05]  /*4450*/  @!P1 BRA `(.L_x_61) ;  /* 0x0000000400749947 */ /* 0x000fea0003800000 */
[----:B------:R-:W0:Y:S01]  /*4460*/  LDCU.64 UR6, c[0x0][0x380] ;  /* 0x00007000ff0677ac */ /* 0x000e220008000a00 */
[----:B------:R-:W-:-:S05]  /*4470*/  IADD3 R25, P0, PT, R7, R4, RZ ;  /* 0x0000000407197210 */ /* 0x000fca0007f1e0ff */
[----:B------:R-:W-:Y:S01]  /*4480*/  IMAD.X R10, RZ, RZ, R5, P0 ;  /* 0x000000ffff0a7224 */ /* 0x000fe200000e0605 */
[----:B0-----:R-:W-:-:S04]  /*4490*/  LEA R22, P0, R25, UR6, 0x3 ;  /* 0x0000000619167c11 */ /* 0x001fc8000f8018ff */
        /* <DEDUP_REMOVED lines=8> */
[C---:B------:R-:W-:Y:S01]  /*4520*/  LEA R18, P0, R24.reuse, UR6, 0x3 ;  /* 0x0000000618127c11 */ /* 0x040fe2000f8018ff */
[----:B------:R-:W1:Y:S03]  /*4530*/  LDCU UR6, c[0x0][0x388] ;  /* 0x00007100ff0677ac */ /* 0x000e660008000800 */
[----:B------:R-:W-:-:S05]  /*4540*/  LEA.HI.X R19, R24, UR7, R17, 0x3, P0 ;  /* 0x0000000718137c11 */ /* 0x000fca00080f1c11 */
[----:B------:R-:W5:Y:S01]  /*4550*/  LDG.E.64 R16, desc[UR8][R18.64] ;  /* 0x0000000812107981 */ /* 0x000f62000c1e1b00 */
[----:B-1----:R-:W-:Y:S01]  /*4560*/  VIADD R25, R25, UR6 ;  /* 0x0000000619197c36 */ /* 0x002fe20008000000 */
[----:B--2---:R-:W-:-:S14]  /*4570*/  DSETP.GEU.AND P1, PT, R20, R8, PT ;  /* 0x000000081400722a */ /* 0x004fdc0003f2e000 */
[----:B------:R-:W-:-:S13]  /*4580*/  @P1 ISETP.GE.AND P0, PT, R25, R0, PT ;  /* 0x000000001900120c */ /* 0x000fda0003f06270 */
[----:B------:R-:W-:-:S06]  /*4590*/  @P1 DSETP.GEU.AND P0, PT, R8, R20, !P0 ;  /* 0x000000140800122a */ /* 0x000fcc000470e000 */
[----:B0-----:R-:W-:Y:S02]  /*45a0*/  @P1 FSEL R22, R8, R20, P0 ;  /* 0x0000001408161208 */ /* 0x001fe40000000000 */
[----:B------:R-:W-:Y:S02]  /*45b0*/  @P1 FSEL R23, R9, R21, P0 ;  /* 0x0000001509171208 */ /* 0x000fe40000000000 */
[----:B------:R-:W2:Y:S01]  /*45c0*/  LDG.E.64 R20, desc[UR8][R18.64+0x800] ;  /* 0x0008000812147981 */ /* 0x000ea2000c1e1b00 */
[----:B------:R-:W-:Y:S01]  /*45d0*/  @P1 IMAD.MOV.U32 R8, RZ, RZ, R22 ;  /* 0x000000ffff081224 */ /* 0x000fe200078e0016 */
[----:B------:R-:W-:Y:S01]  /*45e0*/  @P1 SEL R0, R0, R25, P0 ;  /* 0x0000001900001207 */ /* 0x000fe20000000000 */
[----:B------:R-:W-:Y:S02]  /*45f0*/  @P1 IMAD.MOV.U32 R9, RZ, RZ, R23 ;  /* 0x000000ffff091224 */ /* 0x000fe400078e0017 */
[----:B------:R-:W2:Y:S04]  /*4600*/  LDG.E.64 R22, desc[UR8][R18.64+0x1800] ;  /* 0x0018000812167981 */ /* 0x000ea8000c1e1b00 */
[----:B---3--:R-:W-:-:S14]  /*4610*/  DSETP.GEU.AND P2, PT, R10, R8, PT ;  /* 0x000000080a00722a */ /* 0x008fdc0003f4e000 */
[----:B------:R-:W-:-:S05]  /*4620*/  @P2 VIADD R27, R25, 0x100 ;  /* 0x00000100191b2836 */ /* 0x000fca0000000000 */
[----:B------:R-:W-:-:S13]  /*4630*/  @P2 ISETP.GE.AND P0, PT, R27, R0, PT ;  /* 0x000000001b00220c */ /* 0x000fda0003f06270 */
[----:B------:R-:W-:-:S06]  /*4640*/  @P2 DSETP.GEU.AND P0, PT, R8, R10, !P0 ;  /* 0x0000000a0800222a */ /* 0x000fcc000470e000 */
[----:B------:R-:W-:Y:S02]  /*4650*/  @P2 FSEL R26, R8, R10, P0 ;  /* 0x0000000a081a2208 */ /* 0x000fe40000000000 */
[----:B------:R-:W-:Y:S02]  /*4660*/  @P2 FSEL R29, R9, R11, P0 ;  /* 0x0000000b091d2208 */ /* 0x000fe40000000000 */
[----:B------:R-:W3:Y:S01]  /*4670*/  LDG.E.64 R10, desc[UR8][R18.64+0x1000] ;  /* 0x00100008120a7981 */ /* 0x000ee2000c1e1b00 */
[----:B------:R-:W-:Y:S02]  /*4680*/  @P2 IMAD.MOV.U32 R8, RZ, RZ, R26 ;  /* 0x000000ffff082224 */ /* 0x000fe400078e001a */
[----:B------:R-:W-:-:S06]  /*4690*/  @P2 IMAD.MOV.U32 R9, RZ, RZ, R29 ;  /* 0x000000ffff092224 */ /* 0x000fcc00078e001d */
        /* <DEDUP_REMOVED lines=51> */
[----:B------:R-:W-:-:S06]  /*49d0*/  @P2 DSETP.GEU.AND P1, PT, R8, R22, !P1 ;  /* 0x000000160800222a */ /* 0x000fcc0004f2e000 */
[----:B------:R-:W-:Y:S02]  /*49e0*/  @P2 FSEL R10, R8, R22, P1 ;  /* 0x00000016080a2208 */ /* 0x000fe40000800000 */
[----:B------:R-:W-:Y:S02]  /*49f0*/  @P2 FSEL R23, R9, R23, P1 ;  /* 0x0000001709172208 */ /* 0x000fe40000800000 */
[----:B------:R-:W-:Y:S01]  /*4a00*/  @P2 SEL R0, R0, R11, P1 ;  /* 0x0000000b00002207 */ /* 0x000fe20000800000 */
[----:B------:R-:W-:Y:S02]  /*4a10*/  @P2 IMAD.MOV.U32 R8, RZ, RZ, R10 ;  /* 0x000000ffff082224 */ /* 0x000fe400078e000a */
[----:B------:R-:W-:-:S07]  /*4a20*/  @P2 IMAD.MOV.U32 R9, RZ, RZ, R23 ;  /* 0x000000ffff092224 */ /* 0x000fce00078e0017 */
.L_x_61:
[----:B------:R-:W-:Y:S05]  /*4a30*/  BSYNC.RECONVERGENT B2 ;  /* 0x0000000000027941 */ /* 0x000fea0003800200 */
.L_x_60:
[----:B------:R-:W-:-:S13]  /*4a40*/  ISETP.LT.OR P0, PT, R7, R6, P0 ;  /* 0x000000060700720c */ /* 0x000fda0000701670 */
[----:B------:R-:W-:Y:S05]  /*4a50*/  @!P0 BRA `(.L_x_53) ;  /* 0x0000000000b88947 */ /* 0x000fea0003800000 */
[----:B------:R-:W0:Y:S01]  /*4a60*/  LDCU.64 UR6, c[0x0][0x380] ;  /* 0x00007000ff0677ac */ /* 0x000e220008000a00 */
[----:B------:R-:W-:-:S05]  /*4a70*/  IADD3 R16, P0, PT, R7, R4, RZ ;  /* 0x0000000407107210 */ /* 0x000fca0007f1e0ff */
[----:B------:R-:W-:Y:S01]  /*4a80*/  IMAD.X R5, RZ, RZ, R5, P0 ;  /* 0x000000ffff057224 */ /* 0x000fe200000e0605 */
[C---:B0-----:R-:W-:Y:S01]  /*4a90*/  LEA R12, P0, R16.reuse, UR6, 0x3 ;  /* 0x00000006100c7c11 */ /* 0x041fe2000f8018ff */
[----:B------:R-:W0:Y:S03]  /*4aa0*/  LDCU UR6, c[0x0][0x388] ;  /* 0x00007100ff0677ac */ /* 0x000e260008000800 */
[----:B------:R-:W-:-:S05]  /*4ab0*/  LEA.HI.X R13, R16, UR7, R5, 0x3, P0 ;  /* 0x00000007100d7c11 */ /* 0x000fca00080f1c05 */
[----:B------:R-:W2:Y:S04]  /*4ac0*/  LDG.E.64 R14, desc[UR8][R12.64] ;  /* 0x000000080c0e7981 */ /* 0x000ea8000c1e1b00 */
[----:B------:R-:W3:Y:S04]  /*4ad0*/  LDG.E.64 R10, desc[UR8][R12.64+0x800] ;  /* 0x000800080c0a7981 */ /* 0x000ee8000c1e1b00 */
[----:B------:R-:W4:Y:S04]  /*4ae0*/  LDG.E.64 R6, desc[UR8][R12.64+0x1000] ;  /* 0x001000080c067981 */ /* 0x000f28000c1e1b00 */
[----:B------:R1:W5:Y:S01]  /*4af0*/  LDG.E.64 R4, desc[UR8][R12.64+0x1800] ;  /* 0x001800080c047981 */ /* 0x000362000c1e1b00 */
[----:B0-----:R-:W-:Y:S01]  /*4b00*/  VIADD R17, R16, UR6 ;  /* 0x0000000610117c36 */ /* 0x001fe20008000000 */
        /* <DEDUP_REMOVED lines=9> */
[----:B-1----:R-:W-:-:S05]  /*4ba0*/  @P2 VIADD R13, R17, 0x100 ;  /* 0x00000100110d2836 */ /* 0x002fca0000000000 */
        /* <DEDUP_REMOVED lines=16> */
[----:B-----5:R-:W-:-:S14]  /*4cb0*/  DSETP.GEU.AND P2, PT, R4, R8, PT ;  /* 0x000000080400722a */ /* 0x020fdc0003f4e000 */
[----:B------:R-:W-:-:S05]  /*4cc0*/  @P2 VIADD R7, R17, 0x300 ;  /* 0x0000030011072836 */ /* 0x000fca0000000000 */
[----:B------:R-:W-:-:S13]  /*4cd0*/  @P2 ISETP.GE.AND P0, PT, R7, R0, PT ;  /* 0x000000000700220c */ /* 0x000fda0003f06270 */
[----:B------:R-:W-:-:S06]  /*4ce0*/  @P2 DSETP.GEU.AND P0, PT, R8, R4, !P0 ;  /* 0x000000040800222a */ /* 0x000fcc000470e000 */
[----:B------:R-:W-:Y:S02]  /*4cf0*/  @P2 FSEL R4, R8, R4, P0 ;  /* 0x0000000408042208 */ /* 0x000fe40000000000 */
[----:B------:R-:W-:Y:S02]  /*4d00*/  @P2 FSEL R5, R9, R5, P0 ;  /* 0x0000000509052208 */ /* 0x000fe40000000000 */
[----:B------:R-:W-:Y:S01]  /*4d10*/  @P2 SEL R0, R0, R7, P0 ;  /* 0x0000000700002207 */ /* 0x000fe20000000000 */
[----:B------:R-:W-:Y:S02]  /*4d20*/  @P2 IMAD.MOV.U32 R8, RZ, RZ, R4 ;  /* 0x000000ffff082224 */ /* 0x000fe400078e0004 */
[----:B------:R-:W-:-:S07]  /*4d30*/  @P2 IMAD.MOV.U32 R9, RZ, RZ, R5 ;  /* 0x000000ffff092224 */ /* 0x000fce00078e0005 */
.L_x_53:
[----:B01----:R-:W-:Y:S05]  /*4d40*/  BSYNC.RECONVERGENT B1 ;  /* 0x0000000000017941 */ /* 0x003fea0003800200 */
.L_x_50:
[----:B0-----:R-:W0:Y:S01]  /*4d50*/  SHFL.DOWN PT, R7, R0, 0x1, 0x1f ;  /* 0x08201f0000077f89 */ /* 0x001e2200000e0000 */
[----:B------:R-:W1:Y:S03]  /*4d60*/  S2R R6, SR_LANEID ;  /* 0x0000000000067919 */ /* 0x000e660000000000 */
[----:B------:R-:W-:Y:S04]  /*4d70*/  SHFL.DOWN PT, R4, R8, 0x1, 0x1f ;  /* 0x08201f0008047f89 */ /* 0x000fe800000e0000 */
[----:B------:R-:W2:Y:S01]  /*4d80*/  SHFL.DOWN PT, R5, R9, 0x1, 0x1f ;  /* 0x08201f0009057f89 */ /* 0x000ea200000e0000 */
[----:B0-----:R-:W-:Y:S01]  /*4d90*/  ISETP.GE.AND P1, PT, R7, R0, PT ;  /* 0x000000000700720c */ /* 0x001fe20003f26270 */
[----:B--2---:R-:W-:Y:S01]  /*4da0*/  DSETP.GT.AND P0, PT, R8, R4, PT ;  /* 0x000000040800722a */ /* 0x004fe20003f04000 */
[----:B-1----:R-:W-:-:S11]  /*4db0*/  ISETP.NE.AND P2, PT, R6, RZ, PT ;  /* 0x000000ff0600720c */ /* 0x002fd60003f45270 */
[----:B------:R-:W-:Y:S01]  /*4dc0*/  DSETP.GEU.AND P1, PT, R8, R4, !P1 ;  /* 0x000000040800722a */ /* 0x000fe20004f2e000 */
[----:B------:R-:W-:-:S05]  /*4dd0*/  ISETP.GT.OR P0, PT, R6, 0x1e, P0 ;  /* 0x0000001e0600780c */ /* 0x000fca0000704670 */
[----:B------:R-:W-:Y:S01]  /*4de0*/  PLOP3.LUT P0, PT, P0, P1, PT, 0xf8, 0x8f ;  /* 0x00000000008f781c */ /* 0x000fe20000703f70 */
[----:B------:R-:W0:Y:S01]  /*4df0*/  @!P2 S2R R11, SR_CgaCtaId ;  /* 0x00000000000ba919 */ /* 0x000e220000008800 */
[----:B------:R-:W-:-:S11]  /*4e00*/  @!P2 MOV R10, 0x400 ;  /* 0x00000400000aa802 */ /* 0x000fd60000000f00 */
[----:B------:R-:W-:Y:S02]  /*4e10*/  @!P0 IMAD.MOV.U32 R0, RZ, RZ, R7 ;  /* 0x000000ffff008224 */ /* 0x000fe400078e0007 */
[----:B------:R-:W-:Y:S02]  /*4e20*/  @!P0 IMAD.MOV.U32 R8, RZ, RZ, R4 ;  /* 0x000000ffff088224 */ /* 0x000fe400078e0004 */
[----:B------:R-:W-:Y:S01]  /*4e30*/  @!P0 IMAD.MOV.U32 R9, RZ, RZ, R5 ;  /* 0x000000ffff098224 */ /* 0x000fe200078e0005 */
[----:B------:R-:W1:Y:S04]  /*4e40*/  SHFL.DOWN PT, R7, R0, 0x2, 0x1f ;  /* 0x08401f0000077f89 */ /* 0x000e6800000e0000 */
[----:B------:R-:W-:Y:S04]  /*4e50*/  SHFL.DOWN PT, R4, R8, 0x2, 0x1f ;  /* 0x08401f0008047f89 */ /* 0x000fe800000e0000 */
[----:B------:R-:W2:Y:S01]  /*4e60*/  SHFL.DOWN PT, R5, R9, 0x2, 0x1f ;  /* 0x08401f0009057f89 */ /* 0x000ea200000e0000 */
[----:B0-----:R-:W-:-:S02]  /*4e70*/  @!P2 LEA R11, R11, R10, 0x18 ;  /* 0x0000000a0b0ba211 */ /* 0x001fc400078ec0ff */
        /* <DEDUP_REMOVED lines=8> */
[----:B------:R-:W0:Y:S04]  /*4f00*/  SHFL.DOWN PT, R7, R0, 0x4, 0x1f ;  /* 0x08801f0000077f89 */ /* 0x000e2800000e0000 */
[----:B------:R-:W-:Y:S04]  /*4f10*/  SHFL.DOWN PT, R4, R8, 0x4, 0x1f ;  /* 0x08801f0008047f89 */ /* 0x000fe800000e0000 */
[----:B------:R-:W1:Y:S01]  /*4f20*/  SHFL.DOWN PT, R5, R9, 0x4, 0x1f ;  /* 0x08801f0009057f89 */ /* 0x000e6200000e0000 */
[----:B0-----:R-:W-:Y:S01]  /*4f30*/  ISETP.GE.AND P1, PT, R7, R0, PT ;  /* 0x000000000700720c */ /* 0x001fe20003f26270 */
[----:B-1----:R-:W-:-:S12]  /*4f40*/  DSETP.GT.AND P0, PT, R8, R4, PT ;  /* 0x000000040800722a */ /* 0x002fd80003f04000 */
        /* <DEDUP_REMOVED lines=17> */
[----:B------:R-:W-:Y:S04]  /*5060*/  SHFL.DOWN PT, R4, R8, 0x10, 0x1f ;  /* 0x0a001f0008047f89 */ /* 0x000fe800000e0000 */
[----:B------:R-:W0:Y:S04]  /*5070*/  SHFL.DOWN PT, R5, R9, 0x10, 0x1f ;  /* 0x0a001f0009057f89 */ /* 0x000e2800000e0000 */
[----:B------:R-:W1:Y:S01]  /*5080*/  SHFL.DOWN PT, R7, R0, 0x10, 0x1f ;  /* 0x0a001f0000077f89 */ /* 0x000e6200000e0000 */
[----:B0-----:R-:W-:-:S06]  /*5090*/  DSETP.GT.AND P0, PT, R8, R4, PT ;  /* 0x000000040800722a */ /* 0x001fcc0003f04000 */
[----:B------:R-:W-:Y:S02]  /*50a0*/  ISETP.GT.OR P0, PT, R6, 0xf, P0 ;  /* 0x0000000f0600780c */ /* 0x000fe40000704670 */
        /* <DEDUP_REMOVED lines=15> */
[----:B------:R-:W1:Y:S01]  /*51a0*/  S2UR UR5, SR_CgaCtaId ;  /* 0x00000000000579c3 */ /* 0x000e620000008800 */
[----:B------:R-:W-:Y:S02]  /*51b0*/  UMOV UR4, 0x400 ;  /* 0x0000040000047882 */ /* 0x000fe40000000000 */
[----:B-1----:R-:W-:-:S09]  /*51c0*/  ULEA UR4, UR5, UR4, 0x18 ;  /* 0x0000000405047291 */ /* 0x002fd2000f8ec0ff */
[----:B------:R-:W1:Y:S04]  /*51d0*/  LDS.64 R4, [UR4+0x18] ;  /* 0x00001804ff047984 */ /* 0x000e680008000a00 */
[----:B------:R-:W-:Y:S01]  /*51e0*/  LDS.64 R6, [UR4+0x28] ;  /* 0x00002804ff067984 */ /* 0x000fe20008000a00 */
[----:B-1----:R-:W-:-:S14]  /*51f0*/  DSETP.GEU.AND P2, PT, R4, R8, PT ;  /* 0x000000080400722a */ /* 0x002fdc0003f4e000 */
[----:B------:R-:W1:Y:S02]  /*5200*/  @P2 LDS R3, [UR4+0x20] ;  /* 0x00002004ff032984 */ /* 0x000e640008000800 */
[----:B-1----:R-:W-:-:S13]  /*5210*/  @P2 ISETP.GE.AND P0, PT, R3, R0, PT ;  /* 0x000000000300220c */ /* 0x002fda0003f06270 */
[----:B------:R-:W-:-:S06]  /*5220*/  @P2 DSETP.GEU.AND P0, PT, R8, R4, !P0 ;  /* 0x000000040800222a */ /* 0x000fcc000470e000 */
[----:B------:R-:W-:Y:S02]  /*5230*/  @P2 FSEL R4, R8, R4, P0 ;  /* 0x0000000408042208 */ /* 0x000fe40000000000 */
[----:B------:R-:W-:Y:S02]  /*5240*/  @P2 FSEL R5, R9, R5, P0 ;  /* 0x0000000509052208 */ /* 0x000fe40000000000 */
[----:B0-----:R-:W-:Y:S01]  /*5250*/  @P2 SEL R0, R0, R3, P0 ;  /* 0x0000000300002207 */ /* 0x001fe20000000000 */
[----:B------:R-:W-:Y:S02]  /*5260*/  @P2 IMAD.MOV.U32 R8, RZ, RZ, R4 ;  /* 0x000000ffff082224 */ /* 0x000fe400078e0004 */
[----:B------:R-:W-:Y:S02]  /*5270*/  @P2 IMAD.MOV.U32 R9, RZ, RZ, R5 ;  /* 0x000000ffff092224 */ /* 0x000fe400078e0005 */
[----:B------:R-:W-:Y:S04]  /*5280*/  LDS.64 R4, [UR4+0x38] ;  /* 0x00003804ff047984 */ /* 0x000fe80008000a00 */
[----:B------:R-:W-:-:S14]  /*5290*/  DSETP.GEU.AND P3, PT, R6, R8, PT ;  /* 0x000000080600722a */ /* 0x000fdc0003f6e000 */
[----:B------:R-:W0:Y:S02]  /*52a0*/  @P3 LDS R11, [UR4+0x30] ;  /* 0x00003004ff0b3984 */ /* 0x000e240008000800 */
[----:B0-----:R-:W-:-:S13]  /*52b0*/  @P3 ISETP.GE.AND P0, PT, R11, R0, PT ;  /* 0x000000000b00320c */ /* 0x001fda0003f06270 */
[----:B------:R-:W-:-:S06]  /*52c0*/  @P3 DSETP.GEU.AND P0, PT, R8, R6, !P0 ;  /* 0x000000060800322a */ /* 0x000fcc000470e000 */
[----:B------:R-:W-:Y:S02]  /*52d0*/  @P3 FSEL R3, R8, R6, P0 ;  /* 0x0000000608033208 */ /* 0x000fe40000000000 */
[----:B------:R-:W-:Y:S02]  /*52e0*/  @P3 FSEL R6, R9, R7, P0 ;  /* 0x0000000709063208 */ /* 0x000fe40000000000 */
[----:B------:R-:W-:Y:S01]  /*52f0*/  @P3 SEL R0, R0, R11, P0 ;  /* 0x0000000b00003207 */ /* 0x000fe20000000000 */
        /* <DEDUP_REMOVED lines=43> */
[----:B------:R-:W0:Y:S02]  /*55b0*/  @P2 LDS R3, [UR4+0x80] ;  /* 0x00008004ff032984 */ /* 0x000e240008000800 */
[----:B0-----:R-:W-:-:S13]  /*55c0*/  @P2 ISETP.GE.AND P0, PT, R3, R0, PT ;  /* 0x000000000300220c */ /* 0x001fda0003f06270 */
[----:B------:R-:W-:-:S06]  /*55d0*/  @P2 DSETP.GEU.AND P0, PT, R8, R4, !P0 ;  /* 0x000000040800222a */ /* 0x000fcc000470e000 */
[----:B------:R-:W-:Y:S02]  /*55e0*/  @P2 SEL R0, R0, R3, P0 ;  /* 0x0000000300002207 */ /* 0x000fe40000000000 */
[----:B------:R-:W-:Y:S02]  /*55f0*/  @P2 FSEL R3, R8, R4, P0 ;  /* 0x0000000408032208 */ /* 0x000fe40000000000 */
[----:B------:R-:W-:-:S03]  /*5600*/  @P2 FSEL R4, R9, R5, P0 ;  /* 0x0000000509042208 */ /* 0x000fc60000000000 */
[----:B------:R-:W-:Y:S02]  /*5610*/  @P2 IMAD.MOV.U32 R8, RZ, RZ, R3 ;  /* 0x000000ffff082224 */ /* 0x000fe400078e0003 */
[----:B------:R-:W-:-:S07]  /*5620*/  @P2 IMAD.MOV.U32 R9, RZ, RZ, R4 ;  /* 0x000000ffff092224 */ /* 0x000fce00078e0004 */
.L_x_43:
[----:B------:R-:W-:Y:S05]  /*5630*/  BSYNC.RECONVERGENT B0 ;  /* 0x0000000000007941 */ /* 0x000fea0003800200 */
.L_x_26:
[----:B------:R-:W-:Y:S05]  /*5640*/  WARPSYNC.ALL ;  /* 0x0000000000007948 */ /* 0x000fea0003800000 */
[----:B------:R-:W-:Y:S05]  /*5650*/  @P1 EXIT ;  /* 0x000000000000194d */ /* 0x000fea0003800000 */
[----:B------:R-:W3:Y:S02]  /*5660*/  LDC.64 R4, c[0x0][0x390] ;  /* 0x0000e400ff047b82 */ /* 0x000ee40000000a00 */
[----:B---3--:R-:W-:-:S05]  /*5670*/  IMAD.WIDE.U32 R2, R2, 0x10, R4 ;  /* 0x0000001002027825 */ /* 0x008fca00078e0004 */
[----:B------:R-:W-:Y:S04]  /*5680*/  STG.E.64 desc[UR8][R2.64], R8 ;  /* 0x0000000802007986 */ /* 0x000fe8000c101b08 */
[----:B------:R-:W-:Y:S01]  /*5690*/  STG.E desc[UR8][R2.64+0x8], R0 ;  /* 0x0000080002007986 */ /* 0x000fe2000c101908 */
[----:B------:R-:W-:Y:S05]  /*56a0*/  EXIT ;  /* 0x000000000000794d */ /* 0x000fea0003800000 */
.L_x_62:
        /* <DEDUP_REMOVED lines=13> */
.L_x_1864:


//--------------------- .text._ZN3cub18CUB_300001_SM_10006detail6reduce28DeviceReduceSingleTileKernelINS2_10policy_hubIN4cuda3std3__45tupleIJdiEEEy12larger_tupleIdEE10Policy1000EN6thrust24THRUST_300001_SM_1000_NS12zip_iteratorINS8_IJNSF_6detail15normal_iteratorINSF_10device_ptrIdEEEENSF_17counting_iteratorIiNSF_11use_defaultESN_SN_EEEEEEEPS9_ySB_S9_S9_NS7_10__identityEEEvT0_T1_T2_T3_T4_T6_ --------------------------
	.section	.text._ZN3cub18CUB_300001_SM_10006detail6reduce28DeviceReduceSingleTileKernelINS2_10policy_hubIN4cuda3std3__45tupleIJdiEEEy12larger_tupleIdEE10Policy1000EN6thrust24THRUST_300001_SM_1000_NS12zip_iteratorINS8_IJNSF_6detail15normal_iteratorINSF_10device_ptrIdEEEENSF_17counting_iteratorIiNSF_11use_defaultESN_SN_EEEEEEEPS9_ySB_S9_S9_NS7_10__identityEEEvT0_T1_T2_T3_T4_T6_,"ax",@progbits
	.align	128
        .global         _ZN3cub18CUB_300001_SM_10006detail6reduce28DeviceReduceSingleTileKernelINS2_10policy_hubIN4cuda3std3__45tupleIJdiEEEy12larger_tupleIdEE10Policy1000EN6thrust24THRUST_300001_SM_1000_NS12zip_iteratorINS8_IJNSF_6detail15normal_iteratorINSF_10device_ptrIdEEEENSF_17counting_iteratorIiNSF_11use_defaultESN_SN_EEEEEEEPS9_ySB_S9_S9_NS7_10__identityEEEvT0_T1_T2_T3_T4_T6_
        .type           _ZN3cub18CUB_300001_SM_10006detail6reduce28DeviceReduceSingleTileKernelINS2_10policy_hubIN4cuda3std3__45tupleIJdiEEEy12larger_tupleIdEE10Policy1000EN6thrust24THRUST_300001_SM_1000_NS12zip_iteratorINS8_IJNSF_6detail15normal_iteratorINSF_10device_ptrIdEEEENSF_17counting_iteratorIiNSF_11use_defaultESN_SN_EEEEEEEPS9_ySB_S9_S9_NS7_10__identityEEEvT0_T1_T2_T3_T4_T6_,@function
        .size           _ZN3cub18CUB_300001_SM_10006detail6reduce28DeviceReduceSingleTileKernelINS2_10policy_hubIN4cuda3std3__45tupleIJdiEEEy12larger_tupleIdEE10Policy1000EN6thrust24THRUST_300001_SM_1000_NS12zip_iteratorINS8_IJNSF_6detail15normal_iteratorINSF_10device_ptrIdEEEENSF_17counting_iteratorIiNSF_11use_defaultESN_SN_EEEEEEEPS9_ySB_S9_S9_NS7_10__identityEEEvT0_T1_T2_T3_T4_T6_,(.L_x_1865 - _ZN3cub18CUB_300001_SM_10006detail6reduce28DeviceReduceSingleTileKernelINS2_10policy_hubIN4cuda3std3__45tupleIJdiEEEy12larger_tupleIdEE10Policy1000EN6thrust24THRUST_300001_SM_1000_NS12zip_iteratorINS8_IJNSF_6detail15normal_iteratorINSF_10device_ptrIdEEEENSF_17counting_iteratorIiNSF_11use_defaultESN_SN_EEEEEEEPS9_ySB_S9_S9_NS7_10__identityEEEvT0_T1_T2_T3_T4_T6_)
        .other          _ZN3cub18CUB_300001_SM_10006detail6reduce28DeviceReduceSingleTileKernelINS2_10policy_hubIN4cuda3std3__45tupleIJdiEEEy12larger_tupleIdEE10Policy1000EN6thrust24THRUST_300001_SM_1000_NS12zip_iteratorINS8_IJNSF_6detail15normal_iteratorINSF_10device_ptrIdEEEENSF_17counting_iteratorIiNSF_11use_defaultESN_SN_EEEEEEEPS9_ySB_S9_S9_NS7_10__identityEEEvT0_T1_T2_T3_T4_T6_,@"STO_CUDA_ENTRY STV_DEFAULT"
_ZN3cub18CUB_300001_SM_10006detail6reduce28DeviceReduceSingleTileKernelINS2_10policy_hubIN4cuda3std3__45tupleIJdiEEEy12larger_tupleIdEE10Policy1000EN6thrust24THRUST_300001_SM_1000_NS12zip_iteratorINS8_IJNSF_6detail15normal_iteratorINSF_10device_ptrIdEEEENSF_17counting_iteratorIiNSF_11use_defaultESN_SN_EEEEEEEPS9_ySB_S9_S9_NS7_10__identityEEEvT0_T1_T2_T3_T4_T6_:
.text._ZN3cub18CUB_300001_SM_10006detail6reduce28DeviceReduceSingleTileKernelINS2_10policy_hubIN4cuda3std3__45tupleIJdiEEEy12larger_tupleIdEE10Policy1000EN6thrust24THRUST_300001_SM_1000_NS12zip_iteratorINS8_IJNSF_6detail15normal_iteratorINSF_10device_ptrIdEEEENSF_17counting_iteratorIiNSF_11use_defaultESN_SN_EEEEEEEPS9_ySB_S9_S9_NS7_10__identityEEEvT0_T1_T2_T3_T4_T6_:
[----:B------:R-:W-:Y:S01]  /*0000*/  LDC R1, c[0x0][0x37c] ;  /* 0x0000df00ff017b82 */ /* 0x000fe20000000800 */
[----:B------:R-:W0:Y:S01]  /*0010*/  LDCU.64 UR6, c[0x0][0x398] ;  /* 0x00007300ff0677ac */ /* 0x000e220008000a00 */
[----:B------:R-:W1:Y:S01]  /*0020*/  LDCU UR4, c[0x0][0x3b4] ;  /* 0x00007680ff0477ac */ /* 0x000e620008000800 */
[----:B------:R-:W2:Y:S01]  /*0030*/  LDCU.64 UR14, c[0x0][0x3a8] ;  /* 0x00007500ff0e77ac */ /* 0x000ea20008000a00 */
[----:B------:R-:W3:Y:S01]  /*0040*/  LDCU UR12, c[0x0][0x3b0] ;  /* 0x00007600ff0c77ac */ /* 0x000ee20008000800 */
[----:B------:R-:W4:Y:S01]  /*0050*/  LDCU.64 UR8, c[0x0][0x358] ;  /* 0x00006b00ff0877ac */ /* 0x000f220008000a00 */
[----:B0-----:R-:W-:Y:S02]  /*0060*/  UISETP.NE.U32.AND UP0, UPT, UR6, URZ, UPT ;  /* 0x000000ff0600728c */ /* 0x001fe4000bf05070 */
[----:B-1----:R-:W-:Y:S02]  /*0070*/  UPRMT UR5, UR4, 0x7773, URZ ;  /* 0x0000777304057896 */ /* 0x002fe400080000ff */
[----:B------:R-:W-:-:S02]  /*0080*/  UISETP.NE.AND.EX UP0, UPT, UR7, URZ, UPT, UP0 ;  /* 0x000000ff0700728c */ /* 0x000fc4000bf05300 */
[----:B------:R-:W-:Y:S01]  /*0090*/  UPRMT UR10, UR4, 0x7772, URZ ;  /* 0x00007772040a7896 */ /* 0x000fe200080000ff */
[----:B--2---:R-:W-:Y:S01]  /*00a0*/  IMAD.U32 R14, RZ, RZ, UR14 ;  /* 0x0000000eff0e7e24 */ /* 0x004fe2000f8e00ff */
[----:B------:R-:W-:Y:S01]  /*00b0*/  UPRMT UR11, UR4, 0x7771, URZ ;  /* 0x00007771040b7896 */ /* 0x000fe200080000ff */
[----:B------:R-:W-:Y:S01]  /*00c0*/  IMAD.U32 R15, RZ, RZ, UR15 ;  /* 0x0000000fff0f7e24 */ /* 0x000fe2000f8e00ff */
[----:B------:R-:W-:Y:S01]  /*00d0*/  UPRMT UR4, UR4, 0x7770, URZ ;  /* 0x0000777004047896 */ /* 0x000fe200080000ff */
        /* <DEDUP_REMOVED lines=22> */
.L_x_63:
[----:B------:R-:W-:Y:S01]  /*0240*/  UISETP.GT.U32.AND UP0, UPT, UR6, 0x3ff, UPT ;  /* 0x000003ff0600788c */ /* 0x000fe2000bf04070 */
[----:B------:R-:W-:Y:S03]  /*0250*/  BSSY.RECONVERGENT B0, `(.L_x_64) ;  /* 0x0000672000007945 */ /* 0x000fe60003800200 */
[----:B------:R-:W-:-:S09]  /*0260*/  UISETP.GT.U32.AND.EX UP0, UPT, UR7, URZ, UPT, UP0 ;  /* 0x000000ff0700728c */ /* 0x000fd2000bf04100 */
[----:B------:R-:W-:Y:S05]  /*0270*/  BRA.U UP0, `(.L_x_65) ;  /* 0x0000003900687547 */ /* 0x000fea000b800000 */
[----:B------:R-:W0:Y:S01]  /*0280*/  S2R R6, SR_TID.X ;  /* 0x0000000000067919 */ /* 0x000e220000002100 */
[----:B------:R-:W-:Y:S01]  /*0290*/  BSSY.RECONVERGENT B1, `(.L_x_66) ;  /* 0x000000c000017945 */ /* 0x000fe20003800200 */
[----:B------:R-:W-:Y:S01]  /*02a0*/  IMAD.MOV.U32 R3, RZ, RZ, RZ ;  /* 0x000000ffff037224 */ /* 0x000fe200078e00ff */
[----:B------:R-:W-:Y:S02]  /*02b0*/  CS2R R12, SRZ ;  /* 0x00000000000c7805 */ /* 0x000fe4000001ff00 */
[----:B0-----:R-:W-:Y:S01]  /*02c0*/  ISETP.GE.U32.AND P0, PT, R6, UR6, PT ;  /* 0x0000000606007c0c */ /* 0x001fe2000bf06070 */
[----:B------:R-:W-:-:S12]  /*02d0*/  IMAD.MOV.U32 R17, RZ, RZ, R6 ;  /* 0x000000ffff117224 */ /* 0x000fd800078e0006 */
[----:B------:R-:W-:Y:S05]  /*02e0*/  @P0 BRA `(.L_x_67) ;  /* 0x0000000000180947 */ /* 0x000fea0003800000 */
[----:B------:R-:W0:Y:S01]  /*02f0*/  LDC.64 R12, c[0x0][0x380] ;  /* 0x0000e000ff0c7b82 */ /* 0x000e220000000a00 */
[----:B------:R-:W1:Y:S01]  /*0300*/  LDCU UR4, c[0x0][0x388] ;  /* 0x00007100ff0477ac */ /* 0x000e620008000800 */
[----:B0-----:R-:W-:-:S06]  /*0310*/  IMAD.WIDE.U32 R12, R6, 0x8, R12 ;  /* 0x00000008060c7825 */ /* 0x001fcc00078e000c */
[----:B------:R-:W5:Y:S01]  /*0320*/  LDG.E.64 R12, desc[UR8][R12.64] ;  /* 0x000000080c0c7981 */ /* 0x000f62000c1e1b00 */
[C---:B------:R-:W-:Y:S02]  /*0330*/  VIADD R17, R6.reuse, 0x100 ;  /* 0x0000010006117836 */ /* 0x040fe40000000000 */
[----:B-1----:R-:W-:-:S07]  /*0340*/  VIADD R3, R6, UR4 ;  /* 0x0000000406037c36 */ /* 0x002fce0008000000 */
.L_x_67:
[----:B------:R-:W-:Y:S05]  /*0350*/  BSYNC.RECONVERGENT B1 ;  /* 0x0000000000017941 */ /* 0x000fea0003800200 */
.L_x_66:
[----:B------:R-:W-:Y:S01]  /*0360*/  ISETP.GE.U32.AND P0, PT, R17, UR6, PT ;  /* 0x0000000611007c0c */ /* 0x000fe2000bf06070 */
[----:B------:R-:W-:-:S12]  /*0370*/  BSSY.RECONVERGENT B4, `(.L_x_68) ;  /* 0x0000175000047945 */ /* 0x000fd80003800200 */
[----:B------:R-:W-:Y:S05]  /*0380*/  @P0 BRA `(.L_x_69) ;  /* 0x0000001400cc0947 */ /* 0x000fea0003800000 */
[----:B------:R-:W-:Y:S01]  /*0390*/  LOP3.LUT R7, RZ, R17, RZ, 0x33, !PT ;  /* 0x00000011ff077212 */ /* 0x000fe200078e33ff */
[----:B------:R-:W-:Y:S04]  /*03a0*/  BSSY.RECONVERGENT B3, `(.L_x_70) ;  /* 0x0000157000037945 */ /* 0x000fe80003800200 */
[----:B------:R-:W-:-:S05]  /*03b0*/  VIADD R7, R7, UR6 ;  /* 0x0000000607077c36 */ /* 0x000fca0008000000 */
[C---:B------:R-:W-:Y:S02]  /*03c0*/  ISETP.GE.U32.AND P0, PT, R7.reuse, 0x300, PT ;  /* 0x000003000700780c */ /* 0x040fe40003f06070 */
[----:B------:R-:W-:-:S04]  /*03d0*/  LEA.HI R9, R7, 0x1, RZ, 0x18 ;  /* 0x0000000107097811 */ /* 0x000fc800078fc0ff */
[----:B------:R-:W-:-:S07]  /*03e0*/  LOP3.LUT R7, R9, 0x3, RZ, 0xc0, !PT ;  /* 0x0000000309077812 */ /* 0x000fce00078ec0ff */
[----:B------:R-:W-:Y:S05]  /*03f0*/  @!P0 BRA `(.L_x_71) ;  /* 0x0000001400448947 */ /* 0x000fea0003800000 */
[----:B------:R-:W-:Y:S01]  /*0400*/  LOP3.LUT R9, R9, 0x1fffffc, RZ, 0xc0, !PT ;  /* 0x01fffffc09097812 */ /* 0x000fe200078ec0ff */
[----:B------:R-:W0:Y:S01]  /*0410*/  LDCU UR4, c[0x0][0x388] ;  /* 0x00007100ff0477ac */ /* 0x000e220008000800 */
[----:B------:R-:W1:Y:S01]  /*0420*/  LDC.64 R10, c[0x0][0x380] ;  /* 0x0000e000ff0a7b82 */ /* 0x000e620000000a00 */
[----:B------:R-:W-:Y:S04]  /*0430*/  BSSY.RECONVERGENT B2, `(.L_x_72) ;  /* 0x000014c000027945 */ /* 0x000fe80003800200 */
[----:B------:R-:W-:Y:S01]  /*0440*/  BSSY.RELIABLE B1, `(.L_x_73) ;  /* 0x000011c000017945 */ /* 0x000fe20003800100 */
[----:B------:R-:W-:Y:S02]  /*0450*/  IMAD.MOV R9, RZ, RZ, -R9 ;  /* 0x000000ffff097224 */ /* 0x000fe400078e0a09 */
[----:B------:R-:W-:-:S03]  /*0460*/  VIADD R8, R17, 0x200 ;  /* 0x0000020011087836 */ /* 0x000fc60000000000 */
[----:B------:R-:W-:Y:S01]  /*0470*/  ISETP.GE.AND P0, PT, R9, RZ, PT ;  /* 0x000000ff0900720c */ /* 0x000fe20003f06270 */
[----:B0-----:R-:W-:-:S12]  /*0480*/  VIADD R38, R17, UR4 ;  /* 0x0000000411267c36 */ /* 0x001fd80008000000 */
[----:B------:R-:W-:Y:S05]  /*0490*/  @P0 BRA `(.L_x_74) ;  /* 0x0000001000580947 */ /* 0x000fea0003800000 */
[----:B------:R-:W-:Y:S01]  /*04a0*/  IMAD.MOV R17, RZ, RZ, -R9 ;  /* 0x000000ffff117224 */ /* 0x000fe200078e0a09 */
[----:B------:R-:W-:Y:S01]  /*04b0*/  BSSY.RECONVERGENT B5, `(.L_x_75) ;  /* 0x00000b2000057945 */ /* 0x000fe20003800200 */
[----:B------:R-:W-:-:S03]  /*04c0*/  PLOP3.LUT P0, PT, PT, PT, PT, 0x80, 0x8 ;  /* 0x000000000008781c */ /* 0x000fc60003f0f070 */
[----:B------:R-:W-:-:S13]  /*04d0*/  ISETP.GT.AND P1, PT, R17, 0xc, PT ;  /* 0x0000000c1100780c */ /* 0x000fda0003f24270 */
[----:B------:R-:W-:Y:S05]  /*04e0*/  @!P1 BRA `(.L_x_76) ;  /* 0x0000000800b89947 */ /* 0x000fea0003800000 */
[----:B------:R-:W0:Y:S01]  /*04f0*/  LDC.64 R18, c[0x0][0x380] ;  /* 0x0000e000ff127b82 */ /* 0x000e220000000a00 */
[----:B------:R-:W-:-:S13]  /*0500*/  PLOP3.LUT P0, PT, PT, PT, PT, 0x8, 0x80 ;  /* 0x000000000080781c */ /* 0x000fda0003f0e170 */
.L_x_77:
[----:B------:R-:W-:-:S04]  /*0510*/  VIADD R35, R8, 0xfffffe00 ;  /* 0xfffffe0008237836 */ /* 0x000fc80000000000 */
[----:B0-----:R-:W-:-:S05]  /*0520*/  IMAD.WIDE.U32 R34, R35, 0x8, R18 ;  /* 0x0000000823227825 */ /* 0x001fca00078e0012 */
[----:B------:R-:W2:Y:S04]  /*0530*/  LDG.E.64 R24, desc[UR8][R34.64] ;  /* 0x0000000822187981 */ /* 0x000ea8000c1e1b00 */
[----:B------:R-:W3:Y:S04]  /*0540*/  LDG.E.64 R26, desc[UR8][R34.64+0x800] ;  /* 0x00080008221a7981 */ /* 0x000ee8000c1e1b00 */
[----:B------:R-:W4:Y:S04]  /*0550*/  LDG.E.64 R28, desc[UR8][R34.64+0x1000] ;  /* 0x00100008221c7981 */ /* 0x000f28000c1e1b00 */
[----:B------:R0:W4:Y:S01]  /*0560*/  LDG.E.64 R30, desc[UR8][R34.64+0x1800] ;  /* 0x00180008221e7981 */ /* 0x000122000c1e1b00 */
[----:B------:R-:W-:-:S04]  /*0570*/  VIADD R41, R8, 0x200 ;  /* 0x0000020008297836 */ /* 0x000fc80000000000 */
[----:B------:R-:W-:-:S05]  /*0580*/  IMAD.WIDE.U32 R40, R41, 0x8, R18 ;  /* 0x0000000829287825 */ /* 0x000fca00078e0012 */
[----:B------:R-:W4:Y:S04]  /*0590*/  LDG.E.64 R32, desc[UR8][R40.64] ;  /* 0x0000000828207981 */ /* 0x000f28000c1e1b00 */
[----:B------:R-:W4:Y:S04]  /*05a0*/  LDG.E.64 R36, desc[UR8][R40.64+0x800] ;  /* 0x0008000828247981 */ /* 0x000f28000c1e1b00 */
[----:B------:R-:W4:Y:S04]  /*05b0*/  LDG.E.64 R20, desc[UR8][R40.64+0x1000] ;  /* 0x0010000828147981 */ /* 0x000f28000c1e1b00 */
[----:B------:R1:W4:Y:S01]  /*05c0*/  LDG.E.64 R22, desc[UR8][R40.64+0x1800] ;  /* 0x0018000828167981 */ /* 0x000322000c1e1b00 */
[----:B0-----:R-:W-:-:S04]  /*05d0*/  VIADD R35, R8, 0x600 ;  /* 0x0000060008237836 */ /* 0x001fc80000000000 */
[----:B------:R-:W-:Y:S01]  /*05e0*/  IMAD.WIDE.U32 R34, R35, 0x8, R18 ;  /* 0x0000000823227825 */ /* 0x000fe200078e0012 */
[----:B--2--5:R-:W-:-:S14]  /*05f0*/  DSETP.GEU.AND P2, PT, R24, R12, PT ;  /* 0x0000000c1800722a */ /* 0x024fdc0003f4e000 */
[----:B------:R-:W-:-:S13]  /*0600*/  @P2 ISETP.GE.AND P1, PT, R38, R3, PT ;  /* 0x000000032600220c */ /* 0x000fda0003f26270 */
[----:B------:R-:W-:-:S06]  /*0610*/  @P2 DSETP.GEU.AND P1, PT, R12, R24, !P1 ;  /* 0x000000180c00222a */ /* 0x000fcc0004f2e000 */
[----:B------:R-:W-:Y:S02]  /*0620*/  @P2 FSEL R17, R12, R24, P1 ;  /* 0x000000180c112208 */ /* 0x000fe40000800000 */
[----:B------:R-:W-:-:S03]  /*0630*/  @P2 FSEL R24, R13, R25, P1 ;  /* 0x000000190d182208 */ /* 0x000fc60000800000 */
[----:B------:R-:W-:Y:S02]  /*0640*/  @P2 IMAD.MOV.U32 R12, RZ, RZ, R17 ;  /* 0x000000ffff0c2224 */ /* 0x000fe400078e0011 */
[----:B------:R-:W-:Y:S01]  /*0650*/  @P2 IMAD.MOV.U32 R13, RZ, RZ, R24 ;  /* 0x000000ffff0d2224 */ /* 0x000fe200078e0018 */
[----:B------:R-:W-:Y:S01]  /*0660*/  @P2 SEL R3, R3, R38, P1 ;  /* 0x0000002603032207 */ /* 0x000fe20000800000 */
[----:B------:R-:W2:Y:S04]  /*0670*/  LDG.E.64 R24, desc[UR8][R34.64] ;  /* 0x0000000822187981 */ /* 0x000ea8000c1e1b00 */
[----:B---3--:R-:W-:-:S14]  /*0680*/  DSETP.GEU.AND P3, PT, R26, R12, PT ;  /* 0x0000000c1a00722a */ /* 0x008fdc0003f6e000 */
[----:B-1----:R-:W-:-:S05]  /*0690*/  @P3 VIADD R40, R38, 0x100 ;  /* 0x0000010026283836 */ /* 0x002fca0000000000 */
[----:B------:R-:W-:-:S13]  /*06a0*/  @P3 ISETP.GE.AND P1, PT, R40, R3, PT ;  /* 0x000000032800320c */ /* 0x000fda0003f26270 */
[----:B------:R-:W-:-:S06]  /*06b0*/  @P3 DSETP.GEU.AND P1, PT, R12, R26, !P1 ;  /* 0x0000001a0c00322a */ /* 0x000fcc0004f2e000 */
[----:B------:R-:W-:Y:S02]  /*06c0*/  @P3 FSEL R17, R12, R26, P1 ;  /* 0x0000001a0c113208 */ /* 0x000fe40000800000 */
[----:B------:R-:W-:-:S03]  /*06d0*/  @P3 FSEL R26, R13, R27, P1 ;  /* 0x0000001b0d1a3208 */ /* 0x000fc60000800000 */
[----:B------:R-:W-:Y:S02]  /*06e0*/  @P3 IMAD.MOV.U32 R12, RZ, RZ, R17 ;  /* 0x000000ffff0c3224 */ /* 0x000fe400078e0011 */
[----:B------:R-:W-:Y:S01]  /*06f0*/  @P3 IMAD.MOV.U32 R13, RZ, RZ, R26 ;  /* 0x000000ffff0d3224 */ /* 0x000fe200078e001a */
[----:B------:R-:W-:Y:S01]  /*0700*/  @P3 SEL R3, R3, R40, P1 ;  /* 0x0000002803033207 */ /* 0x000fe20000800000 */
[----:B------:R-:W3:Y:S04]  /*0710*/  LDG.E.64 R26, desc[UR8][R34.64+0x800] ;  /* 0x00080008221a7981 */ /* 0x000ee8000c1e1b00 */
[----:B----4-:R-:W-:-:S14]  /*0720*/  DSETP.GEU.AND P2, PT, R28, R12, PT ;  /* 0x0000000c1c00722a */ /* 0x010fdc0003f4e000 */
[----:B------:R-:W-:-:S05]  /*0730*/  @P2 VIADD R40, R38, 0x200 ;  /* 0x0000020026282836 */ /* 0x000fca0000000000 */
[----:B------:R-:W-:-:S13]  /*0740*/  @P2 ISETP.GE.AND P1, PT, R40, R3, PT ;  /* 0x000000032800220c */ /* 0x000fda0003f26270 */
[----:B------:R-:W-:-:S06]  /*0750*/  @P2 DSETP.GEU.AND P1, PT, R12, R28, !P1 ;  /* 0x0000001c0c00222a */ /* 0x000fcc0004f2e000 */
[----:B------:R-:W-:Y:S02]  /*0760*/  @P2 FSEL R17, R12, R28, P1 ;  /* 0x0000001c0c112208 */ /* 0x000fe40000800000 */
[----:B------:R-:W-:-:S03]  /*0770*/  @P2 FSEL R28, R13, R29, P1 ;  /* 0x0000001d0d1c2208 */ /* 0x000fc60000800000 */
[----:B------:R-:W-:Y:S02]  /*0780*/  @P2 IMAD.MOV.U32 R12, RZ, RZ, R17 ;  /* 0x000000ffff0c2224 */ /* 0x000fe400078e0011 */
[----:B------:R-:W-:Y:S01]  /*0790*/  @P2 IMAD.MOV.U32 R13, RZ, RZ, R28 ;  /* 0x000000ffff0d2224 */ /* 0x000fe200078e001c */
[----:B------:R-:W-:Y:S01]  /*07a0*/  @P2 SEL R3, R3, R40, P1 ;  /* 0x0000002803032207 */ /* 0x000fe20000800000 */
[----:B------:R-:W4:Y:S04]  /*07b0*/  LDG.E.64 R28, desc[UR8][R34.64+0x1000] ;  /* 0x00100008221c7981 */ /* 0x000f28000c1e1b00 */
[----:B------:R-:W-:-:S14]  /*07c0*/  DSETP.GEU.AND P3, PT, R30, R12, PT ;  /* 0x0000000c1e00722a */ /* 0x000fdc0003f6e000 */
        /* <DEDUP_REMOVED lines=9> */
[----:B------:R-:W-:Y:S01]  /*0860*/  DSETP.GEU.AND P2, PT, R32, R12, PT ;  /* 0x0000000c2000722a */ /* 0x000fe20003f4e000 */
[----:B------:R-:W-:-:S13]  /*0870*/  VIADD R40, R38, 0x400 ;  /* 0x0000040026287836 */ /* 0x000fda0000000000 */
        /* <DEDUP_REMOVED lines=10> */
[----:B------:R-:W-:-:S04]  /*0920*/  VIADD R33, R8, 0xa00 ;  /* 0x00000a0008217836 */ /* 0x000fc80000000000 */
[----:B------:R-:W-:-:S05]  /*0930*/  IMAD.WIDE.U32 R32, R33, 0x8, R18 ;  /* 0x0000000821207825 */ /* 0x000fca00078e0012 */
[----:B------:R-:W4:Y:S03]  /*0940*/  LDG.E.64 R34, desc[UR8][R32.64] ;  /* 0x0000000820227981 */ /* 0x000f26000c1e1b00 */
        /* <DEDUP_REMOVED lines=27> */
[----:B--2---:R-:W-:Y:S01]  /*0b00*/  DSETP.GEU.AND P2, PT, R24, R12, PT ;  /* 0x0000000c1800722a */ /* 0x004fe20003f4e000 */
[----:B------:R-:W-:-:S13]  /*0b10*/  VIADD R40, R38, 0x800 ;  /* 0x0000080026287836 */ /* 0x000fda0000000000 */
        /* <DEDUP_REMOVED lines=66> */
[----:B------:R-:W-:-:S06]  /*0f40*/  @P3 DSETP.GEU.AND P1, PT, R12, R22, !P1 ;  /* 0x000000160c00322a */ /* 0x000fcc0004f2e000 */
[----:B------:R-:W-:Y:S02]  /*0f50*/  @P3 FSEL R17, R12, R22, P1 ;  /* 0x000000160c113208 */ /* 0x000fe40000800000 */
[----:B------:R-:W-:Y:S01]  /*0f60*/  @P3 FSEL R22, R13, R23, P1 ;  /* 0x000000170d163208 */ /* 0x000fe20000800000 */
[----:B------:R-:W-:Y:S01]  /*0f70*/  VIADD R8, R8, 0x1000 ;  /* 0x0000100008087836 */ /* 0x000fe20000000000 */
[----:B------:R-:W-:Y:S01]  /*0f80*/  @P3 SEL R3, R3, R20, P1 ;  /* 0x0000001403033207 */ /* 0x000fe20000800000 */
[----:B------:R-:W-:Y:S02]  /*0f90*/  VIADD R38, R38, 0x1000 ;  /* 0x0000100026267836 */ /* 0x000fe40000000000 */
[----:B------:R-:W-:Y:S02]  /*0fa0*/  @P3 IMAD.MOV.U32 R12, RZ, RZ, R17 ;  /* 0x000000ffff0c3224 */ /* 0x000fe400078e0011 */
[----:B------:R-:W-:Y:S01]  /*0fb0*/  @P3 IMAD.MOV.U32 R13, RZ, RZ, R22 ;  /* 0x000000ffff0d3224 */ /* 0x000fe200078e0016 */
[----:B------:R-:W-:Y:S06]  /*0fc0*/  @!P2 BRA `(.L_x_77) ;  /* 0xfffffff40050a947 */ /* 0x000fec000383ffff */
.L_x_76:
[----:B------:R-:W-:Y:S05]  /*0fd0*/  BSYNC.RECONVERGENT B5 ;  /* 0x0000000000057941 */ /* 0x000fea0003800200 */
.L_x_75:
[----:B------:R-:W-:Y:S01]  /*0fe0*/  IMAD.MOV R17, RZ, RZ, -R9 ;  /* 0x000000ffff117224 */ /* 0x000fe200078e0a09 */
[----:B------:R-:W-:Y:S04]  /*0ff0*/  BSSY.RECONVERGENT B5, `(.L_x_78) ;  /* 0x000005d000057945 */ /* 0x000fe80003800200 */
[----:B------:R-:W-:-:S13]  /*1000*/  ISETP.GT.AND P1, PT, R17, 0x4, PT ;  /* 0x000000041100780c */ /* 0x000fda0003f24270 */
[----:B------:R-:W-:Y:S05]  /*1010*/  @!P1 BRA `(.L_x_79) ;  /* 0x0000000400689947 */ /* 0x000fea0003800000 */
[----:B------:R-:W0:Y:S01]  /*1020*/  LDC.64 R36, c[0x0][0x380] ;  /* 0x0000e000ff247b82 */ /* 0x000e220000000a00 */
[----:B------:R-:W-:-:S04]  /*1030*/  VIADD R35, R8, 0xfffffe00 ;  /* 0xfffffe0008237836 */ /* 0x000fc80000000000 */
[----:B0-----:R-:W-:-:S05]  /*1040*/  IMAD.WIDE.U32 R34, R35, 0x8, R36 ;  /* 0x0000000823227825 */ /* 0x001fca00078e0024 */
[----:B------:R-:W2:Y:S04]  /*1050*/  LDG.E.64 R18, desc[UR8][R34.64] ;  /* 0x0000000822127981 */ /* 0x000ea8000c1e1b00 */
[----:B------:R-:W3:Y:S04]  /*1060*/  LDG.E.64 R20, desc[UR8][R34.64+0x800] ;  /* 0x0008000822147981 */ /* 0x000ee8000c1e1b00 */
[----:B------:R-:W4:Y:S04]  /*1070*/  LDG.E.64 R22, desc[UR8][R34.64+0x1000] ;  /* 0x0010000822167981 */ /* 0x000f28000c1e1b00 */
[----:B------:R-:W4:Y:S01]  /*1080*/  LDG.E.64 R24, desc[UR8][R34.64+0x1800] ;  /* 0x0018000822187981 */ /* 0x000f22000c1e1b00 */
[----:B------:R-:W-:-:S04]  /*1090*/  VIADD R17, R8, 0x200 ;  /* 0x0000020008117836 */ /* 0x000fc80000000000 */
[----:B------:R-:W-:-:S05]  /*10a0*/  IMAD.WIDE.U32 R36, R17, 0x8, R36 ;  /* 0x0000000811247825 */ /* 0x000fca00078e0024 */
[----:B------:R-:W4:Y:S04]  /*10b0*/  LDG.E.64 R26, desc[UR8][R36.64] ;  /* 0x00000008241a7981 */ /* 0x000f28000c1e1b00 */
[----:B------:R-:W4:Y:S04]  /*10c0*/  LDG.E.64 R28, desc[UR8][R36.64+0x800] ;  /* 0x00080008241c7981 */ /* 0x000f28000c1e1b00 */
[----:B------:R-:W4:Y:S04]  /*10d0*/  LDG.E.64 R30, desc[UR8][R36.64+0x1000] ;  /* 0x00100008241e7981 */ /* 0x000f28000c1e1b00 */
[----:B------:R-:W4:Y:S01]  /*10e0*/  LDG.E.64 R32, desc[UR8][R36.64+0x1800] ;  /* 0x0018000824207981 */ /* 0x000f22000c1e1b00 */
[----:B------:R-:W-:-:S02]  /*10f0*/  VIADD R9, R9, 0x4 ;  /* 0x0000000409097836 */ /* 0x000fc40000000000 */
[----:B------:R-:W-:Y:S02]  /*1100*/  VIADD R8, R8, 0x400 ;  /* 0x0000040008087836 */ /* 0x000fe40000000000 */
        /* <DEDUP_REMOVED lines=29> */
[C---:B------:R-:W-:Y:S02]  /*12e0*/  @P2 VIADD R18, R38.reuse, 0x300 ;  /* 0x0000030026122836 */ /* 0x040fe40000000000 */
[----:B------:R-:W-:-:S03]  /*12f0*/  VIADD R38, R38, 0x400 ;  /* 0x0000040026267836 */ /* 0x000fc60000000000 */
        /* <DEDUP_REMOVED lines=31> */
[----:B------:R-:W-:Y:S01]  /*14f0*/  @P1 IMAD.MOV.U32 R12, RZ, RZ, R17 ;  /* 0x000000ffff0c1224 */ /* 0x000fe200078e0011 */
[----:B------:R-:W-:Y:S01]  /*1500*/  PLOP3.LUT P0, PT, PT, PT, PT, 0x8, 0x80 ;  /* 0x000000000080781c */ /* 0x000fe20003f0e170 */
        /* <DEDUP_REMOVED lines=10> */
[----:B------:R-:W-:-:S07]  /*15b0*/  @P2 IMAD.MOV.U32 R13, RZ, RZ, R32 ;  /* 0x000000ffff0d2224 */ /* 0x000fce00078e0020 */
.L_x_79:
[----:B------:R-:W-:Y:S05]  /*15c0*/  BSYNC.RECONVERGENT B5 ;  /* 0x0000000000057941 */ /* 0x000fea0003800200 */
.L_x_78:
[----:B------:R-:W-:-:S13]  /*15d0*/  ISETP.NE.OR P0, PT, R9, RZ, P0 ;  /* 0x000000ff0900720c */ /* 0x000fda0000705670 */
[----:B------:R-:W-:Y:S05]  /*15e0*/  @!P0 BREAK.RELIABLE B1 ;  /* 0x0000000000018942 */ /* 0x000fea0003800100 */
[----:B------:R-:W-:Y:S05]  /*15f0*/  @!P0 BRA `(.L_x_80) ;  /* 0x0000000000bc8947 */ /* 0x000fea0003800000 */
.L_x_74:
[----:B------:R-:W-:Y:S05]  /*1600*/  BSYNC.RELIABLE B1 ;  /* 0x0000000000017941 */ /* 0x000fea0003800100 */
.L_x_73:
[----:B------:R-:W-:-:S04]  /*1610*/  VIADD R25, R8, 0xfffffe00 ;  /* 0xfffffe0008197836 */ /* 0x000fc80000000000 */
[----:B-1----:R-:W-:-:S05]  /*1620*/  IMAD.WIDE.U32 R24, R25, 0x8, R10 ;  /* 0x0000000819187825 */ /* 0x002fca00078e000a */
[----:B------:R-:W2:Y:S04]  /*1630*/  LDG.E.64 R26, desc[UR8][R24.64] ;  /* 0x00000008181a7981 */ /* 0x000ea8000c1e1b00 */
[----:B------:R-:W3:Y:S04]  /*1640*/  LDG.E.64 R22, desc[UR8][R24.64+0x800] ;  /* 0x0008000818167981 */ /* 0x000ee8000c1e1b00 */
[----:B------:R-:W4:Y:S04]  /*1650*/  LDG.E.64 R20, desc[UR8][R24.64+0x1000] ;  /* 0x0010000818147981 */ /* 0x000f28000c1e1b00 */
[----:B------:R-:W4:Y:S01]  /*1660*/  LDG.E.64 R18, desc[UR8][R24.64+0x1800] ;  /* 0x0018000818127981 */ /* 0x000f22000c1e1b00 */
[----:B------:R-:W-:-:S02]  /*1670*/  VIADD R9, R9, 0x4 ;  /* 0x0000000409097836 */ /* 0x000fc40000000000 */
        /* <DEDUP_REMOVED lines=39> */
.L_x_80:
[----:B------:R-:W-:Y:S05]  /*18f0*/  BSYNC.RECONVERGENT B2 ;  /* 0x0000000000027941 */ /* 0x000fea0003800200 */
.L_x_72:
[----:B------:R-:W-:-:S07]  /*1900*/  VIADD R17, R8, 0xfffffe00 ;  /* 0xfffffe0008117836 */ /* 0x000fce0000000000 */
.L_x_71:
[----:B------:R-:W-:Y:S05]  /*1910*/  BSYNC.RECONVERGENT B3 ;  /* 0x0000000000037941 */ /* 0x000fea0003800200 */
.L_x_70:
[----:B------:R-:W-:-:S13]  /*1920*/  ISETP.NE.AND P0, PT, R7, RZ, PT ;  /* 0x000000ff0700720c */ /* 0x000fda0003f05270 */
[----:B------:R-:W-:Y:S05]  /*1930*/  @!P0 BRA `(.L_x_69) ;  /* 0x0000000000608947 */ /* 0x000fea0003800000 */
[----:B------:R-:W0:Y:S01]  /*1940*/  LDC.64 R8, c[0x0][0x380] ;  /* 0x0000e000ff087b82 */ /* 0x000e220000000a00 */
[----:B------:R-:W1:Y:S01]  /*1950*/  LDCU UR4, c[0x0][0x388] ;  /* 0x00007100ff0477ac */ /* 0x000e620008000800 */
[----:B------:R-:W-:Y:S02]  /*1960*/  IMAD.MOV R7, RZ, RZ, -R7 ;  /* 0x000000ffff077224 */ /* 0x000fe400078e0a07 */
[C---:B-1----:R-:W-:Y:S02]  /*1970*/  VIADD R10, R17.reuse, UR4 ;  /* 0x00000004110a7c36 */ /* 0x042fe40008000000 */
[----:B0-----:R-:W-:-:S04]  /*1980*/  IMAD.WIDE.U32 R8, R17, 0x8, R8 ;  /* 0x0000000811087825 */ /* 0x001fc800078e0008 */
[----:B------:R-:W-:Y:S02]  /*1990*/  IMAD.MOV.U32 R19, RZ, RZ, R8 ;  /* 0x000000ffff137224 */ /* 0x000fe400078e0008 */
[----:B------:R-:W-:-:S07]  /*19a0*/  IMAD.MOV.U32 R20, RZ, RZ, R9 ;  /* 0x000000ffff147224 */ /* 0x000fce00078e0009 */
.L_x_81:
[----:B------:R-:W-:Y:S02]  /*19b0*/  IMAD.MOV.U32 R8, RZ, RZ, R19 ;  /* 0x000000ffff087224 */ /* 0x000fe400078e0013 */
[----:B------:R-:W-:-:S06]  /*19c0*/  IMAD.MOV.U32 R9, RZ, RZ, R20 ;  /* 0x000000ffff097224 */ /* 0x000fcc00078e0014 */
[----:B------:R-:W2:Y:S01]  /*19d0*/  LDG.E.64 R8, desc[UR8][R8.64] ;  /* 0x0000000808087981 */ /* 0x000ea2000c1e1b00 */
[----:B------:R-:W-:Y:S01]  /*19e0*/  VIADD R7, R7, 0x1 ;  /* 0x0000000107077836 */ /* 0x000fe20000000000 */
[----:B------:R-:W-:-:S04]  /*19f0*/  IADD3 R19, P2, PT, R19, 0x800, RZ ;  /* 0x0000080013137810 */ /* 0x000fc80007f5e0ff */
[----:B------:R-:W-:Y:S01]  /*1a00*/  ISETP.NE.AND P3, PT, R7, RZ, PT ;  /* 0x000000ff0700720c */ /* 0x000fe20003f65270 */
[----:B------:R-:W-:Y:S01]  /*1a10*/  IMAD.X R20, RZ, RZ, R20, P2 ;  /* 0x000000ffff147224 */ /* 0x000fe200010e0614 */
[----:B--2--5:R-:W-:-:S14]  /*1a20*/  DSETP.GEU.AND P1, PT, R8, R12, PT ;  /* 0x0000000c0800722a */ /* 0x024fdc0003f2e000 */
        /* <DEDUP_REMOVED lines=9> */
.L_x_69:
[----:B------:R-:W-:Y:S05]  /*1ac0*/  BSYNC.RECONVERGENT B4 ;  /* 0x0000000000047941 */ /* 0x000fea0003800200 */
.L_x_68:
[----:B------:R-:W0:Y:S02]  /*1ad0*/  LDCU.64 UR6, c[0x0][0x398] ;  /* 0x00007300ff0677ac */ /* 0x000e240008000a00 */
[----:B0-----:R-:W-:-:S04]  /*1ae0*/  UISETP.GE.U32.AND UP0, UPT, UR6, 0x100, UPT ;  /* 0x000001000600788c */ /* 0x001fc8000bf06070 */
[----:B------:R-:W-:-:S09]  /*1af0*/  UISETP.GE.AND.EX UP0, UPT, UR7, URZ, UPT, UP0 ;  /* 0x000000ff0700728c */ /* 0x000fd2000bf06300 */
[----:B------:R-:W-:Y:S05]  /*1b00*/  BRA.U !UP0, `(.L_x_82) ;  /* 0x0000000d08c07547 */ /* 0x000fea000b800000 */
[----:B-1----:R-:W0:Y:S01]  /*1b10*/  SHFL.DOWN PT, R10, R3, 0x1, 0x1f ;  /* 0x08201f00030a7f89 */ /* 0x002e2200000e0000 */
[----:B------:R-:W-:Y:S02]  /*1b20*/  PRMT R7, RZ, 0x7610, R7 ;  /* 0x00007610ff077816 */ /* 0x000fe40000000007 */
[----:B------:R-:W-:Y:S01]  /*1b30*/  ISETP.NE.AND P5, PT, R6, RZ, PT ;  /* 0x000000ff0600720c */ /* 0x000fe20003fa5270 */
[----:B------:R-:W1:Y:S01]  /*1b40*/  S2R R11, SR_LANEID ;  /* 0x00000000000b7919 */ /* 0x000e620000000000 */
[----:B-----5:R-:W-:Y:S04]  /*1b50*/  SHFL.DOWN PT, R8, R12, 0x1, 0x1f ;  /* 0x08201f000c087f89 */ /* 0x020fe800000e0000 */
        /* <DEDUP_REMOVED lines=17> */
[--C-:B------:R-:W-:Y:S01]  /*1c70*/  @!P2 IMAD.MOV.U32 R3, RZ, RZ, R10.reuse ;  /* 0x000000ffff03a224 */ /* 0x100fe200078e000a */
[----:B------:R-:W-:Y:S01]  /*1c80*/  PRMT R10, RZ, 0x7610, R10 ;  /* 0x00007610ff0a7816 */ /* 0x000fe2000000000a */
[--C-:B------:R-:W-:Y:S01]  /*1c90*/  @!P2 IMAD.MOV.U32 R12, RZ, RZ, R8.reuse ;  /* 0x000000ffff0ca224 */ /* 0x100fe200078e0008 */
[----:B------:R-:W-:Y:S01]  /*1ca0*/  PRMT R8, RZ, 0x7610, R8 ;  /* 0x00007610ff087816 */ /* 0x000fe20000000008 */
[----:B------:R-:W-:Y:S01]  /*1cb0*/  @!P2 IMAD.MOV.U32 R13, RZ, RZ, R9 ;  /* 0x000000ffff0da224 */ /* 0x000fe200078e0009 */
[----:B------:R-:W0:Y:S01]  /*1cc0*/  SHFL.DOWN PT, R22, R3, 0x4, 0x1f ;  /* 0x08801f0003167f89 */ /* 0x000e2200000e0000 */
[----:B------:R-:W-:Y:S02]  /*1cd0*/  LOP3.LUT R20, R10, 0xff, RZ, 0xc0, !PT ;  /* 0x000000ff0a147812 */ /* 0x000fe400078ec0ff */
[----:B------:R-:W-:Y:S01]  /*1ce0*/  IMAD.U32 R9, R8, 0x10000, RZ ;  /* 0x0001000008097824 */ /* 0x000fe200078e00ff */
[----:B------:R-:W-:Y:S01]  /*1cf0*/  SHFL.DOWN PT, R18, R12, 0x4, 0x1f ;  /* 0x08801f000c127f89 */ /* 0x000fe200000e0000 */
[----:B------:R-:W-:-:S03]  /*1d00*/  PRMT R20, R7, 0x7604, R20 ;  /* 0x0000760407147816 */ /* 0x000fc60000000014 */
[----:B------:R-:W1:Y:S01]  /*1d10*/  SHFL.DOWN PT, R19, R13, 0x4, 0x1f ;  /* 0x08801f000d137f89 */ /* 0x000e6200000e0000 */
[----:B------:R-:W-:Y:S02]  /*1d20*/  LOP3.LUT R17, R9, 0xff0000, RZ, 0xc0, !PT ;  /* 0x00ff000009117812 */ /* 0x000fe400078ec0ff */
[----:B------:R-:W-:-:S03]  /*1d30*/  PRMT R9, RZ, 0x7610, R9 ;  /* 0x00007610ff097816 */ /* 0x000fc60000000009 */
[----:B------:R-:W-:Y:S01]  /*1d40*/  IMAD.IADD R17, R20, 0x1, R17 ;  /* 0x0000000114117824 */ /* 0x000fe200078e0211 */
[----:B------:R-:W-:-:S05]  /*1d50*/  LOP3.LUT R20, R9, 0xffff, RZ, 0xc0, !PT ;  /* 0x0000ffff09147812 */ /* 0x000fca00078ec0ff */
[----:B------:R-:W-:Y:S01]  /*1d60*/  IMAD R17, R20, 0x1000000, R17 ;  /* 0x0100000014117824 */ /* 0x000fe200078e0211 */
[----:B0-----:R-:W-:-:S04]  /*1d70*/  ISETP.GE.AND P1, PT, R22, R3, PT ;  /* 0x000000031600720c */ /* 0x001fc80003f26270 */
[C---:B------:R-:W-:Y:S02]  /*1d80*/  @!P2 PRMT R8, R17.reuse, 0x7632, R8 ;  /* 0x000076321108a816 */ /* 0x040fe40000000008 */
[----:B------:R-:W-:Y:S02]  /*1d90*/  @!P2 SHF.R.U32.HI R20, RZ, 0x8, R17 ;  /* 0x00000008ff14a819 */ /* 0x000fe40000011611 */
[----:B------:R-:W-:Y:S01]  /*1da0*/  @!P2 PRMT R10, R17, 0x7610, R10 ;  /* 0x00007610110aa816 */ /* 0x000fe2000000000a */
[----:B------:R-:W-:Y:S01]  /*1db0*/  IMAD.U32 R21, R8, 0x10000, RZ ;  /* 0x0001000008157824 */ /* 0x000fe200078e00ff */
[C-C-:B-1----:R-:W-:Y:S01]  /*1dc0*/  DSETP.GT.AND P0, PT, R12.reuse, R18.reuse, PT ;  /* 0x000000120c00722a */ /* 0x142fe20003f04000 */
[----:B------:R-:W-:Y:S02]  /*1dd0*/  @!P2 PRMT R7, R20, 0x7610, R7 ;  /* 0x000076101407a816 */ /* 0x000fe40000000007 */
[----:B------:R-:W-:Y:S01]  /*1de0*/  @!P2 SHF.R.U32.HI R17, RZ, 0x18, R17 ;  /* 0x00000018ff11a819 */ /* 0x000fe20000011611 */
[----:B------:R-:W-:-:S02]  /*1df0*/  DSETP.GEU.AND P1, PT, R12, R18, !P1 ;  /* 0x000000120c00722a */ /* 0x000fc40004f2e000 */
[----:B------:R-:W-:Y:S02]  /*1e00*/  ISETP.GT.OR P0, PT, R11, 0x1b, P0 ;  /* 0x0000001b0b00780c */ /* 0x000fe40000704670 */
[----:B------:R-:W-:Y:S02]  /*1e10*/  LOP3.LUT R20, R10, 0xff, RZ, 0xc0, !PT ;  /* 0x000000ff0a147812 */ /* 0x000fe400078ec0ff */
[----:B------:R-:W-:Y:S02]  /*1e20*/  @!P2 PRMT R9, R17, 0x7610, R9 ;  /* 0x000076101109a816 */ /* 0x000fe40000000009 */
[----:B------:R-:W-:Y:S02]  /*1e30*/  PLOP3.LUT P3, PT, P0, P1, PT, 0xf8, 0x8f ;  /* 0x00000000008f781c */ /* 0x000fe40000763f70 */
[----:B------:R-:W-:Y:S02]  /*1e40*/  PRMT R20, R7, 0x7604, R20 ;  /* 0x0000760407147816 */ /* 0x000fe40000000014 */
[----:B------:R-:W-:-:S02]  /*1e50*/  LOP3.LUT R21, R21, 0xff0000, RZ, 0xc0, !PT ;  /* 0x00ff000015157812 */ /* 0x000fc400078ec0ff */
[----:B------:R-:W-:-:S03]  /*1e60*/  LOP3.LUT R17, R9, 0xffff, RZ, 0xc0, !PT ;  /* 0x0000ffff09117812 */ /* 0x000fc600078ec0ff */
[----:B------:R-:W-:-:S04]  /*1e70*/  IMAD.IADD R20, R20, 0x1, R21 ;  /* 0x0000000114147824 */ /* 0x000fc800078e0215 */
[----:B------:R-:W-:Y:S02]  /*1e80*/  IMAD R20, R17, 0x1000000, R20 ;  /* 0x0100000011147824 */ /* 0x000fe400078e0214 */
[----:B------:R-:W-:Y:S02]  /*1e90*/  @!P3 IMAD.MOV.U32 R3, RZ, RZ, R22 ;  /* 0x000000ffff03b224 */ /* 0x000fe400078e0016 */
[----:B------:R-:W-:Y:S02]  /*1ea0*/  @!P3 IMAD.MOV.U32 R12, RZ, RZ, R18 ;  /* 0x000000ffff0cb224 */ /* 0x000fe400078e0012 */
[----:B------:R-:W0:Y:S01]  /*1eb0*/  SHFL.DOWN PT, R20, R20, 0x4, 0x1f ;  /* 0x08801f0014147f89 */ /* 0x000e2200000e0000 */
[----:B------:R-:W-:-:S03]  /*1ec0*/  @!P3 IMAD.MOV.U32 R13, RZ, RZ, R19 ;  /* 0x000000ffff0db224 */ /* 0x000fc600078e0013 */
[----:B------:R-:W1:Y:S04]  /*1ed0*/  SHFL.DOWN PT, R22, R3, 0x8, 0x1f ;  /* 0x09001f0003167f89 */ /* 0x000e6800000e0000 */
[----:B------:R-:W-:Y:S04]  /*1ee0*/  SHFL.DOWN PT, R18, R12, 0x8, 0x1f ;  /* 0x09001f000c127f89 */ /* 0x000fe800000e0000 */
[----:B------:R-:W2:Y:S01]  /*1ef0*/  SHFL.DOWN PT, R19, R13, 0x8, 0x1f ;  /* 0x09001f000d137f89 */ /* 0x000ea200000e0000 */
[----:B0-----:R-:W-:Y:S02]  /*1f00*/  @!P3 SHF.R.U32.HI R17, RZ, 0x8, R20 ;  /* 0x00000008ff11b819 */ /* 0x001fe40000011614 */
[----:B------:R-:W-:-:S02]  /*1f10*/  @!P3 PRMT R8, R20, 0x7632, R8 ;  /* 0x000076321408b816 */ /* 0x000fc40000000008 */
[----:B-1----:R-:W-:Y:S02]  /*1f20*/  ISETP.GE.AND P1, PT, R22, R3, PT ;  /* 0x000000031600720c */ /* 0x002fe40003f26270 */
[----:B------:R-:W-:Y:S01]  /*1f30*/  @!P3 PRMT R10, R20, 0x7610, R10 ;  /* 0x00007610140ab816 */ /* 0x000fe2000000000a */
[----:B------:R-:W-:Y:S01]  /*1f40*/  IMAD.U32 R21, R8, 0x10000, RZ ;  /* 0x0001000008157824 */ /* 0x000fe200078e00ff */
[----:B------:R-:W-:Y:S02]  /*1f50*/  @!P3 PRMT R7, R17, 0x7610, R7 ;  /* 0x000076101107b816 */ /* 0x000fe40000000007 */
[----:B------:R-:W-:Y:S02]  /*1f60*/  @!P3 SHF.R.U32.HI R17, RZ, 0x18, R20 ;  /* 0x00000018ff11b819 */ /* 0x000fe40000011614 */
[----:B------:R-:W-:Y:S01]  /*1f70*/  LOP3.LUT R20, R10, 0xff, RZ, 0xc0, !PT ;  /* 0x000000ff0a147812 */ /* 0x000fe200078ec0ff */
[----:B--2---:R-:W-:Y:S01]  /*1f80*/  DSETP.GT.AND P0, PT, R12, R18, PT ;  /* 0x000000120c00722a */ /* 0x004fe20003f04000 */
[----:B------:R-:W-:-:S02]  /*1f90*/  @!P3 PRMT R9, R17, 0x7610, R9 ;  /* 0x000076101109b816 */ /* 0x000fc40000000009 */
[----:B------:R-:W-:Y:S01]  /*1fa0*/  PRMT R20, R7, 0x7604, R20 ;  /* 0x0000760407147816 */ /* 0x000fe20000000014 */
[----:B------:R-:W-:Y:S01]  /*1fb0*/  DSETP.GEU.AND P1, PT, R12, R18, !P1 ;  /* 0x000000120c00722a */ /* 0x000fe20004f2e000 */
[----:B------:R-:W-:Y:S02]  /*1fc0*/  LOP3.LUT R21, R21, 0xff0000, RZ, 0xc0, !PT ;  /* 0x00ff000015157812 */ /* 0x000fe400078ec0ff */
[----:B------:R-:W-:Y:S02]  /*1fd0*/  LOP3.LUT R17, R9, 0xffff, RZ, 0xc0, !PT ;  /* 0x0000ffff09117812 */ /* 0x000fe400078ec0ff */
[C---:B------:R-:W-:Y:S01]  /*1fe0*/  ISETP.GT.OR P0, PT, R11.reuse, 0x17, P0 ;  /* 0x000000170b00780c */ /* 0x040fe20000704670 */
        /* <DEDUP_REMOVED lines=24> */
[----:B------:R-:W-:Y:S01]  /*2170*/  @!P3 MOV R17, 0x400 ;  /* 0x000004000011b802 */ /* 0x000fe20000000f00 */
[----:B------:R-:W-:Y:S01]  /*2180*/  IMAD.IADD R21, R24, 0x1, R21 ;  /* 0x0000000118157824 */ /* 0x000fe200078e0215 */
[----:B------:R-:W-:Y:S02]  /*2190*/  LOP3.LUT R24, R9, 0xffff, RZ, 0xc0, !PT ;  /* 0x0000ffff09187812 */ /* 0x000fe400078ec0ff */
[----:B-1----:R-:W-:-:S02]  /*21a0*/  @!P3 LEA R20, R20, R17, 0x18 ;  /* 0x000000111414b211 */ /* 0x002fc400078ec0ff */
[----:B------:R-:W-:Y:S01]  /*21b0*/  ISETP.GT.OR P0, PT, R11, 0xf, P0 ;  /* 0x0000000f0b00780c */ /* 0x000fe20000704670 */
[----:B------:R-:W-:Y:S01]  /*21c0*/  IMAD R21, R24, 0x1000000, R21 ;  /* 0x0100000018157824 */ /* 0x000fe200078e0215 */
[----:B------:R-:W-:-:S03]  /*21d0*/  @!P3 SHF.R.U32.HI R11, RZ, 0x1, R6 ;  /* 0x00000001ff0bb819 */ /* 0x000fc60000011606 */
        /* <DEDUP_REMOVED lines=36> */
[C---:B------:R-:W-:Y:S01]  /*2420*/  @!P1 PRMT R11, R19.reuse, 0x7771, RZ ;  /* 0x00007771130b9816 */ /* 0x040fe200000000ff */
        /* <DEDUP_REMOVED lines=14> */
[C---:B------:R-:W-:Y:S01]  /*2510*/  @!P0 PRMT R11, R21.reuse, 0x7772, RZ ;  /* 0x00007772150b8816 */ /* 0x040fe200000000ff */
        /* <DEDUP_REMOVED lines=71> */
[----:B------:R-:W-:Y:S01]  /*2990*/  IMAD.MOV.U32 R3, RZ, RZ, R30 ;  /* 0x000000ffff037224 */ /* 0x000fe200078e001e */
[C---:B------:R-:W-:Y:S01]  /*29a0*/  PRMT R9, R31.reuse, 0x7773, RZ ;  /* 0x000077731f097816 */ /* 0x040fe200000000ff */
[----:B------:R-:W-:Y:S01]  /*29b0*/  IMAD.MOV.U32 R12, RZ, RZ, R34 ;  /* 0x000000ffff0c7224 */ /* 0x000fe200078e0022 */
[C---:B------:R-:W-:Y:S01]  /*29c0*/  PRMT R8, R31.reuse, 0x7772, RZ ;  /* 0x000077721f087816 */ /* 0x040fe200000000ff */
[----:B------:R-:W-:Y:S01]  /*29d0*/  IMAD.MOV.U32 R13, RZ, RZ, R35 ;  /* 0x000000ffff0d7224 */ /* 0x000fe200078e0023 */
[C---:B------:R-:W-:Y:S02]  /*29e0*/  PRMT R7, R31.reuse, 0x7771, RZ ;  /* 0x000077711f077816 */ /* 0x040fe400000000ff */
[----:B------:R-:W-:Y:S01]  /*29f0*/  PRMT R10, R31, 0x7770, RZ ;  /* 0x000077701f0a7816 */ /* 0x000fe200000000ff */
[----:B------:R-:W-:Y:S06]  /*2a00*/  BRA `(.L_x_83) ;  /* 0x0000003c00d87947 */ /* 0x000fec0003800000 */
.L_x_82:
[C---:B------:R-:W-:Y:S01]  /*2a10*/  LOP3.LUT R7, R6.reuse, 0x3e0, RZ, 0xc0, !PT ;  /* 0x000003e006077812 */ /* 0x040fe200078ec0ff */
[----:B------:R-:W0:Y:S01]  /*2a20*/  S2R R20, SR_LANEID ;  /* 0x0000000000147919 */ /* 0x000e220000000000 */
[----:B------:R-:W-:-:S03]  /*2a30*/  ISETP.NE.AND P5, PT, R6, RZ, PT ;  /* 0x000000ff0600720c */ /* 0x000fc60003fa5270 */
[----:B------:R-:W-:Y:S01]  /*2a40*/  VIADD R8, R7, 0x20 ;  /* 0x0000002007087836 */ /* 0x000fe20000000000 */
[----:B------:R-:W-:-:S04]  /*2a50*/  LOP3.LUT R7, RZ, R7, RZ, 0x33, !PT ;  /* 0x00000007ff077212 */ /* 0x000fc800078e33ff */
[----:B------:R-:W-:Y:S01]  /*2a60*/  ISETP.GT.AND P0, PT, R8, UR6, PT ;  /* 0x0000000608007c0c */ /* 0x000fe2000bf04270 */
[----:B------:R-:W-:-:S05]  /*2a70*/  VIADD R7, R7, UR6 ;  /* 0x0000000607077c36 */ /* 0x000fca0008000000 */
[----:B-1----:R-:W-:Y:S02]  /*2a80*/  SEL R11, R7, 0x1f, P0 ;  /* 0x0000001f070b7807 */ /* 0x002fe40000000000 */
[----:B------:R-:W-:-:S03]  /*2a90*/  PRMT R7, RZ, 0x7610, R7 ;  /* 0x00007610ff077816 */ /* 0x000fc60000000007 */
        /* <DEDUP_REMOVED lines=9> */
[----:B------:R-:W-:Y:S02]  /*2b30*/  @!P0 IMAD.MOV.U32 R12, RZ, RZ, R8 ;  /* 0x000000ffff0c8224 */ /* 0x000fe400078e0008 */
[----:B------:R-:W-:Y:S01]  /*2b40*/  @!P0 IMAD.MOV.U32 R13, RZ, RZ, R9 ;  /* 0x000000ffff0d8224 */ /* 0x000fe200078e0009 */
[----:B------:R-:W0:Y:S01]  /*2b50*/  SHFL.DOWN PT, R18, R3, 0x2, R11 ;  /* 0x0840000003127989 */ /* 0x000e2200000e000b */
[----:B------:R-:W-:-:S03]  /*2b60*/  VIADD R10, R20, 0x2 ;  /* 0x00000002140a7836 */ /* 0x000fc60000000000 */
[----:B------:R-:W-:Y:S04]  /*2b70*/  SHFL.DOWN PT, R8, R12, 0x2, R11 ;  /* 0x084000000c087989 */ /* 0x000fe800000e000b */
[----:B------:R-:W1:Y:S01]  /*2b80*/  SHFL.DOWN PT, R9, R13, 0x2, R11 ;  /* 0x084000000d097989 */ /* 0x000e6200000e000b */
[----:B0-----:R-:W-:Y:S01]  /*2b90*/  ISETP.GE.AND P1, PT, R18, R3, PT ;  /* 0x000000031200720c */ /* 0x001fe20003f26270 */
[----:B-1----:R-:W-:-:S12]  /*2ba0*/  DSETP.GT.AND P0, PT, R12, R8, PT ;  /* 0x000000080c00722a */ /* 0x002fd80003f04000 */
[----:B------:R-:W-:Y:S01]  /*2bb0*/  DSETP.GEU.AND P1, PT, R12, R8, !P1 ;  /* 0x000000080c00722a */ /* 0x000fe20004f2e000 */
[----:B------:R-:W-:Y:S02]  /*2bc0*/  ISETP.GT.OR P0, PT, R10, R11, P0 ;  /* 0x0000000b0a00720c */ /* 0x000fe40000704670 */
[----:B------:R-:W-:-:S03]  /*2bd0*/  PRMT R10, RZ, 0x7610, R10 ;  /* 0x00007610ff0a7816 */ /* 0x000fc6000000000a */
[----:B------:R-:W-:Y:S02]  /*2be0*/  PLOP3.LUT P3, PT, P0, P1, PT, 0xf8, 0x8f ;  /* 0x00000000008f781c */ /* 0x000fe40000763f70 */
[----:B------:R-:W-:-:S04]  /*2bf0*/  LOP3.LUT R22, R10, 0xff, RZ, 0xc0, !PT ;  /* 0x000000ff0a167812 */ /* 0x000fc800078ec0ff */
[----:B------:R-:W-:-:S07]  /*2c00*/  PRMT R22, R7, 0x7604, R22 ;  /* 0x0000760407167816 */ /* 0x000fce0000000016 */
[----:B------:R-:W-:Y:S02]  /*2c10*/  @!P3 IMAD.MOV.U32 R3, RZ, RZ, R18 ;  /* 0x000000ffff03b224 */ /* 0x000fe400078e0012 */
[--C-:B------:R-:W-:Y:S01]  /*2c20*/  @!P3 IMAD.MOV.U32 R12, RZ, RZ, R8.reuse ;  /* 0x000000ffff0cb224 */ /* 0x100fe200078e0008 */
[----:B------:R-:W-:Y:S01]  /*2c30*/  PRMT R8, RZ, 0x7610, R8 ;  /* 0x00007610ff087816 */ /* 0x000fe20000000008 */
[----:B------:R-:W-:Y:S01]  /*2c40*/  @!P3 IMAD.MOV.U32 R13, RZ, RZ, R9 ;  /* 0x000000ffff0db224 */ /* 0x000fe200078e0009 */
[----:B------:R-:W0:Y:S03]  /*2c50*/  SHFL.DOWN PT, R24, R3, 0x4, R11 ;  /* 0x0880000003187989 */ /* 0x000e2600000e000b */
[----:B------:R-:W-:Y:S01]  /*2c60*/  IMAD.U32 R9, R8, 0x10000, RZ ;  /* 0x0001000008097824 */ /* 0x000fe200078e00ff */
[----:B------:R-:W-:Y:S04]  /*2c70*/  SHFL.DOWN PT, R18, R12, 0x4, R11 ;  /* 0x088000000c127989 */ /* 0x000fe800000e000b */
[----:B------:R-:W1:Y:S01]  /*2c80*/  SHFL.DOWN PT, R19, R13, 0x4, R11 ;  /* 0x088000000d137989 */ /* 0x000e6200000e000b */
[----:B------:R-:W-:-:S02]  /*2c90*/  LOP3.LUT R17, R9, 0xff0000, RZ, 0xc0, !PT ;  /* 0x00ff000009117812 */ /* 0x000fc400078ec0ff */
[----:B------:R-:W-:-:S03]  /*2ca0*/  PRMT R9, RZ, 0x7610, R9 ;  /* 0x00007610ff097816 */ /* 0x000fc60000000009 */
[----:B------:R-:W-:Y:S01]  /*2cb0*/  IMAD.IADD R17, R22, 0x1, R17 ;  /* 0x0000000116117824 */ /* 0x000fe200078e0211 */
[----:B------:R-:W-:Y:S01]  /*2cc0*/  LOP3.LUT R26, R9, 0xffff, RZ, 0xc0, !PT ;  /* 0x0000ffff091a7812 */ /* 0x000fe200078ec0ff */
[----:B------:R-:W-:-:S04]  /*2cd0*/  VIADD R22, R20, 0x4 ;  /* 0x0000000414167836 */ /* 0x000fc80000000000 */
[----:B------:R-:W-:Y:S01]  /*2ce0*/  IMAD R17, R26, 0x1000000, R17 ;  /* 0x010000001a117824 */ /* 0x000fe200078e0211 */
[----:B0-----:R-:W-:-:S04]  /*2cf0*/  ISETP.GE.AND P1, PT, R24, R3, PT ;  /* 0x000000031800720c */ /* 0x001fc80003f26270 */
[----:B------:R-:W-:Y:S02]  /*2d00*/  @!P3 SHF.R.U32.HI R21, RZ, 0x8, R17 ;  /* 0x00000008ff15b819 */ /* 0x000fe40000011611 */
[C---:B------:R-:W-:Y:S02]  /*2d10*/  @!P3 PRMT R8, R17.reuse, 0x7632, R8 ;  /* 0x000076321108b816 */ /* 0x040fe40000000008 */
[----:B------:R-:W-:Y:S01]  /*2d20*/  @!P3 PRMT R10, R17, 0x7610, R10 ;  /* 0x00007610110ab816 */ /* 0x000fe2000000000a */
[C-C-:B-1----:R-:W-:Y:S01]  /*2d30*/  DSETP.GT.AND P0, PT, R12.reuse, R18.reuse, PT ;  /* 0x000000120c00722a */ /* 0x142fe20003f04000 */
[----:B------:R-:W-:Y:S01]  /*2d40*/  @!P3 PRMT R7, R21, 0x7610, R7 ;  /* 0x000076101507b816 */ /* 0x000fe20000000007 */
[----:B------:R-:W-:Y:S01]  /*2d50*/  IMAD.U32 R21, R8, 0x10000, RZ ;  /* 0x0001000008157824 */ /* 0x000fe200078e00ff */
[----:B------:R-:W-:Y:S01]  /*2d60*/  @!P3 SHF.R.U32.HI R17, RZ, 0x18, R17 ;  /* 0x00000018ff11b819 */ /* 0x000fe20000011611 */
[----:B------:R-:W-:Y:S02]  /*2d70*/  DSETP.GEU.AND P1, PT, R12, R18, !P1 ;  /* 0x000000120c00722a */ /* 0x000fe40004f2e000 */
[----:B------:R-:W-:-:S02]  /*2d80*/  ISETP.GT.OR P0, PT, R22, R11, P0 ;  /* 0x0000000b1600720c */ /* 0x000fc40000704670 */
[----:B------:R-:W-:Y:S02]  /*2d90*/  LOP3.LUT R22, R10, 0xff, RZ, 0xc0, !PT ;  /* 0x000000ff0a167812 */ /* 0x000fe400078ec0ff */
[----:B------:R-:W-:Y:S02]  /*2da0*/  @!P3 PRMT R9, R17, 0x7610, R9 ;  /* 0x000076101109b816 */ /* 0x000fe40000000009 */
[----:B------:R-:W-:Y:S02]  /*2db0*/  PLOP3.LUT P2, PT, P0, P1, PT, 0xf8, 0x8f ;  /* 0x00000000008f781c */ /* 0x000fe40000743f70 */
[----:B------:R-:W-:Y:S02]  /*2dc0*/  PRMT R22, R7, 0x7604, R22 ;  /* 0x0000760407167816 */ /* 0x000fe40000000016 */
[----:B------:R-:W-:Y:S02]  /*2dd0*/  LOP3.LUT R21, R21, 0xff0000, RZ, 0xc0, !PT ;  /* 0x00ff000015157812 */ /* 0x000fe400078ec0ff */
[----:B------:R-:W-:-:S02]  /*2de0*/  LOP3.LUT R26, R9, 0xffff, RZ, 0xc0, !PT ;  /* 0x0000ffff091a7812 */ /* 0x000fc400078ec0ff */
[----:B------:R-:W-:Y:S01]  /*2df0*/  ISETP.NE.AND P3, PT, R20, RZ, PT ;  /* 0x000000ff1400720c */ /* 0x000fe20003f65270 */
[----:B------:R-:W-:Y:S02]  /*2e00*/  IMAD.IADD R21, R22, 0x1, R21 ;  /* 0x0000000116157824 */ /* 0x000fe400078e0215 */
[----:B------:R-:W-:Y:S02]  /*2e10*/  VIADD R22, R20, 0x8 ;  /* 0x0000000814167836 */ /* 0x000fe40000000000 */
[----:B------:R-:W-:Y:S02]  /*2e20*/  @!P2 IMAD.MOV.U32 R3, RZ, RZ, R24 ;  /* 0x000000ffff03a224 */ /* 0x000fe400078e0018 */
[----:B------:R-:W-:Y:S02]  /*2e30*/  IMAD R26, R26, 0x1000000, R21 ;  /* 0x010000001a1a7824 */ /* 0x000fe400078e0215 */
[----:B------:R-:W-:Y:S01]  /*2e40*/  @!P2 IMAD.MOV.U32 R12, RZ, RZ, R18 ;  /* 0x000000ffff0ca224 */ /* 0x000fe200078e0012 */
[----:B------:R-:W0:Y:S01]  /*2e50*/  SHFL.DOWN PT, R24, R3, 0x8, R11 ;  /* 0x0900000003187989 */ /* 0x000e2200000e000b */
[----:B------:R-:W-:-:S02]  /*2e60*/  @!P2 IMAD.MOV.U32 R13, RZ, RZ, R19 ;  /* 0x000000ffff0da224 */ /* 0x000fc400078e0013 */
[----:B------:R-:W-:Y:S01]  /*2e70*/  VIADD R20, R20, 0x10 ;  /* 0x0000001014147836 */ /* 0x000fe20000000000 */
[----:B------:R-:W1:Y:S04]  /*2e80*/  SHFL.DOWN PT, R21, R26, 0x4, R11 ;  /* 0x088000001a157989 */ /* 0x000e6800000e000b */
[----:B------:R-:W-:Y:S04]  /*2e90*/  SHFL.DOWN PT, R18, R12, 0x8, R11 ;  /* 0x090000000c127989 */ /* 0x000fe800000e000b */
[----:B------:R-:W2:Y:S01]  /*2ea0*/  SHFL.DOWN PT, R19, R13, 0x8, R11 ;  /* 0x090000000d137989 */ /* 0x000ea200000e000b */
[----:B------:R-:W3:Y:S01]  /*2eb0*/  @!P3 S2R R28, SR_CgaCtaId ;  /* 0x00000000001cb919 */ /* 0x000ee20000008800 */
[----:B0-----:R-:W-:-:S02]  /*2ec0*/  ISETP.GE.AND P1, PT, R24, R3, PT ;  /* 0x000000031800720c */ /* 0x001fc40003f26270 */
[----:B-1----:R-:W-:Y:S02]  /*2ed0*/  @!P2 SHF.R.U32.HI R17, RZ, 0x8, R21 ;  /* 0x00000008ff11a819 */ /* 0x002fe40000011615 */
[C---:B------:R-:W-:Y:S02]  /*2ee0*/  @!P2 PRMT R8, R21.reuse, 0x7632, R8 ;  /* 0x000076321508a816 */ /* 0x040fe40000000008 */
[----:B------:R-:W-:Y:S02]  /*2ef0*/  @!P2 PRMT R10, R21, 0x7610, R10 ;  /* 0x00007610150aa816 */ /* 0x000fe4000000000a */
[----:B------:R-:W-:Y:S01]  /*2f00*/  @!P2 PRMT R7, R17, 0x7610, R7 ;  /* 0x000076101107a816 */ /* 0x000fe20000000007 */
[C-C-:B--2---:R-:W-:Y:S01]  /*2f10*/  DSETP.GT.AND P0, PT, R12.reuse, R18.reuse, PT ;  /* 0x000000120c00722a */ /* 0x144fe20003f04000 */
[----:B------:R-:W-:Y:S01]  /*2f20*/  @!P2 SHF.R.U32.HI R17, RZ, 0x18, R21 ;  /* 0x00000018ff11a819 */ /* 0x000fe20000011615 */
[----:B------:R-:W-:Y:S02]  /*2f30*/  IMAD.U32 R21, R8, 0x10000, RZ ;  /* 0x0001000008157824 */ /* 0x000fe400078e00ff */
[----:B------:R-:W-:Y:S01]  /*2f40*/  DSETP.GEU.AND P1, PT, R12, R18, !P1 ;  /* 0x000000120c00722a */ /* 0x000fe20004f2e000 */
[----:B------:R-:W-:-:S02]  /*2f50*/  @!P2 PRMT R9, R17, 0x7610, R9 ;  /* 0x000076101109a816 */ /* 0x000fc40000000009 */
[----:B------:R-:W-:Y:S02]  /*2f60*/  ISETP.GT.OR P0, PT, R22, R11, P0 ;  /* 0x0000000b1600720c */ /* 0x000fe40000704670 */
[----:B------:R-:W-:Y:S02]  /*2f70*/  LOP3.LUT R22, R10, 0xff, RZ, 0xc0, !PT ;  /* 0x000000ff0a167812 */ /* 0x000fe400078ec0ff */
[----:B------:R-:W-:Y:S02]  /*2f80*/  LOP3.LUT R21, R21, 0xff0000, RZ, 0xc0, !PT ;  /* 0x00ff000015157812 */ /* 0x000fe400078ec0ff */
[----:B------:R-:W-:Y:S02]  /*2f90*/  PRMT R22, R7, 0x7604, R22 ;  /* 0x0000760407167816 */ /* 0x000fe40000000016 */
[----:B------:R-:W-:Y:S02]  /*2fa0*/  PLOP3.LUT P2, PT, P0, P1, PT, 0xf8, 0x8f ;  /* 0x00000000008f781c */ /* 0x000fe40000743f70 */
[----:B------:R-:W-:Y:S01]  /*2fb0*/  LOP3.LUT R26, R9, 0xffff, RZ, 0xc0, !PT ;  /* 0x0000ffff091a7812 */ /* 0x000fe200078ec0ff */
[----:B------:R-:W-:-:S04]  /*2fc0*/  IMAD.IADD R21, R22, 0x1, R21 ;  /* 0x0000000116157824 */ /* 0x000fc800078e0215 */
[----:B------:R-:W-:-:S05]  /*2fd0*/  IMAD R26, R26, 0x1000000, R21 ;  /* 0x010000001a1a7824 */ /* 0x000fca00078e0215 */
[----:B------:R-:W0:Y:S01]  /*2fe0*/  SHFL.DOWN PT, R21, R26, 0x8, R11 ;  /* 0x090000001a157989 */ /* 0x000e2200000e000b */
[----:B------:R-:W-:Y:S02]  /*2ff0*/  @!P2 IMAD.MOV.U32 R12, RZ, RZ, R18 ;  /* 0x000000ffff0ca224 */ /* 0x000fe400078e0012 */
[----:B------:R-:W-:Y:S02]  /*3000*/  @!P2 IMAD.MOV.U32 R13, RZ, RZ, R19 ;  /* 0x000000ffff0da224 */ /* 0x000fe400078e0013 */
[----:B------:R-:W-:Y:S01]  /*3010*/  @!P2 IMAD.MOV.U32 R3, RZ, RZ, R24 ;  /* 0x000000ffff03a224 */ /* 0x000fe200078e0018 */
[----:B------:R-:W-:Y:S04]  /*3020*/  SHFL.DOWN PT, R18, R12, 0x10, R11 ;  /* 0x0a0000000c127989 */ /* 0x000fe800000e000b */
[----:B------:R-:W1:Y:S04]  /*3030*/  SHFL.DOWN PT, R19, R13, 0x10, R11 ;  /* 0x0a0000000d137989 */ /* 0x000e6800000e000b */
[----:B------:R-:W2:Y:S01]  /*3040*/  SHFL.DOWN PT, R22, R3, 0x10, R11 ;  /* 0x0a00000003167989 */ /* 0x000ea200000e000b */
[----:B0-----:R-:W-:-:S02]  /*3050*/  @!P2 SHF.R.U32.HI R17, RZ, 0x8, R21 ;  /* 0x00000008ff11a819 */ /* 0x001fc40000011615 */
[C---:B------:R-:W-:Y:S02]  /*3060*/  @!P2 PRMT R8, R21.reuse, 0x7632, R8 ;  /* 0x000076321508a816 */ /* 0x040fe40000000008 */
[----:B------:R-:W-:Y:S02]  /*3070*/  @!P2 PRMT R10, R21, 0x7610, R10 ;  /* 0x00007610150aa816 */ /* 0x000fe4000000000a */
[----:B------:R-:W-:Y:S02]  /*3080*/  @!P2 PRMT R7, R17, 0x7610, R7 ;  /* 0x000076101107a816 */ /* 0x000fe40000000007 */
[----:B------:R-:W-:Y:S01]  /*3090*/  @!P2 SHF.R.U32.HI R17, RZ, 0x18, R21 ;  /* 0x00000018ff11a819 */ /* 0x000fe20000011615 */
[----:B------:R-:W-:Y:S01]  /*30a0*/  IMAD.U32 R21, R8, 0x10000, RZ ;  /* 0x0001000008157824 */ /* 0x000fe200078e00ff */
[----:B------:R-:W-:Y:S01]  /*30b0*/  LOP3.LUT R24, R10, 0xff, RZ, 0xc0, !PT ;  /* 0x000000ff0a187812 */ /* 0x000fe200078ec0ff */
[----:B-1----:R-:W-:Y:S01]  /*30c0*/  DSETP.GT.AND P0, PT, R12, R18, PT ;  /* 0x000000120c00722a */ /* 0x002fe20003f04000 */
[----:B------:R-:W-:-:S02]  /*30d0*/  @!P2 PRMT R9, R17, 0x7610, R9 ;  /* 0x000076101109a816 */ /* 0x000fc40000000009 */
[----:B------:R-:W-:Y:S02]  /*30e0*/  PRMT R24, R7, 0x7604, R24 ;  /* 0x0000760407187816 */ /* 0x000fe40000000018 */
[----:B------:R-:W-:Y:S02]  /*30f0*/  LOP3.LUT R21, R21, 0xff0000, RZ, 0xc0, !PT ;  /* 0x00ff000015157812 */ /* 0x000fe400078ec0ff */
[----:B--2---:R-:W-:Y:S02]  /*3100*/  ISETP.GE.AND P1, PT, R22, R3, PT ;  /* 0x000000031600720c */ /* 0x004fe40003f26270 */
[----:B------:R-:W-:Y:S01]  /*3110*/  ISETP.GT.OR P0, PT, R20, R11, P0 ;  /* 0x0000000b1400720c */ /* 0x000fe20000704670 */
[----:B------:R-:W-:Y:S01]  /*3120*/  IMAD.IADD R21, R24, 0x1, R21 ;  /* 0x0000000118157824 */ /* 0x000fe200078e0215 */
[----:B------:R-:W-:Y:S02]  /*3130*/  LOP3.LUT R20, R9, 0xffff, RZ, 0xc0, !PT ;  /* 0x0000ffff09147812 */ /* 0x000fe400078ec0ff */
[----:B------:R-:W-:-:S03]  /*3140*/  @!P3 SHF.R.U32.HI R17, RZ, 0x1, R6 ;  /* 0x00000001ff11b819 */ /* 0x000fc60000011606 */
[----:B------:R-:W-:Y:S01]  /*3150*/  IMAD R20, R20, 0x1000000, R21 ;  /* 0x0100000014147824 */ /* 0x000fe200078e0215 */
[----:B------:R-:W-:Y:S02]  /*3160*/  @!P3 MOV R21, 0x400 ;  /* 0x000004000015b802 */ /* 0x000fe40000000f00 */
[----:B------:R-:W-:Y:S01]  /*3170*/  @!P3 LOP3.LUT R17, R17, 0x1f0, RZ, 0xc0, !PT ;  /* 0x000001f01111b812 */ /* 0x000fe200078ec0ff */
[----:B------:R-:W-:Y:S01]  /*3180*/  DSETP.GEU.AND P1, PT, R12, R18, !P1 ;  /* 0x000000120c00722a */ /* 0x000fe20004f2e000 */
[----:B------:R-:W0:Y:S01]  /*3190*/  SHFL.DOWN PT, R11, R20, 0x10, R11 ;  /* 0x0a000000140b7989 */ /* 0x000e2200000e000b */
[----:B---3--:R-:W-:-:S04]  /*31a0*/  @!P3 LEA R28, R28, R21, 0x18 ;  /* 0x000000151c1cb211 */ /* 0x008fc800078ec0ff */
        /* <DEDUP_REMOVED lines=15> */
[----:B------:R-:W-:Y:S02]  /*32a0*/  UISETP.GE.U32.AND UP3, UPT, UR6, 0x21, UPT ;  /* 0x000000210600788c */ /* 0x000fe4000bf66070 */
[----:B------:R-:W-:Y:S02]  /*32b0*/  UISETP.GE.U32.AND UP2, UPT, UR6, 0x41, UPT ;  /* 0x000000410600788c */ /* 0x000fe4000bf46070 */
[----:B------:R-:W-:Y:S02]  /*32c0*/  UISETP.GE.AND.EX UP3, UPT, UR7, URZ, UPT, UP3 ;  /* 0x000000ff0700728c */ /* 0x000fe4000bf66330 */
[----:B------:R-:W-:Y:S02]  /*32d0*/  UISETP.GE.U32.AND UP1, UPT, UR6, 0x61, UPT ;  /* 0x000000610600788c */ /* 0x000fe4000bf26070 */
[----:B------:R-:W-:Y:S02]  /*32e0*/  UISETP.GE.U32.AND UP0, UPT, UR6, 0x81, UPT ;  /* 0x000000810600788c */ /* 0x000fe4000bf06070 */
[----:B------:R-:W-:-:S02]  /*32f0*/  UISETP.GE.U32.AND UP6, UPT, UR6, 0xa1, UPT ;  /* 0x000000a10600788c */ /* 0x000fc4000bfc6070 */
[----:B------:R-:W-:Y:S02]  /*3300*/  UISETP.GE.U32.AND UP4, UPT, UR6, 0xc1, UPT ;  /* 0x000000c10600788c */ /* 0x000fe4000bf86070 */
[----:B------:R-:W-:Y:S02]  /*3310*/  UISETP.GE.U32.AND UP5, UPT, UR6, 0xe1, UPT ;  /* 0x000000e10600788c */ /* 0x000fe4000bfa6070 */
[----:B------:R-:W-:Y:S02]  /*3320*/  UISETP.GE.AND.EX UP2, UPT, UR7, URZ, UPT, UP2 ;  /* 0x000000ff0700728c */ /* 0x000fe4000bf46320 */
[----:B------:R-:W-:Y:S02]  /*3330*/  UISETP.GE.AND.EX UP1, UPT, UR7, URZ, UPT, UP1 ;  /* 0x000000ff0700728c */ /* 0x000fe4000bf26310 */
[----:B------:R-:W-:Y:S02]  /*3340*/  UISETP.GE.AND.EX UP0, UPT, UR7, URZ, UPT, UP0 ;  /* 0x000000ff0700728c */ /* 0x000fe4000bf06300 */
[----:B------:R-:W-:-:S02]  /*3350*/  UISETP.GE.AND.EX UP6, UPT, UR7, URZ, UPT, UP6 ;  /* 0x000000ff0700728c */ /* 0x000fc4000bfc6360 */
[----:B------:R-:W-:Y:S02]  /*3360*/  UISETP.GE.AND.EX UP4, UPT, UR7, URZ, UPT, UP4 ;  /* 0x000000ff0700728c */ /* 0x000fe4000bf86340 */
[----:B------:R-:W-:Y:S01]  /*3370*/  UISETP.GE.AND.EX UP5, UPT, UR7, URZ, UPT, UP5 ;  /* 0x000000ff0700728c */ /* 0x000fe2000bfa6350 */
        /* <DEDUP_REMOVED lines=9> */
[C---:B------:R-:W-:Y:S01]  /*3410*/  @!P0 PRMT R6, R21.reuse, 0x7773, RZ ;  /* 0x0000777315068816 */ /* 0x040fe200000000ff */
[----:B-1----:R-:W-:Y:S01]  /*3420*/  @!P0 IMAD.MOV.U32 R12, RZ, RZ, R18 ;  /* 0x000000ffff0c8224 */ /* 0x002fe200078e0012 */
        /* <DEDUP_REMOVED lines=9> */
.L_x_84:
        /* <DEDUP_REMOVED lines=20> */
.L_x_85:
        /* <DEDUP_REMOVED lines=20> */
.L_x_86:
        /* <DEDUP_REMOVED lines=20> */
.L_x_87:
        /* <DEDUP_REMOVED lines=20> */
.L_x_88:
        /* <DEDUP_REMOVED lines=20> */
.L_x_89:
        /* <DEDUP_REMOVED lines=10> */
[----:B-1----:R-:W-:Y:S01]  /*3ba0*/  IMAD.MOV.U32 R3, RZ, RZ, R20 ;  /* 0x000000ffff037224 */ /* 0x002fe200078e0014 */
[C---:B------:R-:W-:Y:S01]  /*3bb0*/  PRMT R9, R21.reuse, 0x7773, RZ ;  /* 0x0000777315097816 */ /* 0x040fe200000000ff */
[----:B------:R-:W-:Y:S01]  /*3bc0*/  IMAD.MOV.U32 R12, RZ, RZ, R18 ;  /* 0x000000ffff0c7224 */ /* 0x000fe200078e0012 */
[C---:B------:R-:W-:Y:S01]  /*3bd0*/  PRMT R8, R21.reuse, 0x7772, RZ ;  /* 0x0000777215087816 */ /* 0x040fe200000000ff */
[----:B------:R-:W-:Y:S01]  /*3be0*/  IMAD.MOV.U32 R13, RZ, RZ, R19 ;  /* 0x000000ffff0d7224 */ /* 0x000fe200078e0013 */
[C---:B------:R-:W-:Y:S02]  /*3bf0*/  PRMT R7, R21.reuse, 0x7771, RZ ;  /* 0x0000777115077816 */ /* 0x040fe400000000ff */
[----:B------:R-:W-:Y:S01]  /*3c00*/  PRMT R10, R21, 0x7770, RZ ;  /* 0x00007770150a7816 */ /* 0x000fe200000000ff */
[----:B------:R-:W-:Y:S06]  /*3c10*/  BRA `(.L_x_83) ;  /* 0x0000002c00547947 */ /* 0x000fec0003800000 */
.L_x_65:
[----:B------:R-:W0:Y:S01]  /*3c20*/  S2R R6, SR_TID.X ;  /* 0x0000000000067919 */ /* 0x000e220000002100 */
[----:B------:R-:W0:Y:S01]  /*3c30*/  LDC.64 R10, c[0x0][0x380] ;  /* 0x0000e000ff0a7b82 */ /* 0x000e220000000a00 */
[----:B------:R-:W1:Y:S01]  /*3c40*/  LDCU UR4, c[0x0][0x388] ;  /* 0x00007100ff0477ac */ /* 0x000e620008000800 */
[----:B0-----:R-:W-:-:S05]  /*3c50*/  IMAD.WIDE.U32 R10, R6, 0x8, R10 ;  /* 0x00000008060a7825 */ /* 0x001fca00078e000a */
[----:B------:R-:W2:Y:S04]  /*3c60*/  LDG.E.64 R12, desc[UR8][R10.64] ;  /* 0x000000080a0c7981 */ /* 0x000ea8000c1e1b00 */
[----:B------:R-:W2:Y:S04]  /*3c70*/  LDG.E.64 R8, desc[UR8][R10.64+0x800] ;  /* 0x000800080a087981 */ /* 0x000ea8000c1e1b00 */
[----:B------:R-:W3:Y:S04]  /*3c80*/  LDG.E.64 R20, desc[UR8][R10.64+0x1000] ;  /* 0x001000080a147981 */ /* 0x000ee8000c1e1b00 */
[----:B------:R-:W4:Y:S01]  /*3c90*/  LDG.E.64 R22, desc[UR8][R10.64+0x1800] ;  /* 0x001800080a167981 */ /* 0x000f22000c1e1b00 */
[----:B-1----:R-:W-:Y:S01]  /*3ca0*/  VIADD R18, R6, UR4 ;  /* 0x0000000406127c36 */ /* 0x002fe20008000000 */
[----:B------:R-:W-:-:S04]  /*3cb0*/  UIADD3 UR4, UP0, UPT, UR6, -0x400, URZ ;  /* 0xfffffc0006047890 */ /* 0x000fc8000ff1e0ff */
[----:B------:R-:W-:Y:S02]  /*3cc0*/  UIADD3.X UR5, UPT, UPT, UR7, -0x1, URZ, UP0, !UPT ;  /* 0xffffffff07057890 */ /* 0x000fe400087fe4ff */
[----:B------:R-:W-:-:S04]  /*3cd0*/  UISETP.GE.U32.AND UP0, UPT, UR4, 0x400, UPT ;  /* 0x000004000400788c */ /* 0x000fc8000bf06070 */
[----:B------:R-:W-:Y:S01]  /*3ce0*/  UISETP.GE.U32.AND.EX UP0, UPT, UR5, URZ, UPT, UP0 ;  /* 0x000000ff0500728c */ /* 0x000fe2000bf06100 */
[----:B--2---:R-:W-:-:S14]  /*3cf0*/  DSETP.GEU.AND P1, PT, R8, R12, PT ;  /* 0x0000000c0800722a */ /* 0x004fdc0003f2e000 */
        /* <DEDUP_REMOVED lines=8> */
[----:B------:R-:W-:-:S03]  /*3d80*/  @P1 SEL R3, R18, R7, P0 ;  /* 0x0000000712031207 */ /* 0x000fc60000000000 */
        /* <DEDUP_REMOVED lines=9> */
[----:B------:R-:W-:-:S04]  /*3e20*/  IMAD.MOV.U32 R7, RZ, RZ, 0x400 ;  /* 0x00000400ff077424 */ /* 0x000fc800078e00ff */
[----:B----4-:R-:W-:-:S14]  /*3e30*/  DSETP.GEU.AND P1, PT, R22, R12, PT ;  /* 0x0000000c1600722a */ /* 0x010fdc0003f2e000 */
[----:B------:R-:W-:-:S05]  /*3e40*/  @P1 VIADD R8, R18, 0x300 ;  /* 0x0000030012081836 */ /* 0x000fca0000000000 */
[----:B------:R-:W-:-:S13]  /*3e50*/  @P1 ISETP.GE.AND P0, PT, R8, R3, PT ;  /* 0x000000030800120c */ /* 0x000fda0003f06270 */
[----:B------:R-:W-:-:S06]  /*3e60*/  @P1 DSETP.GEU.AND P0, PT, R12, R22, !P0 ;  /* 0x000000160c00122a */ /* 0x000fcc000470e000 */
[----:B------:R-:W-:Y:S02]  /*3e70*/  @P1 FSEL R9, R12, R22, P0 ;  /* 0x000000160c091208 */ /* 0x000fe40000000000 */
[----:B------:R-:W-:Y:S02]  /*3e80*/  @P1 FSEL R22, R13, R23, P0 ;  /* 0x000000170d161208 */ /* 0x000fe40000000000 */
[----:B------:R-:W-:Y:S01]  /*3e90*/  @P1 SEL R3, R3, R8, P0 ;  /* 0x0000000803031207 */ /* 0x000fe20000000000 */
[----:B------:R-:W-:Y:S02]  /*3ea0*/  IMAD.MOV.U32 R8, RZ, RZ, RZ ;  /* 0x000000ffff087224 */ /* 0x000fe400078e00ff */
[----:B------:R-:W-:Y:S02]  /*3eb0*/  @P1 IMAD.MOV.U32 R12, RZ, RZ, R9 ;  /* 0x000000ffff0c1224 */ /* 0x000fe400078e0009 */
[----:B------:R-:W-:Y:S01]  /*3ec0*/  @P1 IMAD.MOV.U32 R13, RZ, RZ, R22 ;  /* 0x000000ffff0d1224 */ /* 0x000fe200078e0016 */
[----:B------:R-:W-:Y:S06]  /*3ed0*/  BRA.U !UP0, `(.L_x_90) ;  /* 0x0000000108dc7547 */ /* 0x000fec000b800000 */
[----:B------:R-:W-:Y:S01]  /*3ee0*/  IMAD.MOV.U32 R7, RZ, RZ, 0x400 ;  /* 0x00000400ff077424 */ /* 0x000fe200078e00ff */
[----:B------:R-:W0:Y:S01]  /*3ef0*/  LDCU.64 UR6, c[0x0][0x398] ;  /* 0x00007300ff0677ac */ /* 0x000e220008000a00 */
[----:B------:R-:W-:-:S07]  /*3f00*/  IMAD.MOV.U32 R8, RZ, RZ, RZ ;  /* 0x000000ffff087224 */ /* 0x000fce00078e00ff */
.L_x_92:
[----:B------:R-:W-:-:S04]  /*3f10*/  LEA R26, P0, R7, R10, 0x3 ;  /* 0x0000000a071a7211 */ /* 0x000fc800078018ff */
[----:B------:R-:W-:-:S05]  /*3f20*/  LEA.HI.X R27, R7, R11, R8, 0x3, P0 ;  /* 0x0000000b071b7211 */ /* 0x000fca00000f1c08 */
[----:B------:R-:W2:Y:S04]  /*3f30*/  LDG.E.64 R28, desc[UR8][R26.64] ;  /* 0x000000081a1c7981 */ /* 0x000ea8000c1e1b00 */
[----:B------:R-:W3:Y:S04]  /*3f40*/  LDG.E.64 R24, desc[UR8][R26.64+0x800] ;  /* 0x000800081a187981 */ /* 0x000ee8000c1e1b00 */
[----:B------:R-:W4:Y:S04]  /*3f50*/  LDG.E.64 R22, desc[UR8][R26.64+0x1000] ;  /* 0x001000081a167981 */ /* 0x000f28000c1e1b00 */
[----:B------:R-:W5:Y:S01]  /*3f60*/  LDG.E.64 R20, desc[UR8][R26.64+0x1800] ;  /* 0x001800081a147981 */ /* 0x000f62000c1e1b00 */
[----:B------:R-:W-:Y:S01]  /*3f70*/  IMAD.IADD R30, R18, 0x1, R7 ;  /* 0x00000001121e7824 */ /* 0x000fe200078e0207 */
        /* <DEDUP_REMOVED lines=24> */
[----:B------:R-:W-:Y:S01]  /*4100*/  @P1 IMAD.MOV.U32 R12, RZ, RZ, R9 ;  /* 0x000000ffff0c1224 */ /* 0x000fe200078e0009 */
[----:B0-----:R-:W-:Y:S01]  /*4110*/  IADD3 R9, P3, PT, -R7, UR6, RZ ;  /* 0x0000000607097c10 */ /* 0x001fe2000ff7e1ff */
[----:B------:R-:W-:-:S03]  /*4120*/  @P1 IMAD.MOV.U32 R13, RZ, RZ, R22 ;  /* 0x000000ffff0d1224 */ /* 0x000fc600078e0016 */
[----:B------:R-:W-:Y:S02]  /*4130*/  ISETP.GE.U32.AND P1, PT, R9, 0x400, PT ;  /* 0x000004000900780c */ /* 0x000fe40003f26070 */
[----:B------:R-:W-:Y:S01]  /*4140*/  IADD3.X R9, PT, PT, ~R8, UR7, RZ, P3, !PT ;  /* 0x0000000708097c10 */ /* 0x000fe20009ffe5ff */
[----:B-----5:R-:W-:-:S03]  /*4150*/  DSETP.GEU.AND P2, PT, R20, R12, PT ;  /* 0x0000000c1400722a */ /* 0x020fc60003f4e000 */
[----:B------:R-:W-:-:S11]  /*4160*/  ISETP.GE.U32.AND.EX P1, PT, R9, RZ, PT, P1 ;  /* 0x000000ff0900720c */ /* 0x000fd60003f26110 */
        /* <DEDUP_REMOVED lines=9> */
[----:B------:R-:W-:-:S05]  /*4200*/  IADD3 R7, P0, PT, R7, 0x400, RZ ;  /* 0x0000040007077810 */ /* 0x000fca0007f1e0ff */
[----:B------:R-:W-:Y:S01]  /*4210*/  IMAD.X R8, RZ, RZ, R8, P0 ;  /* 0x000000ffff087224 */ /* 0x000fe200000e0608 */
[----:B------:R-:W-:-:S04]  /*4220*/  ISETP.GT.U32.AND P0, PT, R7, UR4, PT ;  /* 0x0000000407007c0c */ /* 0x000fc8000bf04070 */
[----:B------:R-:W-:-:S13]  /*4230*/  ISETP.GT.U32.AND.EX P0, PT, R8, UR5, PT, P0 ;  /* 0x0000000508007c0c */ /* 0x000fda000bf04100 */
[----:B------:R-:W-:Y:S05]  /*4240*/  @!P0 BRA `(.L_x_92) ;  /* 0xfffffffc00308947 */ /* 0x000fea000383ffff */
.L_x_90:
[----:B------:R-:W-:-:S04]  /*4250*/  ISETP.GE.U32.AND P0, PT, R7, UR6, PT ;  /* 0x0000000607007c0c */ /* 0x000fc8000bf06070 */
[----:B------:R-:W-:-:S13]  /*4260*/  ISETP.GE.U32.AND.EX P0, PT, R8, UR7, PT, P0 ;  /* 0x0000000708007c0c */ /* 0x000fda000bf06100 */
[----:B------:R-:W-:Y:S05]  /*4270*/  @P0 BRA `(.L_x_91) ;  /* 0x0000001400f40947 */ /* 0x000fea0003800000 */
[----:B------:R-:W-:Y:S01]  /*4280*/  IADD3 R9, PT, PT, -R7, UR6, RZ ;  /* 0x0000000607097c10 */ /* 0x000fe2000fffe1ff */
[----:B------:R-:W0:Y:S01]  /*4290*/  LDCU UR7, c[0x0][0x388] ;  /* 0x00007100ff0777ac */ /* 0x000e220008000800 */
[----:B------:R-:W-:Y:S02]  /*42a0*/  BSSY.RECONVERGENT B1, `(.L_x_91) ;  /* 0x000017a000017945 */ /* 0x000fe40003800200 */
[----:B------:R-:W-:Y:S01]  /*42b0*/  ISETP.GE.AND P0, PT, R6, R9, PT ;  /* 0x000000090600720c */ /* 0x000fe20003f06270 */
[----:B------:R-:W1:-:S12]  /*42c0*/  LDCU.64 UR10, c[0x0][0x380] ;  /* 0x00007000ff0a77ac */ /* 0x000e580008000a00 */
[----:B------:R-:W-:Y:S05]  /*42d0*/  @P0 BRA `(.L_x_93) ;  /* 0x0000001400d80947 */ /* 0x000fea0003800000 */
[----:B------:R-:W-:Y:S01]  /*42e0*/  LOP3.LUT R10, RZ, R6, RZ, 0x33, !PT ;  /* 0x00000006ff0a7212 */ /* 0x000fe200078e33ff */
[----:B------:R-:W-:Y:S03]  /*42f0*/  BSSY.RECONVERGENT B2, `(.L_x_94) ;  /* 0x0000023000027945 */ /* 0x000fe60003800200 */
[----:B------:R-:W-:-:S04]  /*4300*/  IADD3 R11, PT, PT, -R7, UR6, R10 ;  /* 0x00000006070b7c10 */ /* 0x000fc8000fffe10a */
[C---:B------:R-:W-:Y:S02]  /*4310*/  LOP3.LUT R10, R11.reuse, 0x300, RZ, 0xc0, !PT ;  /* 0x000003000b0a7812 */ /* 0x040fe400078ec0ff */
[----:B------:R-:W-:Y:S02]  /*4320*/  ISETP.GE.U32.AND P1, PT, R11, 0x300, PT ;  /* 0x000003000b00780c */ /* 0x000fe40003f26070 */
[----:B------:R-:W-:Y:S01]  /*4330*/  ISETP.NE.AND P0, PT, R10, 0x300, PT ;  /* 0x000003000a00780c */ /* 0x000fe20003f05270 */
[----:B------:R-:W-:-:S12]  /*4340*/  IMAD.MOV.U32 R10, RZ, RZ, R6 ;  /* 0x000000ffff0a7224 */ /* 0x000fd800078e0006 */
[----:B------:R-:W-:Y:S05]  /*4350*/  @!P0 BRA `(.L_x_95) ;  /* 0x0000000000708947 */ /* 0x000fea0003800000 */
[----:B------:R-:W2:Y:S01]  /*4360*/  LDCU.64 UR4, c[0x0][0x380] ;  /* 0x00007000ff0477ac */ /* 0x000ea20008000a00 */
[----:B------:R-:W-:Y:S01]  /*4370*/  IADD3 R24, P0, PT, R6, R7, RZ ;  /* 0x0000000706187210 */ /* 0x000fe20007f1e0ff */
[----:B------:R-:W-:Y:S01]  /*4380*/  IMAD.IADD R20, R18, 0x1, R7 ;  /* 0x0000000112147824 */ /* 0x000fe200078e0207 */
[----:B------:R-:W-:-:S03]  /*4390*/  LEA.HI R10, R11, 0x1, RZ, 0x18 ;  /* 0x000000010b0a7811 */ /* 0x000fc600078fc0ff */
[----:B------:R-:W-:Y:S01]  /*43a0*/  IMAD.X R17, RZ, RZ, R8, P0 ;  /* 0x000000ffff117224 */ /* 0x000fe200000e0608 */
[----:B------:R-:W-:Y:S01]  /*43b0*/  LOP3.LUT R11, R10, 0x3, RZ, 0xc0, !PT ;  /* 0x000000030a0b7812 */ /* 0x000fe200078ec0ff */
[----:B------:R-:W-:-:S04]  /*43c0*/  IMAD.MOV.U32 R10, RZ, RZ, R6 ;  /* 0x000000ffff0a7224 */ /* 0x000fc800078e0006 */
[----:B------:R-:W-:Y:S01]  /*43d0*/  IMAD.MOV R11, RZ, RZ, -R11 ;  /* 0x000000ffff0b7224 */ /* 0x000fe200078e0a0b */
[----:B--2---:R-:W-:-:S04]  /*43e0*/  LEA R21, P0, R24, UR4, 0x3 ;  /* 0x0000000418157c11 */ /* 0x004fc8000f8018ff */
[----:B------:R-:W-:-:S09]  /*43f0*/  LEA.HI.X R24, R24, UR5, R17, 0x3, P0 ;  /* 0x0000000518187c11 */ /* 0x000fd200080f1c11 */
.L_x_96:
        /* <DEDUP_REMOVED lines=18> */
.L_x_95:
[----:B01----:R-:W-:Y:S05]  /*4520*/  BSYNC.RECONVERGENT B2 ;  /* 0x0000000000027941 */ /* 0x003fea0003800200 */
.L_x_94:
        /* <DEDUP_REMOVED lines=8> */
.L_x_99:
        /* <DEDUP_REMOVED lines=13> */
[----:B------:R-:W5:Y:S04]  /*4680*/  LDG.E.64 R20, desc[UR8][R38.64] ;  /* 0x0000000826147981 */ /* 0x000f68000c1e1b00 */
[----:B------:R-:W5:Y:S04]  /*4690*/  LDG.E.64 R34, desc[UR8][R38.64+0x800] ;  /* 0x0008000826227981 */ /* 0x000f68000c1e1b00 */
[----:B------:R-:W5:Y:S01]  /*46a0*/  LDG.E.64 R22, desc[UR8][R38.64+0x1000] ;  /* 0x0010000826167981 */ /* 0x000f62000c1e1b00 */
[----:B------:R-:W-:Y:S02]  /*46b0*/  VIADD R40, R40, UR7 ;  /* 0x0000000728287c36 */ /* 0x000fe40008000000 */
[----:B0-----:R-:W-:Y:S01]  /*46c0*/  VIADD R36, R10, 0x800 ;  /* 0x000008000a247836 */ /* 0x001fe20000000000 */
[----:B------:R0:W5:Y:S04]  /*46d0*/  LDG.E.64 R18, desc[UR8][R38.64+0x1800] ;  /* 0x0018000826127981 */ /* 0x000168000c1e1b00 */
[----:B------:R-:W-:Y:S01]  /*46e0*/  IADD3 R17, P3, PT, R36, R7, RZ ;  /* 0x0000000724117210 */ /* 0x000fe20007f7e0ff */
[----:B--2---:R-:W-:-:S14]  /*46f0*/  DSETP.GEU.AND P2, PT, R26, R12, PT ;  /* 0x0000000c1a00722a */ /* 0x004fdc0003f4e000 */
[----:B------:R-:W-:-:S13]  /*4700*/  @P2 ISETP.GE.AND P1, PT, R40, R3, PT ;  /* 0x000000032800220c */ /* 0x000fda0003f26270 */
[----:B------:R-:W-:-:S06]  /*4710*/  @P2 DSETP.GEU.AND P1, PT, R12, R26, !P1 ;  /* 0x0000001a0c00222a */ /* 0x000fcc0004f2e000 */
[----:B------:R-:W-:Y:S02]  /*4720*/  @P2 FSEL R33, R12, R26, P1 ;  /* 0x0000001a0c212208 */ /* 0x000fe40000800000 */
[----:B------:R-:W-:Y:S01]  /*4730*/  @P2 FSEL R42, R13, R27, P1 ;  /* 0x0000001b0d2a2208 */ /* 0x000fe20000800000 */
[----:B------:R-:W-:Y:S01]  /*4740*/  IMAD.X R26, RZ, RZ, R8, P3 ;  /* 0x000000ffff1a7224 */ /* 0x000fe200018e0608 */
[C---:B------:R-:W-:Y:S01]  /*4750*/  LEA R36, P3, R17.reuse, UR10, 0x3 ;  /* 0x0000000a11247c11 */ /* 0x040fe2000f8618ff */
[----:B------:R-:W-:Y:S02]  /*4760*/  @P2 IMAD.MOV.U32 R12, RZ, RZ, R33 ;  /* 0x000000ffff0c2224 */ /* 0x000fe400078e0021 */
[----:B------:R-:W-:Y:S01]  /*4770*/  @P2 IMAD.MOV.U32 R13, RZ, RZ, R42 ;  /* 0x000000ffff0d2224 */ /* 0x000fe200078e002a */
[----:B------:R-:W-:-:S05]  /*4780*/  LEA.HI.X R37, R17, UR11, R26, 0x3, P3 ;  /* 0x0000000b11257c11 */ /* 0x000fca00098f1c1a */
[----:B---3--:R-:W-:Y:S01]  /*4790*/  DSETP.GEU.AND P3, PT, R30, R12, PT ;  /* 0x0000000c1e00722a */ /* 0x008fe20003f6e000 */
[----:B------:R-:W-:Y:S01]  /*47a0*/  @P2 SEL R3, R3, R40, P1 ;  /* 0x0000002803032207 */ /* 0x000fe20000800000 */
[----:B------:R-:W2:-:S12]  /*47b0*/  LDG.E.64 R26, desc[UR8][R36.64] ;  /* 0x00000008241a7981 */ /* 0x000e98000c1e1b00 */
[----:B0-----:R-:W-:-:S05]  /*47c0*/  @P3 VIADD R38, R40, 0x100 ;  /* 0x0000010028263836 */ /* 0x001fca0000000000 */
        /* <DEDUP_REMOVED lines=18> */
[----:B-----5:R-:W-:-:S14]  /*48f0*/  DSETP.GEU.AND P3, PT, R24, R12, PT ;  /* 0x0000000c1800722a */ /* 0x020fdc0003f6e000 */
        /* <DEDUP_REMOVED lines=8> */
[----:B------:R-:W-:Y:S01]  /*4980*/  VIADD R38, R10, 0xc00 ;  /* 0x00000c000a267836 */ /* 0x000fe20000000000 */
[----:B------:R0:W5:Y:S03]  /*4990*/  LDG.E.64 R24, desc[UR8][R36.64+0x1800] ;  /* 0x0018000824187981 */ /* 0x000166000c1e1b00 */
[----:B------:R-:W-:Y:S01]  /*49a0*/  DSETP.GEU.AND P2, PT, R20, R12, PT ;  /* 0x0000000c1400722a */ /* 0x000fe20003f4e000 */
[----:B------:R-:W-:-:S13]  /*49b0*/  VIADD R40, R32, UR7 ;  /* 0x0000000720287c36 */ /* 0x000fda0008000000 */
[----:B------:R-:W-:Y:S02]  /*49c0*/  @P2 ISETP.GE.AND P1, PT, R40, R3, PT ;  /* 0x000000032800220c */ /* 0x000fe40003f26270 */
[----:B------:R-:W-:-:S11]  /*49d0*/  IADD3 R38, P3, PT, R38, R7, RZ ;  /* 0x0000000726267210 */ /* 0x000fd60007f7e0ff */
        /* <DEDUP_REMOVED lines=8> */
[----:B------:R-:W-:Y:S01]  /*4a60*/  DSETP.GEU.AND P3, PT, R34, R12, PT ;  /* 0x0000000c2200722a */ /* 0x000fe20003f6e000 */
[----:B------:R-:W-:Y:S01]  /*4a70*/  @P2 SEL R3, R3, R40, P1 ;  /* 0x0000002803032207 */ /* 0x000fe20000800000 */
[----:B------:R-:W5:-:S12]  /*4a80*/  LDG.E.64 R20, desc[UR8][R32.64] ;  /* 0x0000000820147981 */ /* 0x000f58000c1e1b00 */
        /* <DEDUP_REMOVED lines=8> */
[----:B------:R-:W5:Y:S04]  /*4b10*/  LDG.E.64 R34, desc[UR8][R32.64+0x800] ;  /* 0x0008000820227981 */ /* 0x000f68000c1e1b00 */
        /* <DEDUP_REMOVED lines=19> */
[----:B------:R-:W-:Y:S01]  /*4c50*/  VIADD R36, R17, UR7 ;  /* 0x0000000711247c36 */ /* 0x000fe20008000000 */
[----:B------:R-:W5:Y:S03]  /*4c60*/  LDG.E.64 R18, desc[UR8][R32.64+0x1800] ;  /* 0x0018000820127981 */ /* 0x000f66000c1e1b00 */
[----:B--2---:R-:W-:-:S14]  /*4c70*/  DSETP.GEU.AND P2, PT, R26, R12, PT ;  /* 0x0000000c1a00722a */ /* 0x004fdc0003f4e000 */
        /* <DEDUP_REMOVED lines=73> */
.L_x_98:
[----:B------:R-:W-:Y:S05]  /*5110*/  BSYNC.RECONVERGENT B2 ;  /* 0x0000000000027941 */ /* 0x000fea0003800200 */
.L_x_97:
        /* <DEDUP_REMOVED lines=17> */
[----:B------:R-:W0:Y:S03]  /*5230*/  LDCU UR4, c[0x0][0x388] ;  /* 0x00007100ff0477ac */ /* 0x000e260008000800 */
[----:B------:R-:W-:-:S05]  /*5240*/  LEA.HI.X R35, R17, UR5, R10, 0x3, P0 ;  /* 0x0000000511237c11 */ /* 0x000fca00080f1c0a */
[----:B------:R-:W5:Y:S04]  /*5250*/  LDG.E.64 R10, desc[UR8][R34.64] ;  /* 0x00000008220a7981 */ /* 0x000f68000c1e1b00 */
[----:B------:R-:W5:Y:S04]  /*5260*/  LDG.E.64 R26, desc[UR8][R34.64+0x800] ;  /* 0x00080008221a7981 */ /* 0x000f68000c1e1b00 */
[----:B------:R-:W5:Y:S01]  /*5270*/  LDG.E.64 R28, desc[UR8][R34.64+0x1000] ;  /* 0x00100008221c7981 */ /* 0x000f62000c1e1b00 */
[----:B0-----:R-:W-:-:S03]  /*5280*/  VIADD R36, R33, UR4 ;  /* 0x0000000421247c36 */ /* 0x001fc60008000000 */
[----:B------:R-:W5:Y:S01]  /*5290*/  LDG.E.64 R30, desc[UR8][R34.64+0x1800] ;  /* 0x00180008221e7981 */ /* 0x000f62000c1e1b00 */
        /* <DEDUP_REMOVED lines=35> */
[----:B------:R-:W-:-:S04]  /*54d0*/  VIADD R18, R17, UR4 ;  /* 0x0000000411127c36 */ /* 0x000fc80008000000 */
        /* <DEDUP_REMOVED lines=34> */
[----:B------:R-:W-:Y:S02]  /*5700*/  VIADD R10, R32, 0x400 ;  /* 0x00000400200a7836 */ /* 0x000fe40000000000 */
[----:B------:R-:W-:Y:S02]  /*5710*/  @P2 IMAD.MOV.U32 R12, RZ, RZ, R11 ;  /* 0x000000ffff0c2224 */ /* 0x000fe400078e000b */
[----:B------:R-:W-:-:S07]  /*5720*/  @P2 IMAD.MOV.U32 R13, RZ, RZ, R30 ;  /* 0x000000ffff0d2224 */ /* 0x000fce00078e001e */
.L_x_101:
[----:B------:R-:W-:Y:S05]  /*5730*/  BSYNC.RECONVERGENT B2 ;  /* 0x0000000000027941 */ /* 0x000fea0003800200 */
.L_x_100:
        /* <DEDUP_REMOVED lines=48> */
.L_x_93:
[----:B01----:R-:W-:Y:S05]  /*5a40*/  BSYNC.RECONVERGENT B1 ;  /* 0x0000000000017941 */ /* 0x003fea0003800200 */
.L_x_91:
[----:B------:R-:W0:Y:S01]  /*5a50*/  SHFL.DOWN PT, R10, R3, 0x1, 0x1f ;  /* 0x08201f00030a7f89 */ /* 0x000e2200000e0000 */
[----:B------:R-:W-:Y:S02]  /*5a60*/  PRMT R7, RZ, 0x7610, R7 ;  /* 0x00007610ff077816 */ /* 0x000fe40000000007 */
[----:B------:R-:W-:Y:S01]  /*5a70*/  ISETP.NE.AND P5, PT, R6, RZ, PT ;  /* 0x000000ff0600720c */ /* 0x000fe20003fa5270 */
[----:B------:R-:W1:Y:S01]  /*5a80*/  S2R R11, SR_LANEID ;  /* 0x00000000000b7919 */ /* 0x000e620000000000 */
        /* <DEDUP_REMOVED lines=43> */
[----:B------:R-:W-:-:S02]  /*5d40*/  ISETP.GT.OR P0, PT, R11, 0x1b, P0 ;  /* 0x0000001b0b00780c */ /* 0x000fc40000704670 */
[----:B------:R-:W-:Y:S02]  /*5d50*/  LOP3.LUT R22, R10, 0xff, RZ, 0xc0, !PT ;  /* 0x000000ff0a167812 */ /* 0x000fe400078ec0ff */
[----:B------:R-:W-:Y:S02]  /*5d60*/  @!P2 PRMT R9, R17, 0x7610, R9 ;  /* 0x000076101109a816 */ /* 0x000fe40000000009 */
[----:B------:R-:W-:Y:S02]  /*5d70*/  PLOP3.LUT P3, PT, P0, P1, PT, 0xf8, 0x8f ;  /* 0x00000000008f781c */ /* 0x000fe40000763f70 */
[----:B------:R-:W-:Y:S02]  /*5d80*/  PRMT R22, R7, 0x7604, R22 ;  /* 0x0000760407167816 */ /* 0x000fe40000000016 */
[----:B------:R-:W-:-:S05]  /*5d90*/  LOP3.LUT R21, R21, 0xff0000, RZ, 0xc0, !PT ;  /* 0x00ff000015157812 */ /* 0x000fca00078ec0ff */
[----:B------:R-:W-:-:S04]  /*5da0*/  IMAD.IADD R21, R22, 0x1, R21 ;  /* 0x0000000116157824 */ /* 0x000fc800078e0215 */
[----:B------:R-:W-:Y:S01]  /*5db0*/  @!P3 IMAD.MOV.U32 R3, RZ, RZ, R20 ;  /* 0x000000ffff03b224 */ /* 0x000fe200078e0014 */
[----:B------:R-:W-:Y:S01]  /*5dc0*/  LOP3.LUT R20, R9, 0xffff, RZ, 0xc0, !PT ;  /* 0x0000ffff09147812 */ /* 0x000fe200078ec0ff */
[----:B------:R-:W-:Y:S02]  /*5dd0*/  @!P3 IMAD.MOV.U32 R12, RZ, RZ, R18 ;  /* 0x000000ffff0cb224 */ /* 0x000fe400078e0012 */
[----:B------:R-:W-:Y:S01]  /*5de0*/  @!P3 IMAD.MOV.U32 R13, RZ, RZ, R19 ;  /* 0x000000ffff0db224 */ /* 0x000fe200078e0013 */
[----:B------:R-:W0:Y:S01]  /*5df0*/  SHFL.DOWN PT, R22, R3, 0x8, 0x1f ;  /* 0x09001f0003167f89 */ /* 0x000e2200000e0000 */
[----:B------:R-:W-:-:S03]  /*5e00*/  IMAD R20, R20, 0x1000000, R21 ;  /* 0x0100000014147824 */ /* 0x000fc600078e0215 */
[----:B------:R-:W-:Y:S04]  /*5e10*/  SHFL.DOWN PT, R18, R12, 0x8, 0x1f ;  /* 0x09001f000c127f89 */ /* 0x000fe800000e0000 */
[----:B------:R-:W1:Y:S04]  /*5e20*/  SHFL.DOWN PT, R20, R20, 0x4, 0x1f ;  /* 0x08801f0014147f89 */ /* 0x000e6800000e0000 */
[----:B------:R-:W2:Y:S01]  /*5e30*/  SHFL.DOWN PT, R19, R13, 0x8, 0x1f ;  /* 0x09001f000d137f89 */ /* 0x000ea200000e0000 */
[----:B0-----:R-:W-:Y:S02]  /*5e40*/  ISETP.GE.AND P1, PT, R22, R3, PT ;  /* 0x000000031600720c */ /* 0x001fe40003f26270 */
[----:B-1----:R-:W-:-:S02]  /*5e50*/  @!P3 SHF.R.U32.HI R17, RZ, 0x8, R20 ;  /* 0x00000008ff11b819 */ /* 0x002fc40000011614 */
[C---:B------:R-:W-:Y:S02]  /*5e60*/  @!P3 PRMT R8, R20.reuse, 0x7632, R8 ;  /* 0x000076321408b816 */ /* 0x040fe40000000008 */
[----:B------:R-:W-:Y:S01]  /*5e70*/  @!P3 PRMT R10, R20, 0x7610, R10 ;  /* 0x00007610140ab816 */ /* 0x000fe2000000000a */
[----:B--2---:R-:W-:Y:S01]  /*5e80*/  DSETP.GT.AND P0, PT, R12, R18, PT ;  /* 0x000000120c00722a */ /* 0x004fe20003f04000 */
[----:B------:R-:W-:Y:S01]  /*5e90*/  @!P3 PRMT R7, R17, 0x7610, R7 ;  /* 0x000076101107b816 */ /* 0x000fe20000000007 */
[----:B------:R-:W-:Y:S01]  /*5ea0*/  IMAD.U32 R21, R8, 0x10000, RZ ;  /* 0x0001000008157824 */ /* 0x000fe200078e00ff */
[----:B------:R-:W-:-:S03]  /*5eb0*/  @!P3 SHF.R.U32.HI R17, RZ, 0x18, R20 ;  /* 0x00000018ff11b819 */ /* 0x000fc60000011614 */
[----:B------:R-:W-:Y:S01]  /*5ec0*/  DSETP.GEU.AND P1, PT, R12, R18, !P1 ;  /* 0x000000120c00722a */ /* 0x000fe20004f2e000 */
[----:B------:R-:W-:Y:S02]  /*5ed0*/  LOP3.LUT R20, R10, 0xff, RZ, 0xc0, !PT ;  /* 0x000000ff0a147812 */ /* 0x000fe400078ec0ff */
[----:B------:R-:W-:Y:S02]  /*5ee0*/  @!P3 PRMT R9, R17, 0x7610, R9 ;  /* 0x000076101109b816 */ /* 0x000fe40000000009 */
[----:B------:R-:W-:Y:S02]  /*5ef0*/  PRMT R20, R7, 0x7604, R20 ;  /* 0x0000760407147816 */ /* 0x000fe40000000014 */
[----:B------:R-:W-:Y:S02]  /*5f00*/  LOP3.LUT R21, R21, 0xff0000, RZ, 0xc0, !PT ;  /* 0x00ff000015157812 */ /* 0x000fe400078ec0ff */
[----:B------:R-:W-:Y:S02]  /*5f10*/  LOP3.LUT R17, R9, 0xffff, RZ, 0xc0, !PT ;  /* 0x0000ffff09117812 */ /* 0x000fe400078ec0ff */
[C---:B------:R-:W-:Y:S01]  /*5f20*/  ISETP.GT.OR P0, PT, R11.reuse, 0x17, P0 ;  /* 0x000000170b00780c */ /* 0x040fe20000704670 */
[----:B------:R-:W-:Y:S01]  /*5f30*/  IMAD.IADD R20, R20, 0x1, R21 ;  /* 0x0000000114147824 */ /* 0x000fe200078e0215 */
[----:B------:R-:W-:-:S02]  /*5f40*/  ISETP.NE.AND P3, PT, R11, RZ, PT ;  /* 0x000000ff0b00720c */ /* 0x000fc40003f65270 */
        /* <DEDUP_REMOVED lines=23> */
[----:B------:R-:W-:-:S04]  /*60c0*/  IMAD.IADD R21, R24, 0x1, R21 ;  /* 0x0000000118157824 */ /* 0x000fc800078e0215 */
[----:B------:R-:W-:Y:S01]  /*60d0*/  IMAD R17, R20, 0x1000000, R21 ;  /* 0x0100000014117824 */ /* 0x000fe200078e0215 */
[----:B------:R-:W-:Y:S02]  /*60e0*/  ISETP.GT.OR P0, PT, R11, 0xf, P0 ;  /* 0x0000000f0b00780c */ /* 0x000fe40000704670 */
[----:B------:R-:W-:Y:S02]  /*60f0*/  @!P3 MOV R20, 0x400 ;  /* 0x000004000014b802 */ /* 0x000fe40000000f00 */
[----:B------:R-:W-:Y:S01]  /*6100*/  @!P3 SHF.R.U32.HI R11, RZ, 0x1, R6 ;  /* 0x00000001ff0bb819 */ /* 0x000fe20000011606 */
[----:B------:R-:W-:Y:S01]  /*6110*/  DSETP.GEU.AND P1, PT, R12, R18, !P1 ;  /* 0x000000120c00722a */ /* 0x000fe20004f2e000 */
[----:B------:R-:W0:Y:S01]  /*6120*/  SHFL.DOWN PT, R17, R17, 0x10, 0x1f ;  /* 0x0a001f0011117f89 */ /* 0x000e2200000e0000 */
[----:B-1----:R-:W-:Y:S02]  /*6130*/  @!P3 LEA R20, R23, R20, 0x18 ;  /* 0x000000141714b211 */ /* 0x002fe400078ec0ff */
[----:B------:R-:W-:-:S02]  /*6140*/  @!P3 LOP3.LUT R11, R11, 0x1f0, RZ, 0xc0, !PT ;  /* 0x000001f00b0bb812 */ /* 0x000fc400078ec0ff */
[----:B------:R-:W-:-:S03]  /*6150*/  PLOP3.LUT P0, PT, P0, P1, PT, 0xf8, 0x8f ;  /* 0x00000000008f781c */ /* 0x000fc60000703f70 */
[----:B------:R-:W-:-:S10]  /*6160*/  @!P3 IMAD.IADD R20, R11, 0x1, R20 ;  /* 0x000000010b14b824 */ /* 0x000fd400078e0214 */
        /* <DEDUP_REMOVED lines=16> */
[----:B0-----:R-:W0:Y:S04]  /*6270*/  LDS.64 R20, [UR4+0x20] ;  /* 0x00002004ff147984 */ /* 0x001e280008000a00 */
[----:B------:R-:W1:Y:S04]  /*6280*/  LDS.64 R24, [UR4+0x18] ;  /* 0x00001804ff187984 */ /* 0x000e680008000a00 */
[----:B------:R-:W2:Y:S04]  /*6290*/  LDS.64 R18, [UR4+0x30] ;  /* 0x00003004ff127984 */ /* 0x000ea80008000a00 */
        /* <DEDUP_REMOVED lines=16> */
[C---:B------:R-:W-:Y:S02]  /*63a0*/  @!P0 PRMT R17, R21.reuse, 0x7771, RZ ;  /* 0x0000777115118816 */ /* 0x040fe400000000ff */
[----:B------:R-:W-:Y:S02]  /*63b0*/  @!P0 PRMT R21, R21, 0x7770, RZ ;  /* 0x0000777015158816 */ /* 0x000fe400000000ff */
[----:B------:R-:W-:-:S02]  /*63c0*/  @!P0 PRMT R9, R6, 0x7610, R9 ;  /* 0x0000761006098816 */ /* 0x000fc40000000009 */
        /* <DEDUP_REMOVED lines=13> */
[----:B------:R-:W-:Y:S02]  /*64a0*/  @!P1 PRMT R17, R19, 0x7771, RZ ;  /* 0x0000777113119816 */ /* 0x000fe400000000ff */
[----:B------:R-:W-:-:S02]  /*64b0*/  @!P1 PRMT R8, R11, 0x7610, R8 ;  /* 0x000076100b089816 */ /* 0x000fc40000000008 */
[----:B------:R-:W-:Y:S02]  /*64c0*/  @!P1 PRMT R7, R17, 0x7610, R7 ;  /* 0x0000761011079816 */ /* 0x000fe40000000007 */
[----:B------:R-:W-:-:S03]  /*64d0*/  @!P1 PRMT R19, R19, 0x7770, RZ ;  /* 0x0000777013139816 */ /* 0x000fc600000000ff */
[----:B-----5:R-:W-:Y:S01]  /*64e0*/  DSETP.GEU.AND P2, PT, R12, R28, !P2 ;  /* 0x0000001c0c00722a */ /* 0x020fe2000574e000 */
[----:B------:R-:W-:-:S05]  /*64f0*/  @!P1 PRMT R10, R19, 0x7610, R10 ;  /* 0x00007610130a9816 */ /* 0x000fca000000000a */
        /* <DEDUP_REMOVED lines=71> */
.L_x_83:
[----:B------:R-:W-:Y:S05]  /*6970*/  BSYNC.RECONVERGENT B0 ;  /* 0x0000000000007941 */ /* 0x000fea0003800200 */
.L_x_64:
[----:B------:R-:W-:Y:S05]  /*6980*/  WARPSYNC.ALL ;  /* 0x0000000000007948 */ /* 0x000fea0003800000 */
        /* <DEDUP_REMOVED lines=24> */
.L_x_102:
        /* <DEDUP_REMOVED lines=15> */
.L_x_1865:


//--------------------- .text._ZN3cub18CUB_300001_SM_10006detail6reduce28DeviceReduceSingleTileKernelINS2_10policy_hubIN4cuda3std3__45tupleIJdiEEEj12larger_tupleIdEE10Policy1000EPS9_SE_iSB_S9_S9_NS7_10__identityEEEvT0_T1_T2_T3_T4_T6_ --------------------------
	.section	.text._ZN3cub18CUB_300001_SM_10006detail6reduce28DeviceReduceSingleTileKernelINS2_10policy_hubIN4cuda3std3__45tupleIJdiEEEj12larger_tupleIdEE10Policy1000EPS9_SE_iSB_S9_S9_NS7_10__identityEEEvT0_T1_T2_T3_T4_T6_,"ax",@progbits
	.align	128
        .global         _ZN3cub18CUB_300001_SM_10006detail6reduce28DeviceReduceSingleTileKernelINS2_10policy_hubIN4cuda3std3__45tupleIJdiEEEj12larger_tupleIdEE10Policy1000EPS9_SE_iSB_S9_S9_NS7_10__identityEEEvT0_T1_T2_T3_T4_T6_
        .type           _ZN3cub18CUB_300001_SM_10006detail6reduce28DeviceReduceSingleTileKernelINS2_10policy_hubIN4cuda3std3__45tupleIJdiEEEj12larger_tupleIdEE10Policy1000EPS9_SE_iSB_S9_S9_NS7_10__identityEEEvT0_T1_T2_T3_T4_T6_,@function
        .size           _ZN3cub18CUB_300001_SM_10006detail6reduce28DeviceReduceSingleTileKernelINS2_10policy_hubIN4cuda3std3__45tupleIJdiEEEj12larger_tupleIdEE10Policy1000EPS9_SE_iSB_S9_S9_NS7_10__identityEEEvT0_T1_T2_T3_T4_T6_,(.L_x_1866 - _ZN3cub18CUB_300001_SM_10006detail6reduce28DeviceReduceSingleTileKernelINS2_10policy_hubIN4cuda3std3__45tupleIJdiEEEj12larger_tupleIdEE10Policy1000EPS9_SE_iSB_S9_S9_NS7_10__identityEEEvT0_T1_T2_T3_T4_T6_)
        .other          _ZN3cub18CUB_300001_SM_10006detail6reduce28DeviceReduceSingleTileKernelINS2_10policy_hubIN4cuda3std3__45tupleIJdiEEEj12larger_tupleIdEE10Policy1000EPS9_SE_iSB_S9_S9_NS7_10__identityEEEvT0_T1_T2_T3_T4_T6_,@"STO_CUDA_ENTRY STV_DEFAULT"
_ZN3cub18CUB_300001_SM_10006detail6reduce28DeviceReduceSingleTileKernelINS2_10policy_hubIN4cuda3std3__45tupleIJdiEEEj12larger_tupleIdEE10Policy1000EPS9_SE_iSB_S9_S9_NS7_10__identityEEEvT0_T1_T2_T3_T4_T6_:
.text._ZN3cub18CUB_300001_SM_10006detail6reduce28DeviceReduceSingleTileKernelINS2_10policy_hubIN4cuda3std3__45tupleIJdiEEEj12larger_tupleIdEE10Policy1000EPS9_SE_iSB_S9_S9_NS7_10__identityEEEvT0_T1_T2_T3_T4_T6_:
        /* <DEDUP_REMOVED lines=35> */
.L_x_103:
        /* <DEDUP_REMOVED lines=43> */
.L_x_110:
        /* <DEDUP_REMOVED lines=23> */
.L_x_109:
[----:B------:R-:W-:Y:S05]  /*0650*/  BSYNC.RECONVERGENT B2 ;  /* 0x0000000000027941 */ /* 0x000fea0003800200 */
.L_x_108:
[----:B------:R-:W-:Y:S05]  /*0660*/  @!P1 BRA `(.L_x_107) ;  /* 0x0000000400009947 */ /* 0x000fea0003800000 */
.L_x_111:
        /* <DEDUP_REMOVED lines=64> */
.L_x_107:
[----:B------:R-:W-:Y:S05]  /*0a70*/  BSYNC.RECONVERGENT B1 ;  /* 0x0000000000017941 */ /* 0x000fea0003800200 */
.L_x_106:
        /* <DEDUP_REMOVED lines=254> */
.L_x_112:
        /* <DEDUP_REMOVED lines=175> */
.L_x_114:
        /* <DEDUP_REMOVED lines=20> */
.L_x_115:
        /* <DEDUP_REMOVED lines=20> */
.L_x_116:
        /* <DEDUP_REMOVED lines=20> */
.L_x_117:
        /* <DEDUP_REMOVED lines=20> */
.L_x_118:
        /* <DEDUP_REMOVED lines=20> */
.L_x_119:
        /* <DEDUP_REMOVED lines=18> */
.L_x_105:
        /* <DEDUP_REMOVED lines=50> */
.L_x_122:
        /* <DEDUP_REMOVED lines=72> */
.L_x_120:
        /* <DEDUP_REMOVED lines=20> */
.L_x_126:
        /* <DEDUP_REMOVED lines=21> */
.L_x_125:
[----:B------:R-:W-:Y:S05]  /*36e0*/  BSYNC.RECONVERGENT B2 ;  /* 0x0000000000027941 */ /* 0x000fea0003800200 */
.L_x_124:
        /* <DEDUP_REMOVED lines=10> */
.L_x_127:
        /* <DEDUP_REMOVED lines=67> */
.L_x_123:
[----:B------:R-:W-:Y:S05]  /*3bc0*/  BSYNC.RECONVERGENT B1 ;  /* 0x0000000000017941 */ /* 0x000fea0003800200 */
.L_x_121:
        /* <DEDUP_REMOVED lines=253> */
.L_x_113:
[----:B------:R-:W-:Y:S05]  /*4ba0*/  BSYNC.RECONVERGENT B0 ;  /* 0x0000000000007941 */ /* 0x000fea0003800200 */
.L_x_104:
        /* <DEDUP_REMOVED lines=24> */
.L_x_128:
        /* <DEDUP_REMOVED lines=13> */
.L_x_1866:


//--------------------- .text._ZN3cub18CUB_300001_SM_10006detail6reduce18DeviceReduceKernelINS2_10policy_hubIN4cuda3std3__45tupleIJdiEEEj12larger_tupleIdEE10Policy1000EN6thrust24THRUST_300001_SM_1000_NS12zip_iteratorINS8_IJNSF_6detail15normal_iteratorINSF_10device_ptrIdEEEENSF_17counting_iteratorIiNSF_11use_defaultESN_SN_EEEEEEEjSB_S9_NS7_10__identityEEEvT0_PT3_T1_NS0_13GridEvenShareISV_EET2_T4_ --------------------------
	.section	.text._ZN3cub18CUB_300001_SM_10006detail6reduce18DeviceReduceKernelINS2_10policy_hubIN4cuda3std3__45tupleIJdiEEEj12larger_tupleIdEE10Policy1000EN6thrust24THRUST_300001_SM_1000_NS12zip_iteratorINS8_IJNSF_6detail15normal_iteratorINSF_10device_ptrIdEEEENSF_17counting_iteratorIiNSF_11use_defaultESN_SN_EEEEEEEjSB_S9_NS7_10__identityEEEvT0_PT3_T1_NS0_13GridEvenShareISV_EET2_T4_,"ax",@progbits
	.align	128
        .global         _ZN3cub18CUB_300001_SM_10006detail6reduce18DeviceReduceKernelINS2_10policy_hubIN4cuda3std3__45tupleIJdiEEEj12larger_tupleIdEE10Policy1000EN6thrust24THRUST_300001_SM_1000_NS12zip_iteratorINS8_IJNSF_6detail15normal_iteratorINSF_10device_ptrIdEEEENSF_17counting_iteratorIiNSF_11use_defaultESN_SN_EEEEEEEjSB_S9_NS7_10__identityEEEvT0_PT3_T1_NS0_13GridEvenShareISV_EET2_T4_
        .type           _ZN3cub18CUB_300001_SM_10006detail6reduce18DeviceReduceKernelINS2_10policy_hubIN4cuda3std3__45tupleIJdiEEEj12larger_tupleIdEE10Policy1000EN6thrust24THRUST_300001_SM_1000_NS12zip_iteratorINS8_IJNSF_6detail15normal_iteratorINSF_10device_ptrIdEEEENSF_17counting_iteratorIiNSF_11use_defaultESN_SN_EEEEEEEjSB_S9_NS7_10__identityEEEvT0_PT3_T1_NS0_13GridEvenShareISV_EET2_T4_,@function
        .size           _ZN3cub18CUB_300001_SM_10006detail6reduce18DeviceReduceKernelINS2_10policy_hubIN4cuda3std3__45tupleIJdiEEEj12larger_tupleIdEE10Policy1000EN6thrust24THRUST_300001_SM_1000_NS12zip_iteratorINS8_IJNSF_6detail15normal_iteratorINSF_10device_ptrIdEEEENSF_17counting_iteratorIiNSF_11use_defaultESN_SN_EEEEEEEjSB_S9_NS7_10__identityEEEvT0_PT3_T1_NS0_13GridEvenShareISV_EET2_T4_,(.L_x_1867 - _ZN3cub18CUB_300001_SM_10006detail6reduce18DeviceReduceKernelINS2_10policy_hubIN4cuda3std3__45tupleIJdiEEEj12larger_tupleIdEE10Policy1000EN6thrust24THRUST_300001_SM_1000_NS12zip_iteratorINS8_IJNSF_6detail15normal_iteratorINSF_10device_ptrIdEEEENSF_17counting_iteratorIiNSF_11use_defaultESN_SN_EEEEEEEjSB_S9_NS7_10__identityEEEvT0_PT3_T1_NS0_13GridEvenShareISV_EET2_T4_)
        .other          _ZN3cub18CUB_300001_SM_10006detail6reduce18DeviceReduceKernelINS2_10policy_hubIN4cuda3std3__45tupleIJdiEEEj12larger_tupleIdEE10Policy1000EN6thrust24THRUST_300001_SM_1000_NS12zip_iteratorINS8_IJNSF_6detail15normal_iteratorINSF_10device_ptrIdEEEENSF_17counting_iteratorIiNSF_11use_defaultESN_SN_EEEEEEEjSB_S9_NS7_10__identityEEEvT0_PT3_T1_NS0_13GridEvenShareISV_EET2_T4_,@"STO_CUDA_ENTRY STV_DEFAULT"
_ZN3cub18CUB_300001_SM_10006detail6reduce18DeviceReduceKernelINS2_10policy_hubIN4cuda3std3__45tupleIJdiEEEj12larger_tupleIdEE10Policy1000EN6thrust24THRUST_300001_SM_1000_NS12zip_iteratorINS8_IJNSF_6detail15normal_iteratorINSF_10device_ptrIdEEEENSF_17counting_iteratorIiNSF_11use_defaultESN_SN_EEEEEEEjSB_S9_NS7_10__identityEEEvT0_PT3_T1_NS0_13GridEvenShareISV_EET2_T4_:
.text._ZN3cub18CUB_300001_SM_10006detail6reduce18DeviceReduceKernelINS2_10policy_hubIN4cuda3std3__45tupleIJdiEEEj12larger_tupleIdEE10Policy1000EN6thrust24THRUST_300001_SM_1000_NS12zip_iteratorINS8_IJNSF_6detail15normal_iteratorINSF_10device_ptrIdEEEENSF_17counting_iteratorIiNSF_11use_defaultESN_SN_EEEEEEEjSB_S9_NS7_10__identityEEEvT0_PT3_T1_NS0_13GridEvenShareISV_EET2_T4_:
[----:B------:R-:W-:Y:S01]  /*0000*/  LDC R1, c[0x0][0x37c] ;  /* 0x0000df00ff017b82 */ /* 0x000fe20000000800 */
[----:B------:R-:W0:Y:S07]  /*0010*/  S2R R4, SR_CTAID.X ;  /* 0x0000000000047919 */ /* 0x000e2e0000002500 */
[----:B------:R-:W0:Y:S01]  /*0020*/  LDC R9, c[0x0][0x3b0] ;  /* 0x0000ec00ff097b82 */ /* 0x000e220000000800 */
[----:B------:R-:W1:Y:S01]  /*0030*/  LDCU.64 UR6, c[0x0][0x358] ;  /* 0x00006b00ff0677ac */ /* 0x000e620008000a00 */
[----:B------:R-:W-:Y:S01]  /*0040*/  BSSY.RECONVERGENT B0, `(.L_x_129) ;  /* 0x000030e000007945 */ /* 0x000fe20003800200 */
[----:B0-----:R-:W-:-:S05]  /*0050*/  IMAD R16, R4, -0x400, R9 ;  /* 0xfffffc0004107824 */ /* 0x001fca00078e0209 */
[----:B------:R-:W-:-:S13]  /*0060*/  ISETP.GT.U32.AND P0, PT, R16, 0x3ff, PT ;  /* 0x000003ff1000780c */ /* 0x000fda0003f04070 */
[----:B-1----:R-:W-:Y:S05]  /*0070*/  @P0 BRA `(.L_x_130) ;  /* 0x0000001800e00947 */ /* 0x002fea0003800000 */
[----:B------:R-:W0:Y:S01]  /*0080*/  S2R R5, SR_TID.X ;  /* 0x0000000000057919 */ /* 0x000e220000002100 */
[----:B------:R-:W-:Y:S01]  /*0090*/  BSSY.RECONVERGENT B1, `(.L_x_131) ;  /* 0x000000d000017945 */ /* 0x000fe20003800200 */
[----:B------:R-:W-:Y:S01]  /*00a0*/  IMAD.MOV.U32 R0, RZ, RZ, RZ ;  /* 0x000000ffff007224 */ /* 0x000fe200078e00ff */
[----:B------:R-:W-:Y:S02]  /*00b0*/  CS2R R2, SRZ ;  /* 0x0000000000027805 */ /* 0x000fe4000001ff00 */
[----:B0-----:R-:W-:Y:S01]  /*00c0*/  ISETP.GE.U32.AND P0, PT, R5, R16, PT ;  /* 0x000000100500720c */ /* 0x001fe20003f06070 */
[----:B------:R-:W-:-:S12]  /*00d0*/  IMAD.MOV.U32 R11, RZ, RZ, R5 ;  /* 0x000000ffff0b7224 */ /* 0x000fd800078e0005 */
[----:B------:R-:W-:Y:S05]  /*00e0*/  @P0 BRA `(.L_x_132) ;  /* 0x00000000001c0947 */ /* 0x000fea0003800000 */
[----:B------:R-:W0:Y:S01]  /*00f0*/  LDC.64 R2, c[0x0][0x380] ;  /* 0x0000e000ff027b82 */ /* 0x000e220000000a00 */
[----:B------:R-:W-:Y:S01]  /*0100*/  IMAD R7, R4, 0x400, R5 ;  /* 0x0000040004077824 */ /* 0x000fe200078e0205 */
[----:B------:R-:W1:Y:S03]  /*0110*/  LDCU UR4, c[0x0][0x388] ;  /* 0x00007100ff0477ac */ /* 0x000e660008000800 */
[----:B0-----:R-:W-:-:S06]  /*0120*/  IMAD.WIDE.U32 R2, R7, 0x8, R2 ;  /* 0x0000000807027825 */ /* 0x001fcc00078e0002 */
[----:B------:R-:W5:Y:S01]  /*0130*/  LDG.E.64 R2, desc[UR6][R2.64] ;  /* 0x0000000602027981 */ /* 0x000f62000c1e1b00 */
[----:B------:R-:W-:Y:S02]  /*0140*/  VIADD R11, R5, 0x100 ;  /* 0x00000100050b7836 */ /* 0x000fe40000000000 */
[----:B-1----:R-:W-:-:S07]  /*0150*/  VIADD R0, R7, UR4 ;  /* 0x0000000407007c36 */ /* 0x002fce0008000000 */
.L_x_132:
[----:B------:R-:W-:Y:S05]  /*0160*/  BSYNC.RECONVERGENT B1 ;  /* 0x0000000000017941 */ /* 0x000fea0003800200 */
.L_x_131:
[----:B------:R-:W-:Y:S01]  /*0170*/  ISETP.GE.U32.AND P0, PT, R11, R16, PT ;  /* 0x000000100b00720c */ /* 0x000fe20003f06070 */
[----:B------:R-:W-:-:S12]  /*0180*/  BSSY.RECONVERGENT B1, `(.L_x_133) ;  /* 0x000005f000017945 */ /* 0x000fd80003800200 */
[----:B------:R-:W-:Y:S05]  /*0190*/  @P0 BRA `(.L_x_134) ;  /* 0x0000000400740947 */ /* 0x000fea0003800000 */
[----:B------:R-:W-:Y:S01]  /*01a0*/  LOP3.LUT R6, RZ, R11, RZ, 0x33, !PT ;  /* 0x0000000bff067212 */ /* 0x000fe200078e33ff */
[----:B------:R-:W-:Y:S04]  /*01b0*/  BSSY.RECONVERGENT B2, `(.L_x_135) ;  /* 0x0000045000027945 */ /* 0x000fe80003800200 */
[----:B------:R-:W-:-:S04]  /*01c0*/  IMAD.IADD R9, R6, 0x1, R9 ;  /* 0x0000000106097824 */ /* 0x000fc800078e0209 */
[----:B------:R-:W-:-:S05]  /*01d0*/  IMAD R9, R4, -0x400, R9 ;  /* 0xfffffc0004097824 */ /* 0x000fca00078e0209 */
[C---:B------:R-:W-:Y:S02]  /*01e0*/  ISETP.GE.U32.AND P0, PT, R9.reuse, 0x300, PT ;  /* 0x000003000900780c */ /* 0x040fe40003f06070 */
[----:B------:R-:W-:-:S04]  /*01f0*/  LEA.HI R9, R9, 0x1, RZ, 0x18 ;  /* 0x0000000109097811 */ /* 0x000fc800078fc0ff */
[----:B------:R-:W-:-:S07]  /*0200*/  LOP3.LUT R17, R9, 0x3, RZ, 0xc0, !PT ;  /* 0x0000000309117812 */ /* 0x000fce00078ec0ff */
[----:B------:R-:W-:Y:S05]  /*0210*/  @!P0 BRA `(.L_x_136) ;  /* 0x0000000000f88947 */ /* 0x000fea0003800000 */
[----:B------:R-:W0:Y:S01]  /*0220*/  LDC.64 R6, c[0x0][0x380] ;  /* 0x0000e000ff067b82 */ /* 0x000e220000000a00 */
[----:B------:R-:W1:Y:S01]  /*0230*/  LDCU UR4, c[0x0][0x388] ;  /* 0x00007100ff0477ac */ /* 0x000e620008000800 */
[----:B------:R-:W-:Y:S01]  /*0240*/  LOP3.LUT R20, R9, 0x1fffffc, RZ, 0xc0, !PT ;  /* 0x01fffffc09147812 */ /* 0x000fe200078ec0ff */
[----:B------:R-:W-:Y:S01]  /*0250*/  IMAD R19, R4, 0x400, R11 ;  /* 0x0000040004137824 */ /* 0x000fe200078e020b */
[----:B------:R-:W-:Y:S01]  /*0260*/  BSSY.RECONVERGENT B3, `(.L_x_137) ;  /* 0x0000038000037945 */ /* 0x000fe20003800200 */
[----:B------:R-:W-:Y:S02]  /*0270*/  VIADD R18, R11, 0x200 ;  /* 0x000002000b127836 */ /* 0x000fe40000000000 */
[----:B------:R-:W-:Y:S02]  /*0280*/  IMAD.MOV R20, RZ, RZ, -R20 ;  /* 0x000000ffff147224 */ /* 0x000fe400078e0a14 */
[----:B-1----:R-:W-:-:S07]  /*0290*/  VIADD R21, R19, UR4 ;  /* 0x0000000413157c36 */ /* 0x002fce0008000000 */
.L_x_138:
[----:B0-----:R-:W-:-:S06]  /*02a0*/  IMAD.WIDE.U32 R8, R19, 0x8, R6 ;  /* 0x0000000813087825 */ /* 0x001fcc00078e0006 */
[----:B------:R-:W2:Y:S01]  /*02b0*/  LDG.E.64 R8, desc[UR6][R8.64] ;  /* 0x0000000608087981 */ /* 0x000ea2000c1e1b00 */
[----:B------:R-:W-:-:S04]  /*02c0*/  VIADD R11, R19, 0x100 ;  /* 0x00000100130b7836 */ /* 0x000fc80000000000 */
[----:B------:R-:W-:-:S06]  /*02d0*/  IMAD.WIDE.U32 R10, R11, 0x8, R6 ;  /* 0x000000080b0a7825 */ /* 0x000fcc00078e0006 */
[----:B------:R-:W3:Y:S01]  /*02e0*/  LDG.E.64 R10, desc[UR6][R10.64] ;  /* 0x000000060a0a7981 */ /* 0x000ee2000c1e1b00 */
[----:B------:R-:W-:-:S04]  /*02f0*/  VIADD R13, R19, 0x200 ;  /* 0x00000200130d7836 */ /* 0x000fc80000000000 */
[----:B------:R-:W-:-:S06]  /*0300*/  IMAD.WIDE.U32 R12, R13, 0x8, R6 ;  /* 0x000000080d0c7825 */ /* 0x000fcc00078e0006 */
[----:B------:R-:W4:Y:S01]  /*0310*/  LDG.E.64 R12, desc[UR6][R12.64] ;  /* 0x000000060c0c7981 */ /* 0x000f22000c1e1b00 */
[----:B------:R-:W-:-:S04]  /*0320*/  VIADD R15, R19, 0x300 ;  /* 0x00000300130f7836 */ /* 0x000fc80000000000 */
[----:B------:R-:W-:-:S06]  /*0330*/  IMAD.WIDE.U32 R14, R15, 0x8, R6 ;  /* 0x000000080f0e7825 */ /* 0x000fcc00078e0006 */
[----:B------:R-:W4:Y:S01]  /*0340*/  LDG.E.64 R14, desc[UR6][R14.64] ;  /* 0x000000060e0e7981 */ /* 0x000f22000c1e1b00 */
        /* <DEDUP_REMOVED lines=41> */
[----:B------:R-:W-:Y:S05]  /*05e0*/  BSYNC.RECONVERGENT B3 ;  /* 0x0000000000037941 */ /* 0x000fea0003800200 */
.L_x_137:
[----:B------:R-:W-:-:S07]  /*05f0*/  VIADD R11, R18, 0xfffffe00 ;  /* 0xfffffe00120b7836 */ /* 0x000fce0000000000 */
.L_x_136:
[----:B------:R-:W-:Y:S05]  /*0600*/  BSYNC.RECONVERGENT B2 ;  /* 0x0000000000027941 */ /* 0x000fea0003800200 */
.L_x_135:
[----:B------:R-:W-:-:S13]  /*0610*/  ISETP.NE.AND P0, PT, R17, RZ, PT ;  /* 0x000000ff1100720c */ /* 0x000fda0003f05270 */
[----:B------:R-:W-:Y:S05]  /*0620*/  @!P0 BRA `(.L_x_134) ;  /* 0x0000000000508947 */ /* 0x000fea0003800000 */
[----:B------:R-:W0:Y:S01]  /*0630*/  LDC.64 R6, c[0x0][0x380] ;  /* 0x0000e000ff067b82 */ /* 0x000e220000000a00 */
[----:B------:R-:W1:Y:S01]  /*0640*/  LDCU UR4, c[0x0][0x388] ;  /* 0x00007100ff0477ac */ /* 0x000e620008000800 */
[----:B------:R-:W-:Y:S02]  /*0650*/  IMAD R11, R4, 0x400, R11 ;  /* 0x00000400040b7824 */ /* 0x000fe400078e020b */
[----:B------:R-:W-:Y:S02]  /*0660*/  IMAD.MOV R17, RZ, RZ, -R17 ;  /* 0x000000ffff117224 */ /* 0x000fe400078e0a11 */
[----:B-1----:R-:W-:-:S07]  /*0670*/  VIADD R13, R11, UR4 ;  /* 0x000000040b0d7c36 */ /* 0x002fce0008000000 */
.L_x_139:
[----:B0-----:R-:W-:-:S06]  /*0680*/  IMAD.WIDE.U32 R8, R11, 0x8, R6 ;  /* 0x000000080b087825 */ /* 0x001fcc00078e0006 */
        /* <DEDUP_REMOVED lines=14> */
.L_x_134:
[----:B------:R-:W-:Y:S05]  /*0770*/  BSYNC.RECONVERGENT B1 ;  /* 0x0000000000017941 */ /* 0x000fea0003800200 */
.L_x_133:
        /* <DEDUP_REMOVED lines=75> */
[----:B---3--:R-:W-:Y:S01]  /*0c30*/  LDS.64 R8, [R5+0x28] ;  /* 0x0000280005087984 */ /* 0x008fe20000000a00 */
        /* <DEDUP_REMOVED lines=68> */
.L_x_140:
        /* <DEDUP_REMOVED lines=95> */
[----:B--2---:R-:W-:Y:S01]  /*1670*/  @P4 SEL R0, R0, R5, P0 ;  /* 0x0000000500004207 */ /* 0x004fe20000000000 */
[----:B------:R-:W-:Y:S02]  /*1680*/  @P4 IMAD.MOV.U32 R2, RZ, RZ, R6 ;  /* 0x000000ffff024224 */ /* 0x000fe400078e0006 */
[----:B------:R-:W-:-:S07]  /*1690*/  @P4 IMAD.MOV.U32 R3, RZ, RZ, R7 ;  /* 0x000000ffff034224 */ /* 0x000fce00078e0007 */
.L_x_142:
        /* <DEDUP_REMOVED lines=15> */
.L_x_143:
        /* <DEDUP_REMOVED lines=15> */
.L_x_144:
        /* <DEDUP_REMOVED lines=14> */
.L_x_145:
        /* <DEDUP_REMOVED lines=14> */
.L_x_146:
        /* <DEDUP_REMOVED lines=14> */
.L_x_147:
        /* <DEDUP_REMOVED lines=10> */
[----:B--2---:R-:W-:Y:S02]  /*1bc0*/  FSEL R2, R2, R6, P0 ;  /* 0x0000000602027208 */ /* 0x004fe40000000000 */
[----:B------:R-:W-:Y:S02]  /*1bd0*/  FSEL R3, R3, R7, P0 ;  /* 0x0000000703037208 */ /* 0x000fe40000000000 */
[----:B------:R-:W-:Y:S01]  /*1be0*/  SEL R0, R0, R5, P0 ;  /* 0x0000000500007207 */ /* 0x000fe20000000000 */
[----:B------:R-:W-:Y:S06]  /*1bf0*/  BRA `(.L_x_141) ;  /* 0x0000001400487947 */ /* 0x000fec0003800000 */
.L_x_130:
[----:B------:R-:W0:Y:S01]  /*1c00*/  S2R R5, SR_TID.X ;  /* 0x0000000000057919 */ /* 0x000e220000002100 */
[----:B------:R-:W1:Y:S01]  /*1c10*/  LDC.64 R2, c[0x0][0x380] ;  /* 0x0000e000ff027b82 */ /* 0x000e620000000a00 */
[----:B------:R-:W2:Y:S01]  /*1c20*/  LDCU UR4, c[0x0][0x388] ;  /* 0x00007100ff0477ac */ /* 0x000ea20008000800 */
[----:B0-----:R-:W-:-:S04]  /*1c30*/  IMAD R17, R4, 0x400, R5 ;  /* 0x0000040004117824 */ /* 0x001fc800078e0205 */
[----:B-1----:R-:W-:-:S05]  /*1c40*/  IMAD.WIDE.U32 R14, R17, 0x8, R2 ;  /* 0x00000008110e7825 */ /* 0x002fca00078e0002 */
[----:B------:R-:W3:Y:S04]  /*1c50*/  LDG.E.64 R2, desc[UR6][R14.64] ;  /* 0x000000060e027981 */ /* 0x000ee8000c1e1b00 */
[----:B------:R-:W3:Y:S04]  /*1c60*/  LDG.E.64 R12, desc[UR6][R14.64+0x800] ;  /* 0x000800060e0c7981 */ /* 0x000ee8000c1e1b00 */
[----:B------:R-:W4:Y:S04]  /*1c70*/  LDG.E.64 R10, desc[UR6][R14.64+0x1000] ;  /* 0x001000060e0a7981 */ /* 0x000f28000c1e1b00 */
[----:B------:R-:W5:Y:S01]  /*1c80*/  LDG.E.64 R6, desc[UR6][R14.64+0x1800] ;  /* 0x001800060e067981 */ /* 0x000f62000c1e1b00 */
[----:B--2---:R-:W-:Y:S01]  /*1c90*/  VIADD R17, R17, UR4 ;  /* 0x0000000411117c36 */ /* 0x004fe20008000000 */
[----:B---3--:R-:W-:-:S14]  /*1ca0*/  DSETP.GEU.AND P1, PT, R12, R2, PT ;  /* 0x000000020c00722a */ /* 0x008fdc0003f2e000 */
        /* <DEDUP_REMOVED lines=18> */
[----:B------:R-:W0:Y:S04]  /*1dd0*/  LDC R11, c[0x0][0x3b4] ;  /* 0x0000ed00ff0b7b82 */ /* 0x000e280000000800 */
[----:B-----5:R-:W-:-:S14]  /*1de0*/  DSETP.GEU.AND P1, PT, R6, R2, PT ;  /* 0x000000020600722a */ /* 0x020fdc0003f2e000 */
[----:B------:R-:W-:-:S05]  /*1df0*/  @P1 VIADD R13, R17, 0x300 ;  /* 0x00000300110d1836 */ /* 0x000fca0000000000 */
[----:B------:R-:W-:Y:S01]  /*1e00*/  @P1 ISETP.GE.AND P0, PT, R13, R0, PT ;  /* 0x000000000d00120c */ /* 0x000fe20003f06270 */
[----:B0-----:R-:W-:-:S05]  /*1e10*/  IMAD.SHL.U32 R11, R11, 0x400, RZ ;  /* 0x000004000b0b7824 */ /* 0x001fca00078e00ff */
[----:B------:R-:W-:-:S07]  /*1e20*/  ISETP.GE.U32.AND P2, PT, R16, R11, PT ;  /* 0x0000000b1000720c */ /* 0x000fce0003f46070 */
[----:B------:R-:W-:-:S06]  /*1e30*/  @P1 DSETP.GEU.AND P0, PT, R2, R6, !P0 ;  /* 0x000000060200122a */ /* 0x000fcc000470e000 */
[----:B------:R-:W-:Y:S02]  /*1e40*/  @P1 FSEL R6, R2, R6, P0 ;  /* 0x0000000602061208 */ /* 0x000fe40000000000 */
[----:B------:R-:W-:Y:S02]  /*1e50*/  @P1 FSEL R7, R3, R7, P0 ;  /* 0x0000000703071208 */ /* 0x000fe40000000000 */
[----:B------:R-:W-:Y:S01]  /*1e60*/  @P1 SEL R0, R0, R13, P0 ;  /* 0x0000000d00001207 */ /* 0x000fe20000000000 */
[----:B------:R-:W-:Y:S02]  /*1e70*/  @P1 IMAD.MOV.U32 R2, RZ, RZ, R6 ;  /* 0x000000ffff021224 */ /* 0x000fe400078e0006 */
[----:B------:R-:W-:Y:S01]  /*1e80*/  @P1 IMAD.MOV.U32 R3, RZ, RZ, R7 ;  /* 0x000000ffff031224 */ /* 0x000fe200078e0007 */
[----:B------:R-:W-:Y:S06]  /*1e90*/  @!P2 BRA `(.L_x_148) ;  /* 0x000000080068a947 */ /* 0x000fec0003800000 */
[----:B------:R-:W0:Y:S01]  /*1ea0*/  LDC R18, c[0x0][0x3b0] ;  /* 0x0000ec00ff127b82 */ /* 0x000e220000000800 */
[----:B------:R-:W-:Y:S01]  /*1eb0*/  IMAD R10, R4, 0x400, R11 ;  /* 0x00000400040a7824 */ /* 0x000fe200078e020b */
[----:B------:R-:W1:Y:S01]  /*1ec0*/  LDCU UR5, c[0x0][0x388] ;  /* 0x00007100ff0577ac */ /* 0x000e620008000800 */
[----:B------:R-:W-:-:S05]  /*1ed0*/  VIADD R19, R9, 0xfffffc00 ;  /* 0xfffffc0009137836 */ /* 0x000fca0000000000 */
[----:B------:R-:W2:Y:S01]  /*1ee0*/  LDC.64 R6, c[0x0][0x380] ;  /* 0x0000e000ff067b82 */ /* 0x000ea20000000a00 */
[----:B------:R-:W-:-:S13]  /*1ef0*/  ISETP.GT.U32.AND P0, PT, R10, R19, PT ;  /* 0x000000130a00720c */ /* 0x000fda0003f04070 */
[----:B-1----:R-:W-:Y:S05]  /*1f00*/  @P0 BRA `(.L_x_149) ;  /* 0x0000000000c80947 */ /* 0x002fea0003800000 */
.L_x_150:
[----:B------:R-:W-:-:S04]  /*1f10*/  IMAD.IADD R23, R5, 0x1, R10 ;  /* 0x0000000105177824 */ /* 0x000fc800078e020a */
[----:B--2---:R-:W-:-:S05]  /*1f20*/  IMAD.WIDE.U32 R20, R23, 0x8, R6 ;  /* 0x0000000817147825 */ /* 0x004fca00078e0006 */
[----:B------:R-:W2:Y:S04]  /*1f30*/  LDG.E.64 R8, desc[UR6][R20.64] ;  /* 0x0000000614087981 */ /* 0x000ea8000c1e1b00 */
[----:B------:R-:W3:Y:S04]  /*1f40*/  LDG.E.64 R12, desc[UR6][R20.64+0x800] ;  /* 0x00080006140c7981 */ /* 0x000ee8000c1e1b00 */
[----:B------:R-:W4:Y:S04]  /*1f50*/  LDG.E.64 R14, desc[UR6][R20.64+0x1000] ;  /* 0x00100006140e7981 */ /* 0x000f28000c1e1b00 */
[----:B------:R-:W5:Y:S01]  /*1f60*/  LDG.E.64 R16, desc[UR6][R20.64+0x1800] ;  /* 0x0018000614107981 */ /* 0x000f62000c1e1b00 */
[----:B------:R-:W-:-:S02]  /*1f70*/  UMOV UR4, UR5 ;  /* 0x0000000500047c82 */ /* 0x000fc40008000000 */
[----:B------:R-:W-:Y:S01]  /*1f80*/  VIADD R23, R23, UR4 ;  /* 0x0000000417177c36 */ /* 0x000fe20008000000 */
        /* <DEDUP_REMOVED lines=26> */
[----:B0-----:R-:W-:-:S04]  /*2130*/  IMAD.MOV.U32 R9, RZ, RZ, R18 ;  /* 0x000000ffff097224 */ /* 0x001fc800078e0012 */
[----:B-----5:R-:W-:Y:S01]  /*2140*/  DSETP.GEU.AND P2, PT, R16, R2, PT ;  /* 0x000000021000722a */ /* 0x020fe20003f4e000 */
[----:B------:R-:W-:-:S05]  /*2150*/  IMAD.IADD R8, R9, 0x1, -R10 ;  /* 0x0000000109087824 */ /* 0x000fca00078e0a0a */
[----:B------:R-:W-:-:S08]  /*2160*/  ISETP.GE.U32.AND P1, PT, R8, R11, PT ;  /* 0x0000000b0800720c */ /* 0x000fd00003f26070 */
        /* <DEDUP_REMOVED lines=9> */
[----:B------:R-:W-:-:S05]  /*2200*/  IMAD.IADD R10, R10, 0x1, R11 ;  /* 0x000000010a0a7824 */ /* 0x000fca00078e020b */
[----:B------:R-:W-:-:S13]  /*2210*/  ISETP.GT.U32.AND P0, PT, R10, R19, PT ;  /* 0x000000130a00720c */ /* 0x000fda0003f04070 */
[----:B------:R-:W-:Y:S05]  /*2220*/  @!P0 BRA `(.L_x_150) ;  /* 0xfffffffc00388947 */ /* 0x000fea000383ffff */
.L_x_149:
[----:B------:R-:W-:-:S13]  /*2230*/  ISETP.GE.U32.AND P0, PT, R10, R9, PT ;  /* 0x000000090a00720c */ /* 0x000fda0003f06070 */
[----:B------:R-:W-:Y:S05]  /*2240*/  @P0 BRA `(.L_x_148) ;  /* 0x00000004007c0947 */ /* 0x000fea0003800000 */
[----:B------:R-:W-:Y:S01]  /*2250*/  IMAD.IADD R8, R9, 0x1, -R10 ;  /* 0x0000000109087824 */ /* 0x000fe200078e0a0a */
[----:B------:R-:W-:Y:S04]  /*2260*/  BSSY.RECONVERGENT B1, `(.L_x_148) ;  /* 0x000005d000017945 */ /* 0x000fe80003800200 */
[----:B------:R-:W-:-:S13]  /*2270*/  ISETP.GE.AND P0, PT, R5, R8, PT ;  /* 0x000000080500720c */ /* 0x000fda0003f06270 */
[----:B------:R-:W-:Y:S05]  /*2280*/  @P0 BRA `(.L_x_151) ;  /* 0x0000000400680947 */ /* 0x000fea0003800000 */
[----:B--2---:R-:W-:Y:S01]  /*2290*/  LOP3.LUT R6, RZ, R5, RZ, 0x33, !PT ;  /* 0x00000005ff067212 */ /* 0x004fe200078e33ff */
[----:B------:R-:W-:Y:S01]  /*22a0*/  BSSY.RECONVERGENT B2, `(.L_x_152) ;  /* 0x000001e000027945 */ /* 0x000fe20003800200 */
[----:B------:R-:W-:Y:S02]  /*22b0*/  IMAD.MOV.U32 R11, RZ, RZ, R5 ;  /* 0x000000ffff0b7224 */ /* 0x000fe400078e0005 */
[----:B------:R-:W-:-:S04]  /*22c0*/  IADD3 R9, PT, PT, -R10, R9, R6 ;  /* 0x000000090a097210 */ /* 0x000fc80007ffe106 */
[C---:B------:R-:W-:Y:S02]  /*22d0*/  LOP3.LUT R6, R9.reuse, 0x300, RZ, 0xc0, !PT ;  /* 0x0000030009067812 */ /* 0x040fe400078ec0ff */
[----:B------:R-:W-:Y:S02]  /*22e0*/  ISETP.GE.U32.AND P2, PT, R9, 0x300, PT ;  /* 0x000003000900780c */ /* 0x000fe40003f46070 */
[----:B------:R-:W-:-:S13]  /*22f0*/  ISETP.NE.AND P0, PT, R6, 0x300, PT ;  /* 0x000003000600780c */ /* 0x000fda0003f05270 */
[----:B------:R-:W-:Y:S05]  /*2300*/  @!P0 BRA `(.L_x_153) ;  /* 0x00000000005c8947 */ /* 0x000fea0003800000 */
[----:B------:R-:W1:Y:S01]  /*2310*/  LDC.64 R6, c[0x0][0x380] ;  /* 0x0000e000ff067b82 */ /* 0x000e620000000a00 */
[----:B------:R-:W-:Y:S01]  /*2320*/  LEA.HI R9, R9, 0x1, RZ, 0x18 ;  /* 0x0000000109097811 */ /* 0x000fe200078fc0ff */
[----:B------:R-:W-:Y:S02]  /*2330*/  IMAD.IADD R15, R5, 0x1, R10 ;  /* 0x00000001050f7824 */ /* 0x000fe400078e020a */
[----:B------:R-:W-:Y:S01]  /*2340*/  IMAD.MOV.U32 R11, RZ, RZ, R5 ;  /* 0x000000ffff0b7224 */ /* 0x000fe200078e0005 */
[----:B------:R-:W-:Y:S01]  /*2350*/  LOP3.LUT R9, R9, 0x3, RZ, 0xc0, !PT ;  /* 0x0000000309097812 */ /* 0x000fe200078ec0ff */
[----:B------:R-:W-:-:S04]  /*2360*/  VIADD R17, R15, UR4 ;  /* 0x000000040f117c36 */ /* 0x000fc80008000000 */
[----:B------:R-:W-:-:S07]  /*2370*/  IMAD.MOV R9, RZ, RZ, -R9 ;  /* 0x000000ffff097224 */ /* 0x000fce00078e0a09 */
.L_x_154:
[----:B-1----:R-:W-:-:S06]  /*2380*/  IMAD.WIDE.U32 R12, R15, 0x8, R6 ;  /* 0x000000080f0c7825 */ /* 0x002fcc00078e0006 */
[----:B------:R-:W2:Y:S01]  /*2390*/  LDG.E.64 R12, desc[UR6][R12.64] ;  /* 0x000000060c0c7981 */ /* 0x000ea2000c1e1b00 */
[----:B------:R-:W-:Y:S02]  /*23a0*/  VIADD R9, R9, 0x1 ;  /* 0x0000000109097836 */ /* 0x000fe40000000000 */
[----:B------:R-:W-:Y:S02]  /*23b0*/  VIADD R11, R11, 0x100 ;  /* 0x000001000b0b7836 */ /* 0x000fe40000000000 */
[----:B------:R-:W-:Y:S01]  /*23c0*/  VIADD R15, R15, 0x100 ;  /* 0x000001000f0f7836 */ /* 0x000fe20000000000 */
[----:B------:R-:W-:Y:S01]  /*23d0*/  ISETP.NE.AND P3, PT, R9, RZ, PT ;  /* 0x000000ff0900720c */ /* 0x000fe20003f65270 */
        /* <DEDUP_REMOVED lines=10> */
.L_x_153:
[----:B------:R-:W-:Y:S05]  /*2480*/  BSYNC.RECONVERGENT B2 ;  /* 0x0000000000027941 */ /* 0x000fea0003800200 */
.L_x_152:
[----:B------:R-:W-:Y:S05]  /*2490*/  @!P2 BRA `(.L_x_151) ;  /* 0x0000000000e4a947 */ /* 0x000fea0003800000 */
[----:B------:R-:W1:Y:S01]  /*24a0*/  LDC.64 R6, c[0x0][0x380] ;  /* 0x0000e000ff067b82 */ /* 0x000e620000000a00 */
[----:B------:R-:W2:Y:S01]  /*24b0*/  LDCU UR5, c[0x0][0x388] ;  /* 0x00007100ff0577ac */ /* 0x000ea20008000800 */
[C---:B------:R-:W-:Y:S02]  /*24c0*/  IMAD.IADD R9, R11.reuse, 0x1, R10 ;  /* 0x000000010b097824 */ /* 0x040fe400078e020a */
[----:B------:R-:W-:Y:S02]  /*24d0*/  VIADD R16, R11, 0x200 ;  /* 0x000002000b107836 */ /* 0x000fe40000000000 */
[----:B--2---:R-:W-:-:S07]  /*24e0*/  VIADD R17, R9, UR5 ;  /* 0x0000000509117c36 */ /* 0x004fce0008000000 */
.L_x_155:
[----:B-1----:R-:W-:-:S06]  /*24f0*/  IMAD.WIDE.U32 R10, R9, 0x8, R6 ;  /* 0x00000008090a7825 */ /* 0x002fcc00078e0006 */
        /* <DEDUP_REMOVED lines=8> */
[----:B0-----:R-:W-:-:S06]  /*2580*/  IMAD.WIDE.U32 R18, R19, 0x8, R6 ;  /* 0x0000000813127825 */ /* 0x001fcc00078e0006 */
[----:B------:R-:W5:Y:S01]  /*2590*/  LDG.E.64 R18, desc[UR6][R18.64] ;  /* 0x0000000612127981 */ /* 0x000f62000c1e1b00 */
[----:B------:R-:W-:Y:S01]  /*25a0*/  VIADD R9, R9, 0x400 ;  /* 0x0000040009097836 */ /* 0x000fe20000000000 */
        /* <DEDUP_REMOVED lines=17> */
[C---:B------:R-:W-:Y:S02]  /*26c0*/  VIADD R13, R16.reuse, 0x200 ;  /* 0x00000200100d7836 */ /* 0x040fe40000000000 */
[----:B------:R-:W-:-:S02]  /*26d0*/  VIADD R16, R16, 0x400 ;  /* 0x0000040010107836 */ /* 0x000fc40000000000 */
        /* <DEDUP_REMOVED lines=9> */
[----:B------:R-:W-:-:S05]  /*2770*/  ISETP.GE.AND P1, PT, R13, R8, PT ;  /* 0x000000080d00720c */ /* 0x000fca0003f26270 */
[----:B-----5:R-:W-:-:S14]  /*2780*/  DSETP.GEU.AND P2, PT, R18, R2, PT ;  /* 0x000000021200722a */ /* 0x020fdc0003f4e000 */
        /* <DEDUP_REMOVED lines=10> */
.L_x_151:
[----:B------:R-:W-:Y:S05]  /*2830*/  BSYNC.RECONVERGENT B1 ;  /* 0x0000000000017941 */ /* 0x000fea0003800200 */
.L_x_148:
[----:B------:R-:W1:Y:S01]  /*2840*/  SHFL.DOWN PT, R9, R0, 0x1, 0x1f ;  /* 0x08201f0000097f89 */ /* 0x000e6200000e0000 */
[----:B------:R-:W3:Y:S03]  /*2850*/  S2R R8, SR_LANEID ;  /* 0x0000000000087919 */ /* 0x000ee60000000000 */
[----:B--2---:R-:W-:Y:S04]  /*2860*/  SHFL.DOWN PT, R6, R2, 0x1, 0x1f ;  /* 0x08201f0002067f89 */ /* 0x004fe800000e0000 */
[----:B------:R-:W2:Y:S01]  /*2870*/  SHFL.DOWN PT, R7, R3, 0x1, 0x1f ;  /* 0x08201f0003077f89 */ /* 0x000ea200000e0000 */
[----:B-1----:R-:W-:Y:S01]  /*2880*/  ISETP.GE.AND P1, PT, R9, R0, PT ;  /* 0x000000000900720c */ /* 0x002fe20003f26270 */
[----:B--2---:R-:W-:Y:S01]  /*2890*/  DSETP.GT.AND P0, PT, R2, R6, PT ;  /* 0x000000060200722a */ /* 0x004fe20003f04000 */
[----:B---3--:R-:W-:-:S11]  /*28a0*/  ISETP.NE.AND P2, PT, R8, RZ, PT ;  /* 0x000000ff0800720c */ /* 0x008fd60003f45270 */
[----:B------:R-:W-:Y:S01]  /*28b0*/  DSETP.GEU.AND P1, PT, R2, R6, !P1 ;  /* 0x000000060200722a */ /* 0x000fe20004f2e000 */
[----:B------:R-:W-:-:S05]  /*28c0*/  ISETP.GT.OR P0, PT, R8, 0x1e, P0 ;  /* 0x0000001e0800780c */ /* 0x000fca0000704670 */
[----:B------:R-:W-:Y:S01]  /*28d0*/  PLOP3.LUT P0, PT, P0, P1, PT, 0xf8, 0x8f ;  /* 0x00000000008f781c */ /* 0x000fe20000703f70 */
[----:B------:R-:W1:Y:S01]  /*28e0*/  @!P2 S2R R11, SR_CgaCtaId ;  /* 0x00000000000ba919 */ /* 0x000e620000008800 */
[----:B------:R-:W-:-:S11]  /*28f0*/  @!P2 MOV R10, 0x400 ;  /* 0x00000400000aa802 */ /* 0x000fd60000000f00 */
[----:B------:R-:W-:Y:S02]  /*2900*/  @!P0 IMAD.MOV.U32 R0, RZ, RZ, R9 ;  /* 0x000000ffff008224 */ /* 0x000fe400078e0009 */
[----:B------:R-:W-:Y:S02]  /*2910*/  @!P0 IMAD.MOV.U32 R2, RZ, RZ, R6 ;  /* 0x000000ffff028224 */ /* 0x000fe400078e0006 */
[----:B------:R-:W-:Y:S01]  /*2920*/  @!P0 IMAD.MOV.U32 R3, RZ, RZ, R7 ;  /* 0x000000ffff038224 */ /* 0x000fe200078e0007 */
[----:B------:R-:W2:Y:S04]  /*2930*/  SHFL.DOWN PT, R9, R0, 0x2, 0x1f ;  /* 0x08401f0000097f89 */ /* 0x000ea800000e0000 */
[----:B------:R-:W-:Y:S04]  /*2940*/  SHFL.DOWN PT, R6, R2, 0x2, 0x1f ;  /* 0x08401f0002067f89 */ /* 0x000fe800000e0000 */
[----:B------:R-:W3:Y:S01]  /*2950*/  SHFL.DOWN PT, R7, R3, 0x2, 0x1f ;  /* 0x08401f0003077f89 */ /* 0x000ee200000e0000 */
[----:B-1----:R-:W-:-:S02]  /*2960*/  @!P2 LEA R11, R11, R10, 0x18 ;  /* 0x0000000a0b0ba211 */ /* 0x002fc400078ec0ff */
[----:B--2---:R-:W-:Y:S01]  /*2970*/  ISETP.GE.AND P1, PT, R9, R0, PT ;  /* 0x000000000900720c */ /* 0x004fe20003f26270 */
[----:B---3--:R-:W-:-:S12]  /*2980*/  DSETP.GT.AND P0, PT, R2, R6, PT ;  /* 0x000000060200722a */ /* 0x008fd80003f04000 */
        /* <DEDUP_REMOVED lines=28> */
[----:B------:R-:W-:Y:S04]  /*2b50*/  SHFL.DOWN PT, R6, R2, 0x10, 0x1f ;  /* 0x0a001f0002067f89 */ /* 0x000fe800000e0000 */
[----:B------:R-:W1:Y:S04]  /*2b60*/  SHFL.DOWN PT, R7, R3, 0x10, 0x1f ;  /* 0x0a001f0003077f89 */ /* 0x000e6800000e0000 */
[----:B------:R-:W2:Y:S01]  /*2b70*/  SHFL.DOWN PT, R9, R0, 0x10, 0x1f ;  /* 0x0a001f0000097f89 */ /* 0x000ea200000e0000 */
[----:B-1----:R-:W-:-:S06]  /*2b80*/  DSETP.GT.AND P0, PT, R2, R6, PT ;  /* 0x000000060200722a */ /* 0x002fcc0003f04000 */
[----:B------:R-:W-:Y:S02]  /*2b90*/  ISETP.GT.OR P0, PT, R8, 0xf, P0 ;  /* 0x0000000f0800780c */ /* 0x000fe40000704670 */
[----:B------:R-:W-:-:S04]  /*2ba0*/  @!P2 SHF.R.U32.HI R8, RZ, 0x1, R5 ;  /* 0x00000001ff08a819 */ /* 0x000fc80000011605 */
[----:B------:R-:W-:-:S05]  /*2bb0*/  @!P2 LOP3.LUT R8, R8, 0x1f0, RZ, 0xc0, !PT ;  /* 0x000001f00808a812 */ /* 0x000fca00078ec0ff */
[----:B------:R-:W-:Y:S02]  /*2bc0*/  @!P2 IMAD.IADD R11, R8, 0x1, R11 ;  /* 0x00000001080ba824 */ /* 0x000fe400078e020b */
[----:B--2---:R-:W-:-:S13]  /*2bd0*/  @!P0 ISETP.GE.AND P1, PT, R9, R0, PT ;  /* 0x000000000900820c */ /* 0x004fda0003f26270 */
        /* <DEDUP_REMOVED lines=11> */
[----:B------:R-:W2:Y:S01]  /*2c90*/  S2UR UR5, SR_CgaCtaId ;  /* 0x00000000000579c3 */ /* 0x000ea20000008800 */
[----:B------:R-:W-:Y:S02]  /*2ca0*/  UMOV UR4, 0x400 ;  /* 0x0000040000047882 */ /* 0x000fe40000000000 */
[----:B--2---:R-:W-:-:S09]  /*2cb0*/  ULEA UR4, UR5, UR4, 0x18 ;  /* 0x0000000405047291 */ /* 0x004fd2000f8ec0ff */
[----:B------:R-:W2:Y:S04]  /*2cc0*/  LDS.64 R6, [UR4+0x18] ;  /* 0x00001804ff067984 */ /* 0x000ea80008000a00 */
[----:B------:R-:W-:Y:S01]  /*2cd0*/  LDS.64 R8, [UR4+0x28] ;  /* 0x00002804ff087984 */ /* 0x000fe20008000a00 */
[----:B--2---:R-:W-:-:S14]  /*2ce0*/  DSETP.GEU.AND P2, PT, R6, R2, PT ;  /* 0x000000020600722a */ /* 0x004fdc0003f4e000 */
[----:B------:R-:W2:Y:S02]  /*2cf0*/  @P2 LDS R5, [UR4+0x20] ;  /* 0x00002004ff052984 */ /* 0x000ea40008000800 */
[----:B--2---:R-:W-:-:S13]  /*2d00*/  @P2 ISETP.GE.AND P0, PT, R5, R0, PT ;  /* 0x000000000500220c */ /* 0x004fda0003f06270 */
[----:B------:R-:W-:-:S06]  /*2d10*/  @P2 DSETP.GEU.AND P0, PT, R2, R6, !P0 ;  /* 0x000000060200222a */ /* 0x000fcc000470e000 */
[----:B------:R-:W-:Y:S02]  /*2d20*/  @P2 FSEL R6, R2, R6, P0 ;  /* 0x0000000602062208 */ /* 0x000fe40000000000 */
[----:B------:R-:W-:Y:S02]  /*2d30*/  @P2 FSEL R7, R3, R7, P0 ;  /* 0x0000000703072208 */ /* 0x000fe40000000000 */
[----:B-1----:R-:W-:Y:S01]  /*2d40*/  @P2 SEL R0, R0, R5, P0 ;  /* 0x0000000500002207 */ /* 0x002fe20000000000 */
[----:B------:R-:W-:Y:S02]  /*2d50*/  @P2 IMAD.MOV.U32 R2, RZ, RZ, R6 ;  /* 0x000000ffff022224 */ /* 0x000fe400078e0006 */
[----:B------:R-:W-:Y:S02]  /*2d60*/  @P2 IMAD.MOV.U32 R3, RZ, RZ, R7 ;  /* 0x000000ffff032224 */ /* 0x000fe400078e0007 */
[----:B------:R-:W-:Y:S04]  /*2d70*/  LDS.64 R6, [UR4+0x38] ;  /* 0x00003804ff067984 */ /* 0x000fe80008000a00 */
[----:B------:R-:W-:-:S14]  /*2d80*/  DSETP.GEU.AND P3, PT, R8, R2, PT ;  /* 0x000000020800722a */ /* 0x000fdc0003f6e000 */
[----:B------:R-:W1:Y:S02]  /*2d90*/  @P3 LDS R11, [UR4+0x30] ;  /* 0x00003004ff0b3984 */ /* 0x000e640008000800 */
[----:B-1----:R-:W-:-:S13]  /*2da0*/  @P3 ISETP.GE.AND P0, PT, R11, R0, PT ;  /* 0x000000000b00320c */ /* 0x002fda0003f06270 */
        /* <DEDUP_REMOVED lines=45> */
[----:B------:R-:W-:-:S06]  /*3080*/  @P3 IMAD.MOV.U32 R3, RZ, RZ, R8 ;  /* 0x000000ffff033224 */ /* 0x000fcc00078e0008 */
[----:B------:R-:W-:-:S14]  /*3090*/  DSETP.GEU.AND P2, PT, R6, R2, PT ;  /* 0x000000020600722a */ /* 0x000fdc0003f4e000 */
[----:B------:R-:W1:Y:S02]  /*30a0*/  @P2 LDS R5, [UR4+0x80] ;  /* 0x00008004ff052984 */ /* 0x000e640008000800 */
[----:B-1----:R-:W-:-:S13]  /*30b0*/  @P2 ISETP.GE.AND P0, PT, R5, R0, PT ;  /* 0x000000000500220c */ /* 0x002fda0003f06270 */
[----:B------:R-:W-:-:S06]  /*30c0*/  @P2 DSETP.GEU.AND P0, PT, R2, R6, !P0 ;  /* 0x000000060200222a */ /* 0x000fcc000470e000 */
[----:B------:R-:W-:Y:S02]  /*30d0*/  @P2 SEL R0, R0, R5, P0 ;  /* 0x0000000500002207 */ /* 0x000fe40000000000 */
[----:B------:R-:W-:Y:S02]  /*30e0*/  @P2 FSEL R5, R2, R6, P0 ;  /* 0x0000000602052208 */ /* 0x000fe40000000000 */
[----:B------:R-:W-:-:S03]  /*30f0*/  @P2 FSEL R6, R3, R7, P0 ;  /* 0x0000000703062208 */ /* 0x000fc60000000000 */
[----:B------:R-:W-:Y:S02]  /*3100*/  @P2 IMAD.MOV.U32 R2, RZ, RZ, R5 ;  /* 0x000000ffff022224 */ /* 0x000fe400078e0005 */
[----:B------:R-:W-:-:S07]  /*3110*/  @P2 IMAD.MOV.U32 R3, RZ, RZ, R6 ;  /* 0x000000ffff032224 */ /* 0x000fce00078e0006 */
.L_x_141:
[----:B------:R-:W-:Y:S05]  /*3120*/  BSYNC.RECONVERGENT B0 ;  /* 0x0000000000007941 */ /* 0x000fea0003800200 */
.L_x_129:
[----:B------:R-:W-:Y:S05]  /*3130*/  @P1 EXIT ;  /* 0x000000000000194d */ /* 0x000fea0003800000 */
[----:B------:R-:W4:Y:S02]  /*3140*/  LDC.64 R6, c[0x0][0x390] ;  /* 0x0000e400ff067b82 */ /* 0x000f240000000a00 */
[----:B----4-:R-:W-:-:S05]  /*3150*/  IMAD.WIDE.U32 R4, R4, 0x10, R6 ;  /* 0x0000001004047825 */ /* 0x010fca00078e0006 */
[----:B------:R-:W-:Y:S04]  /*3160*/  STG.E.64 desc[UR6][R4.64], R2 ;  /* 0x0000000204007986 */ /* 0x000fe8000c101b06 */
[----:B------:R-:W-:Y:S01]  /*3170*/  STG.E desc[UR6][R4.64+0x8], R0 ;  /* 0x0000080004007986 */ /* 0x000fe2000c101906 */
[----:B------:R-:W-:Y:S05]  /*3180*/  EXIT ;  /* 0x000000000000794d */ /* 0x000fea0003800000 */
.L_x_156:
        /* <DEDUP_REMOVED lines=15> */
.L_x_1867:


//--------------------- .text._ZN3cub18CUB_300001_SM_10006detail6reduce28DeviceReduceSingleTileKernelINS2_10policy_hubIN4cuda3std3__45tupleIJdiEEEj12larger_tupleIdEE10Policy1000EN6thrust24THRUST_300001_SM_1000_NS12zip_iteratorINS8_IJNSF_6detail15normal_iteratorINSF_10device_ptrIdEEEENSF_17counting_iteratorIiNSF_11use_defaultESN_SN_EEEEEEEPS9_jSB_S9_S9_NS7_10__identityEEEvT0_T1_T2_T3_T4_T6_ --------------------------
	.section	.text._ZN3cub18CUB_300001_SM_10006detail6reduce28DeviceReduceSingleTileKernelINS2_10policy_hubIN4cuda3std3__45tupleIJdiEEEj12larger_tupleIdEE10Policy1000EN6thrust24THRUST_300001_SM_1000_NS12zip_iteratorINS8_IJNSF_6detail15normal_iteratorINSF_10device_ptrIdEEEENSF_17counting_iteratorIiNSF_11use_defaultESN_SN_EEEEEEEPS9_jSB_S9_S9_NS7_10__identityEEEvT0_T1_T2_T3_T4_T6_,"ax",@progbits
	.align	128
        .global         _ZN3cub18CUB_300001_SM_10006detail6reduce28DeviceReduceSingleTileKernelINS2_10policy_hubIN4cuda3std3__45tupleIJdiEEEj12larger_tupleIdEE10Policy1000EN6thrust24THRUST_300001_SM_1000_NS12zip_iteratorINS8_IJNSF_6detail15normal_iteratorINSF_10device_ptrIdEEEENSF_17counting_iteratorIiNSF_11use_defaultESN_SN_EEEEEEEPS9_jSB_S9_S9_NS7_10__identityEEEvT0_T1_T2_T3_T4_T6_
        .type           _ZN3cub18CUB_300001_SM_10006detail6reduce28DeviceReduceSingleTileKernelINS2_10policy_hubIN4cuda3std3__45tupleIJdiEEEj12larger_tupleIdEE10Policy1000EN6thrust24THRUST_300001_SM_1000_NS12zip_iteratorINS8_IJNSF_6detail15normal_iteratorINSF_10device_ptrIdEEEENSF_17counting_iteratorIiNSF_11use_defaultESN_SN_EEEEEEEPS9_jSB_S9_S9_NS7_10__identityEEEvT0_T1_T2_T3_T4_T6_,@function
        .size           _ZN3cub18CUB_300001_SM_10006detail6reduce28DeviceReduceSingleTileKernelINS2_10policy_hubIN4cuda3std3__45tupleIJdiEEEj12larger_tupleIdEE10Policy1000EN6thrust24THRUST_300001_SM_1000_NS12zip_iteratorINS8_IJNSF_6detail15normal_iteratorINSF_10device_ptrIdEEEENSF_17counting_iteratorIiNSF_11use_defaultESN_SN_EEEEEEEPS9_jSB_S9_S9_NS7_10__identityEEEvT0_T1_T2_T3_T4_T6_,(.L_x_1868 - _ZN3cub18CUB_300001_SM_10006detail6reduce28DeviceReduceSingleTileKernelINS2_10policy_hubIN4cuda3std3__45tupleIJdiEEEj12larger_tupleIdEE10Policy1000EN6thrust24THRUST_300001_SM_1000_NS12zip_iteratorINS8_IJNSF_6detail15normal_iteratorINSF_10device_ptrIdEEEENSF_17counting_iteratorIiNSF_11use_defaultESN_SN_EEEEEEEPS9_jSB_S9_S9_NS7_10__identityEEEvT0_T1_T2_T3_T4_T6_)
        .other          _ZN3cub18CUB_300001_SM_10006detail6reduce28DeviceReduceSingleTileKernelINS2_10policy_hubIN4cuda3std3__45tupleIJdiEEEj12larger_tupleIdEE10Policy1000EN6thrust24THRUST_300001_SM_1000_NS12zip_iteratorINS8_IJNSF_6detail15normal_iteratorINSF_10device_ptrIdEEEENSF_17counting_iteratorIiNSF_11use_defaultESN_SN_EEEEEEEPS9_jSB_S9_S9_NS7_10__identityEEEvT0_T1_T2_T3_T4_T6_,@"STO_CUDA_ENTRY STV_DEFAULT"
_ZN3cub18CUB_300001_SM_10006detail6reduce28DeviceReduceSingleTileKernelINS2_10policy_hubIN4cuda3std3__45tupleIJdiEEEj12larger_tupleIdEE10Policy1000EN6thrust24THRUST_300001_SM_1000_NS12zip_iteratorINS8_IJNSF_6detail15normal_iteratorINSF_10device_ptrIdEEEENSF_17counting_iteratorIiNSF_11use_defaultESN_SN_EEEEEEEPS9_jSB_S9_S9_NS7_10__identityEEEvT0_T1_T2_T3_T4_T6_:
.text._ZN3cub18CUB_300001_SM_10006detail6reduce28DeviceReduceSingleTileKernelINS2_10policy_hubIN4cuda3std3__45tupleIJdiEEEj12larger_tupleIdEE10Policy1000EN6thrust24THRUST_300001_SM_1000_NS12zip_iteratorINS8_IJNSF_6detail15normal_iteratorINSF_10device_ptrIdEEEENSF_17counting_iteratorIiNSF_11use_defaultESN_SN_EEEEEEEPS9_jSB_S9_S9_NS7_10__identityEEEvT0_T1_T2_T3_T4_T6_:
        /* <DEDUP_REMOVED lines=35> */
.L_x_157:
[----:B------:R-:W-:Y:S01]  /*0230*/  UISETP.GT.U32.AND UP0, UPT, UR5, 0x3ff, UPT ;  /* 0x000003ff0500788c */ /* 0x000fe2000bf04070 */
[----:B------:R-:W-:Y:S08]  /*0240*/  BSSY.RECONVERGENT B0, `(.L_x_158) ;  /* 0x0000544000007945 */ /* 0x000ff00003800200 */
        /* <DEDUP_REMOVED lines=14> */
.L_x_161:
[----:B------:R-:W-:Y:S05]  /*0330*/  BSYNC.RECONVERGENT B1 ;  /* 0x0000000000017941 */ /* 0x000fea0003800200 */
.L_x_160:
        /* <DEDUP_REMOVED lines=27> */
.L_x_171:
        /* <DEDUP_REMOVED lines=172> */
.L_x_170:
[----:B------:R-:W-:Y:S05]  /*0fb0*/  BSYNC.RECONVERGENT B5 ;  /* 0x0000000000057941 */ /* 0x000fea0003800200 */
.L_x_169:
        /* <DEDUP_REMOVED lines=94> */
.L_x_173:
[----:B------:R-:W-:Y:S05]  /*15a0*/  BSYNC.RECONVERGENT B5 ;  /* 0x0000000000057941 */ /* 0x000fea0003800200 */
.L_x_172:
[----:B------:R-:W-:-:S13]  /*15b0*/  ISETP.NE.OR P0, PT, R9, RZ, P0 ;  /* 0x000000ff0900720c */ /* 0x000fda0000705670 */
[----:B------:R-:W-:Y:S05]  /*15c0*/  @!P0 BREAK.RELIABLE B1 ;  /* 0x0000000000018942 */ /* 0x000fea0003800100 */
[----:B------:R-:W-:Y:S05]  /*15d0*/  @!P0 BRA `(.L_x_174) ;  /* 0x0000000000bc8947 */ /* 0x000fea0003800000 */
.L_x_168:
[----:B------:R-:W-:Y:S05]  /*15e0*/  BSYNC.RELIABLE B1 ;  /* 0x0000000000017941 */ /* 0x000fea0003800100 */
.L_x_167:
        /* <DEDUP_REMOVED lines=46> */
.L_x_174:
[----:B------:R-:W-:Y:S05]  /*18d0*/  BSYNC.RECONVERGENT B2 ;  /* 0x0000000000027941 */ /* 0x000fea0003800200 */
.L_x_166:
[----:B------:R-:W-:-:S07]  /*18e0*/  VIADD R15, R8, 0xfffffe00 ;  /* 0xfffffe00080f7836 */ /* 0x000fce0000000000 */
.L_x_165:
[----:B------:R-:W-:Y:S05]  /*18f0*/  BSYNC.RECONVERGENT B3 ;  /* 0x0000000000037941 */ /* 0x000fea0003800200 */
.L_x_164:
        /* <DEDUP_REMOVED lines=9> */
.L_x_175:
        /* <DEDUP_REMOVED lines=17> */
.L_x_163:
[----:B------:R-:W-:Y:S05]  /*1aa0*/  BSYNC.RECONVERGENT B4 ;  /* 0x0000000000047941 */ /* 0x000fea0003800200 */
.L_x_162:
[----:B------:R-:W0:Y:S02]  /*1ab0*/  LDCU UR8, c[0x0][0x398] ;  /* 0x00007300ff0877ac */ /* 0x000e240008000800 */
[----:B0-----:R-:W-:-:S09]  /*1ac0*/  UISETP.GE.AND UP0, UPT, UR8, 0x100, UPT ;  /* 0x000001000800788c */ /* 0x001fd2000bf06270 */
[----:B------:R-:W-:Y:S05]  /*1ad0*/  BRA.U !UP0, `(.L_x_176) ;  /* 0x0000000d08c07547 */ /* 0x000fea000b800000 */
[----:B-1----:R-:W0:Y:S01]  /*1ae0*/  SHFL.DOWN PT, R16, R3, 0x1, 0x1f ;  /* 0x08201f0003107f89 */ /* 0x002e2200000e0000 */
[----:B------:R-:W-:Y:S02]  /*1af0*/  PRMT R15, RZ, 0x7610, R15 ;  /* 0x00007610ff0f7816 */ /* 0x000fe4000000000f */
[----:B------:R-:W-:Y:S01]  /*1b00*/  PRMT R7, RZ, 0x7610, R7 ;  /* 0x00007610ff077816 */ /* 0x000fe20000000007 */
[----:B------:R-:W1:Y:S01]  /*1b10*/  S2R R18, SR_LANEID ;  /* 0x0000000000127919 */ /* 0x000e620000000000 */
[----:B------:R-:W-:Y:S02]  /*1b20*/  LOP3.LUT R20, R15, 0xff, RZ, 0xc0, !PT ;  /* 0x000000ff0f147812 */ /* 0x000fe400078ec0ff */
[----:B------:R-:W-:Y:S01]  /*1b30*/  ISETP.NE.AND P5, PT, R6, RZ, PT ;  /* 0x000000ff0600720c */ /* 0x000fe20003fa5270 */
[----:B-----5:R-:W-:Y:S01]  /*1b40*/  SHFL.DOWN PT, R8, R10, 0x1, 0x1f ;  /* 0x08201f000a087f89 */ /* 0x020fe200000e0000 */
[----:B------:R-:W-:-:S03]  /*1b50*/  PRMT R20, R7, 0x7604, R20 ;  /* 0x0000760407147816 */ /* 0x000fc60000000014 */
        /* <DEDUP_REMOVED lines=18> */
[--C-:B------:R-:W-:Y:S01]  /*1c80*/  @!P2 IMAD.MOV.U32 R10, RZ, RZ, R8.reuse ;  /* 0x000000ffff0aa224 */ /* 0x100fe200078e0008 */
[----:B------:R-:W-:Y:S01]  /*1c90*/  PRMT R8, RZ, 0x7610, R8 ;  /* 0x00007610ff087816 */ /* 0x000fe20000000008 */
[----:B------:R-:W-:Y:S01]  /*1ca0*/  @!P2 IMAD.MOV.U32 R11, RZ, RZ, R9 ;  /* 0x000000ffff0ba224 */ /* 0x000fe200078e0009 */
[----:B------:R-:W0:Y:S03]  /*1cb0*/  SHFL.DOWN PT, R22, R3, 0x4, 0x1f ;  /* 0x08801f0003167f89 */ /* 0x000e2600000e0000 */
[----:B------:R-:W-:Y:S01]  /*1cc0*/  IMAD.U32 R9, R8, 0x10000, RZ ;  /* 0x0001000008097824 */ /* 0x000fe200078e00ff */
[----:B------:R-:W-:Y:S04]  /*1cd0*/  SHFL.DOWN PT, R16, R10, 0x4, 0x1f ;  /* 0x08801f000a107f89 */ /* 0x000fe800000e0000 */
[----:B------:R-:W1:Y:S01]  /*1ce0*/  SHFL.DOWN PT, R17, R11, 0x4, 0x1f ;  /* 0x08801f000b117f89 */ /* 0x000e6200000e0000 */
[----:B------:R-:W-:-:S02]  /*1cf0*/  LOP3.LUT R19, R9, 0xff0000, RZ, 0xc0, !PT ;  /* 0x00ff000009137812 */ /* 0x000fc400078ec0ff */
        /* <DEDUP_REMOVED lines=35> */
[C-C-:B--2---:R-:W-:Y:S01]  /*1f30*/  DSETP.GT.AND P0, PT, R10.reuse, R16.reuse, PT ;  /* 0x000000100a00722a */ /* 0x144fe20003f04000 */
[----:B------:R-:W-:Y:S02]  /*1f40*/  @!P3 SHF.R.U32.HI R19, RZ, 0x18, R20 ;  /* 0x00000018ff13b819 */ /* 0x000fe40000011614 */
[----:B------:R-:W-:Y:S01]  /*1f50*/  DSETP.GEU.AND P1, PT, R10, R16, !P1 ;  /* 0x000000100a00722a */ /* 0x000fe20004f2e000 */
[----:B------:R-:W-:-:S02]  /*1f60*/  LOP3.LUT R20, R15, 0xff, RZ, 0xc0, !PT ;  /* 0x000000ff0f147812 */ /* 0x000fc400078ec0ff */
[----:B------:R-:W-:Y:S02]  /*1f70*/  @!P3 PRMT R9, R19, 0x7610, R9 ;  /* 0x000076101309b816 */ /* 0x000fe40000000009 */
[----:B------:R-:W-:Y:S02]  /*1f80*/  PRMT R20, R7, 0x7604, R20 ;  /* 0x0000760407147816 */ /* 0x000fe40000000014 */
[----:B------:R-:W-:Y:S02]  /*1f90*/  LOP3.LUT R21, R21, 0xff0000, RZ, 0xc0, !PT ;  /* 0x00ff000015157812 */ /* 0x000fe400078ec0ff */
[----:B------:R-:W-:Y:S02]  /*1fa0*/  ISETP.GT.OR P0, PT, R18, 0x17, P0 ;  /* 0x000000171200780c */ /* 0x000fe40000704670 */
[----:B------:R-:W-:Y:S01]  /*1fb0*/  LOP3.LUT R19, R9, 0xffff, RZ, 0xc0, !PT ;  /* 0x0000ffff09137812 */ /* 0x000fe200078ec0ff */
[----:B------:R-:W-:Y:S01]  /*1fc0*/  IMAD.IADD R20, R20, 0x1, R21 ;  /* 0x0000000114147824 */ /* 0x000fe200078e0215 */
[----:B------:R-:W-:-:S02]  /*1fd0*/  PLOP3.LUT P2, PT, P0, P1, PT, 0xf8, 0x8f ;  /* 0x00000000008f781c */ /* 0x000fc40000743f70 */
        /* <DEDUP_REMOVED lines=160> */
.L_x_176:
[C---:B------:R-:W-:Y:S01]  /*29e0*/  LOP3.LUT R7, R6.reuse, 0x3e0, RZ, 0xc0, !PT ;  /* 0x000003e006077812 */ /* 0x040fe200078ec0ff */
[----:B------:R-:W0:Y:S01]  /*29f0*/  S2R R18, SR_LANEID ;  /* 0x0000000000127919 */ /* 0x000e220000000000 */
[----:B------:R-:W-:Y:S02]  /*2a00*/  PRMT R15, RZ, 0x7610, R15 ;  /* 0x00007610ff0f7816 */ /* 0x000fe4000000000f */
[----:B------:R-:W-:Y:S01]  /*2a10*/  ISETP.NE.AND P5, PT, R6, RZ, PT ;  /* 0x000000ff0600720c */ /* 0x000fe20003fa5270 */
[----:B------:R-:W-:Y:S01]  /*2a20*/  VIADD R8, R7, 0x20 ;  /* 0x0000002007087836 */ /* 0x000fe20000000000 */
[----:B------:R-:W-:-:S04]  /*2a30*/  LOP3.LUT R7, RZ, R7, RZ, 0x33, !PT ;  /* 0x00000007ff077212 */ /* 0x000fc800078e33ff */
[----:B------:R-:W-:Y:S01]  /*2a40*/  ISETP.GT.AND P0, PT, R8, UR8, PT ;  /* 0x0000000808007c0c */ /* 0x000fe2000bf04270 */
[----:B------:R-:W-:-:S05]  /*2a50*/  VIADD R7, R7, UR8 ;  /* 0x0000000807077c36 */ /* 0x000fca0008000000 */
[----:B------:R-:W-:Y:S02]  /*2a60*/  SEL R19, R7, 0x1f, P0 ;  /* 0x0000001f07137807 */ /* 0x000fe40000000000 */
[----:B------:R-:W-:-:S03]  /*2a70*/  PRMT R7, RZ, 0x7610, R7 ;  /* 0x00007610ff077816 */ /* 0x000fc60000000007 */
[----:B-1----:R-:W1:Y:S04]  /*2a80*/  SHFL.DOWN PT, R16, R3, 0x1, R19 ;  /* 0x0820000003107989 */ /* 0x002e6800000e0013 */
        /* <DEDUP_REMOVED lines=17> */
[----:B------:R-:W-:-:S05]  /*2ba0*/  ISETP.GT.OR P0, PT, R16, R19, P0 ;  /* 0x000000131000720c */ /* 0x000fca0000704670 */
[----:B------:R-:W-:-:S13]  /*2bb0*/  PLOP3.LUT P3, PT, P0, P1, PT, 0xf8, 0x8f ;  /* 0x00000000008f781c */ /* 0x000fda0000763f70 */
[----:B------:R-:W-:Y:S01]  /*2bc0*/  @!P3 IMAD.MOV.U32 R3, RZ, RZ, R20 ;  /* 0x000000ffff03b224 */ /* 0x000fe200078e0014 */
[----:B------:R-:W-:Y:S01]  /*2bd0*/  LOP3.LUT R20, R15, 0xff, RZ, 0xc0, !PT ;  /* 0x000000ff0f147812 */ /* 0x000fe200078ec0ff */
[--C-:B------:R-:W-:Y:S01]  /*2be0*/  @!P3 IMAD.MOV.U32 R10, RZ, RZ, R8.reuse ;  /* 0x000000ffff0ab224 */ /* 0x100fe200078e0008 */
[----:B------:R-:W-:Y:S01]  /*2bf0*/  PRMT R8, RZ, 0x7610, R8 ;  /* 0x00007610ff087816 */ /* 0x000fe20000000008 */
[----:B------:R-:W-:Y:S01]  /*2c00*/  @!P3 IMAD.MOV.U32 R11, RZ, RZ, R9 ;  /* 0x000000ffff0bb224 */ /* 0x000fe200078e0009 */
[----:B------:R-:W0:Y:S01]  /*2c10*/  SHFL.DOWN PT, R22, R3, 0x4, R19 ;  /* 0x0880000003167989 */ /* 0x000e2200000e0013 */
[----:B------:R-:W-:Y:S02]  /*2c20*/  PRMT R20, R7, 0x7604, R20 ;  /* 0x0000760407147816 */ /* 0x000fe40000000014 */
        /* <DEDUP_REMOVED lines=10> */
[C---:B------:R-:W-:Y:S02]  /*2cd0*/  @!P3 PRMT R8, R21.reuse, 0x7632, R8 ;  /* 0x000076321508b816 */ /* 0x040fe40000000008 */
[----:B------:R-:W-:Y:S01]  /*2ce0*/  @!P3 PRMT R15, R21, 0x7610, R15 ;  /* 0x00007610150fb816 */ /* 0x000fe2000000000f */
[----:B-1----:R-:W-:-:S03]  /*2cf0*/  DSETP.GT.AND P0, PT, R10, R16, PT ;  /* 0x000000100a00722a */ /* 0x002fc60003f04000 */
[----:B------:R-:W-:-:S03]  /*2d00*/  LOP3.LUT R24, R15, 0xff, RZ, 0xc0, !PT ;  /* 0x000000ff0f187812 */ /* 0x000fc600078ec0ff */
[----:B------:R-:W-:Y:S01]  /*2d10*/  DSETP.GEU.AND P1, PT, R10, R16, !P1 ;  /* 0x000000100a00722a */ /* 0x000fe20004f2e000 */
[----:B------:R-:W-:Y:S02]  /*2d20*/  ISETP.GT.OR P0, PT, R20, R19, P0 ;  /* 0x000000131400720c */ /* 0x000fe40000704670 */
[----:B------:R-:W-:-:S03]  /*2d30*/  @!P3 SHF.R.U32.HI R20, RZ, 0x8, R21 ;  /* 0x00000008ff14b819 */ /* 0x000fc60000011615 */
[----:B------:R-:W-:Y:S02]  /*2d40*/  PLOP3.LUT P2, PT, P0, P1, PT, 0xf8, 0x8f ;  /* 0x00000000008f781c */ /* 0x000fe40000743f70 */
[----:B------:R-:W-:Y:S02]  /*2d50*/  @!P3 PRMT R7, R20, 0x7610, R7 ;  /* 0x000076101407b816 */ /* 0x000fe40000000007 */
[----:B------:R-:W-:Y:S01]  /*2d60*/  @!P3 SHF.R.U32.HI R20, RZ, 0x18, R21 ;  /* 0x00000018ff14b819 */ /* 0x000fe20000011615 */
[----:B------:R-:W-:Y:S01]  /*2d70*/  IMAD.U32 R21, R8, 0x10000, RZ ;  /* 0x0001000008157824 */ /* 0x000fe200078e00ff */
[----:B------:R-:W-:Y:S02]  /*2d80*/  PRMT R24, R7, 0x7604, R24 ;  /* 0x0000760407187816 */ /* 0x000fe40000000018 */
[----:B------:R-:W-:Y:S02]  /*2d90*/  @!P3 PRMT R9, R20, 0x7610, R9 ;  /* 0x000076101409b816 */ /* 0x000fe40000000009 */
[----:B------:R-:W-:-:S02]  /*2da0*/  LOP3.LUT R21, R21, 0xff0000, RZ, 0xc0, !PT ;  /* 0x00ff000015157812 */ /* 0x000fc400078ec0ff */
[----:B------:R-:W-:Y:S01]  /*2db0*/  LOP3.LUT R20, R9, 0xffff, RZ, 0xc0, !PT ;  /* 0x0000ffff09147812 */ /* 0x000fe200078ec0ff */
[----:B------:R-:W-:Y:S01]  /*2dc0*/  @!P2 IMAD.MOV.U32 R3, RZ, RZ, R22 ;  /* 0x000000ffff03a224 */ /* 0x000fe200078e0016 */
[----:B------:R-:W-:Y:S01]  /*2dd0*/  ISETP.NE.AND P3, PT, R18, RZ, PT ;  /* 0x000000ff1200720c */ /* 0x000fe20003f65270 */
[----:B------:R-:W-:Y:S02]  /*2de0*/  IMAD.IADD R21, R24, 0x1, R21 ;  /* 0x0000000118157824 */ /* 0x000fe400078e0215 */
[----:B------:R-:W-:Y:S01]  /*2df0*/  @!P2 IMAD.MOV.U32 R10, RZ, RZ, R16 ;  /* 0x000000ffff0aa224 */ /* 0x000fe200078e0010 */
[----:B------:R-:W0:Y:S01]  /*2e00*/  SHFL.DOWN PT, R24, R3, 0x8, R19 ;  /* 0x0900000003187989 */ /* 0x000e2200000e0013 */
[----:B------:R-:W-:Y:S02]  /*2e10*/  IMAD R26, R20, 0x1000000, R21 ;  /* 0x01000000141a7824 */ /* 0x000fe400078e0215 */
[----:B------:R-:W-:Y:S01]  /*2e20*/  @!P2 IMAD.MOV.U32 R11, RZ, RZ, R17 ;  /* 0x000000ffff0ba224 */ /* 0x000fe200078e0011 */
[----:B------:R-:W-:Y:S01]  /*2e30*/  SHFL.DOWN PT, R16, R10, 0x8, R19 ;  /* 0x090000000a107989 */ /* 0x000fe200000e0013 */
[----:B------:R-:W-:-:S02]  /*2e40*/  VIADD R22, R18, 0x8 ;  /* 0x0000000812167836 */ /* 0x000fc40000000000 */
[----:B------:R-:W-:Y:S01]  /*2e50*/  VIADD R18, R18, 0x10 ;  /* 0x0000001012127836 */ /* 0x000fe20000000000 */
[----:B------:R-:W1:Y:S04]  /*2e60*/  SHFL.DOWN PT, R21, R26, 0x4, R19 ;  /* 0x088000001a157989 */ /* 0x000e6800000e0013 */
[----:B------:R-:W2:Y:S01]  /*2e70*/  SHFL.DOWN PT, R17, R11, 0x8, R19 ;  /* 0x090000000b117989 */ /* 0x000ea200000e0013 */
[----:B------:R-:W3:Y:S01]  /*2e80*/  @!P3 S2R R28, SR_CgaCtaId ;  /* 0x00000000001cb919 */ /* 0x000ee20000008800 */
[----:B0-----:R-:W-:Y:S02]  /*2e90*/  ISETP.GE.AND P1, PT, R24, R3, PT ;  /* 0x000000031800720c */ /* 0x001fe40003f26270 */
[----:B-1----:R-:W-:Y:S02]  /*2ea0*/  @!P2 SHF.R.U32.HI R20, RZ, 0x8, R21 ;  /* 0x00000008ff14a819 */ /* 0x002fe40000011615 */
[C---:B------:R-:W-:Y:S01]  /*2eb0*/  @!P2 PRMT R8, R21.reuse, 0x7632, R8 ;  /* 0x000076321508a816 */ /* 0x040fe20000000008 */
[----:B--2---:R-:W-:Y:S01]  /*2ec0*/  DSETP.GT.AND P0, PT, R10, R16, PT ;  /* 0x000000100a00722a */ /* 0x004fe20003f04000 */
[----:B------:R-:W-:-:S07]  /*2ed0*/  @!P2 PRMT R15, R21, 0x7610, R15 ;  /* 0x00007610150fa816 */ /* 0x000fce000000000f */
[----:B------:R-:W-:Y:S01]  /*2ee0*/  DSETP.GEU.AND P1, PT, R10, R16, !P1 ;  /* 0x000000100a00722a */ /* 0x000fe20004f2e000 */
[----:B------:R-:W-:Y:S02]  /*2ef0*/  @!P2 PRMT R7, R20, 0x7610, R7 ;  /* 0x000076101407a816 */ /* 0x000fe40000000007 */
[----:B------:R-:W-:Y:S01]  /*2f00*/  @!P2 SHF.R.U32.HI R20, RZ, 0x18, R21 ;  /* 0x00000018ff14a819 */ /* 0x000fe20000011615 */
[----:B------:R-:W-:Y:S01]  /*2f10*/  IMAD.U32 R21, R8, 0x10000, RZ ;  /* 0x0001000008157824 */ /* 0x000fe200078e00ff */
[----:B------:R-:W-:Y:S02]  /*2f20*/  ISETP.GT.OR P0, PT, R22, R19, P0 ;  /* 0x000000131600720c */ /* 0x000fe40000704670 */
[----:B------:R-:W-:Y:S02]  /*2f30*/  LOP3.LUT R22, R15, 0xff, RZ, 0xc0, !PT ;  /* 0x000000ff0f167812 */ /* 0x000fe400078ec0ff */
[----:B------:R-:W-:Y:S02]  /*2f40*/  @!P2 PRMT R9, R20, 0x7610, R9 ;  /* 0x000076101409a816 */ /* 0x000fe40000000009 */
[----:B------:R-:W-:-:S02]  /*2f50*/  PRMT R22, R7, 0x7604, R22 ;  /* 0x0000760407167816 */ /* 0x000fc40000000016 */
[----:B------:R-:W-:Y:S02]  /*2f60*/  LOP3.LUT R21, R21, 0xff0000, RZ, 0xc0, !PT ;  /* 0x00ff000015157812 */ /* 0x000fe400078ec0ff */
        /* <DEDUP_REMOVED lines=56> */
[----:B------:R-:W1:Y:S01]  /*32f0*/  S2UR UR5, SR_CgaCtaId ;  /* 0x00000000000579c3 */ /* 0x000e620000008800 */
[----:B------:R-:W-:Y:S02]  /*3300*/  UMOV UR4, 0x400 ;  /* 0x0000040000047882 */ /* 0x000fe40000000000 */
[----:B-1----:R-:W-:-:S09]  /*3310*/  ULEA UR4, UR5, UR4, 0x18 ;  /* 0x0000000405047291 */ /* 0x002fd2000f8ec0ff */
[----:B------:R-:W1:Y:S04]  /*3320*/  LDS.64 R18, [UR4+0x20] ;  /* 0x00002004ff127984 */ /* 0x000e680008000a00 */
[----:B------:R-:W2:Y:S01]  /*3330*/  LDS.64 R16, [UR4+0x18] ;  /* 0x00001804ff107984 */ /* 0x000ea20008000a00 */
[----:B-1----:R-:W-:-:S13]  /*3340*/  ISETP.GE.AND P0, PT, R18, R3, PT ;  /* 0x000000031200720c */ /* 0x002fda0003f06270 */
[----:B--2---:R-:W-:-:S06]  /*3350*/  DSETP.GEU.AND P0, PT, R10, R16, !P0 ;  /* 0x000000100a00722a */ /* 0x004fcc000470e000 */
[----:B------:R-:W-:-:S14]  /*3360*/  DSETP.LT.OR P0, PT, R16, R10, P0 ;  /* 0x0000000a1000722a */ /* 0x000fdc0000701400 */
[----:B0-----:R-:W-:Y:S01]  /*3370*/  @!P0 IMAD.MOV.U32 R10, RZ, RZ, R16 ;  /* 0x000000ffff0a8224 */ /* 0x001fe200078e0010 */
        /* <DEDUP_REMOVED lines=10> */
.L_x_178:
[----:B------:R-:W-:Y:S05]  /*3420*/  BRA.U !UP1, `(.L_x_179) ;  /* 0x00000001094c7547 */ /* 0x000fea000b800000 */
        /* <DEDUP_REMOVED lines=19> */
.L_x_179:
        /* <DEDUP_REMOVED lines=20> */
.L_x_180:
        /* <DEDUP_REMOVED lines=20> */
.L_x_181:
        /* <DEDUP_REMOVED lines=20> */
.L_x_182:
        /* <DEDUP_REMOVED lines=20> */
.L_x_183:
        /* <DEDUP_REMOVED lines=9> */
[----:B------:R-:W-:Y:S05]  /*3af0*/  @P0 BRA `(.L_x_177) ;  /* 0x0000001800e00947 */ /* 0x000fea0003800000 */
[----:B0-----:R-:W-:Y:S01]  /*3b00*/  IMAD.MOV.U32 R3, RZ, RZ, R18 ;  /* 0x000000ffff037224 */ /* 0x001fe200078e0012 */
[C---:B------:R-:W-:Y:S01]  /*3b10*/  PRMT R9, R19.reuse, 0x7773, RZ ;  /* 0x0000777313097816 */ /* 0x040fe200000000ff */
[----:B------:R-:W-:Y:S01]  /*3b20*/  IMAD.MOV.U32 R10, RZ, RZ, R16 ;  /* 0x000000ffff0a7224 */ /* 0x000fe200078e0010 */
[C---:B------:R-:W-:Y:S01]  /*3b30*/  PRMT R8, R19.reuse, 0x7772, RZ ;  /* 0x0000777213087816 */ /* 0x040fe200000000ff */
[----:B------:R-:W-:Y:S01]  /*3b40*/  IMAD.MOV.U32 R11, RZ, RZ, R17 ;  /* 0x000000ffff0b7224 */ /* 0x000fe200078e0011 */
[C---:B------:R-:W-:Y:S02]  /*3b50*/  PRMT R7, R19.reuse, 0x7771, RZ ;  /* 0x0000777113077816 */ /* 0x040fe400000000ff */
[----:B------:R-:W-:Y:S01]  /*3b60*/  PRMT R15, R19, 0x7770, RZ ;  /* 0x00007770130f7816 */ /* 0x000fe200000000ff */
[----:B------:R-:W-:Y:S06]  /*3b70*/  BRA `(.L_x_177) ;  /* 0x0000001800c07947 */ /* 0x000fec0003800000 */
.L_x_159:
        /* <DEDUP_REMOVED lines=9> */
[----:B------:R-:W-:Y:S01]  /*3c10*/  UIADD3 UR4, UPT, UPT, UR5, -0x400, URZ ;  /* 0xfffffc0005047890 */ /* 0x000fe2000fffe0ff */
[----:B------:R-:W-:-:S03]  /*3c20*/  IMAD.MOV.U32 R15, RZ, RZ, 0x400 ;  /* 0x00000400ff0f7424 */ /* 0x000fc600078e00ff */
[----:B------:R-:W-:Y:S01]  /*3c30*/  UISETP.GE.U32.AND UP0, UPT, UR4, 0x400, UPT ;  /* 0x000004000400788c */ /* 0x000fe2000bf06070 */
        /* <DEDUP_REMOVED lines=28> */
[----:B------:R-:W-:Y:S06]  /*3e00*/  BRA.U !UP0, `(.L_x_184) ;  /* 0x0000000108d07547 */ /* 0x000fec000b800000 */
[----:B------:R-:W0:Y:S01]  /*3e10*/  LDC.64 R8, c[0x0][0x380] ;  /* 0x0000e000ff087b82 */ /* 0x000e220000000a00 */
[----:B------:R-:W-:Y:S01]  /*3e20*/  IMAD.MOV.U32 R15, RZ, RZ, 0x400 ;  /* 0x00000400ff0f7424 */ /* 0x000fe200078e00ff */
[----:B------:R-:W1:Y:S01]  /*3e30*/  LDCU UR8, c[0x0][0x388] ;  /* 0x00007100ff0877ac */ /* 0x000e620008000800 */
[----:B------:R-:W2:Y:S05]  /*3e40*/  LDCU UR5, c[0x0][0x398] ;  /* 0x00007300ff0577ac */ /* 0x000eaa0008000800 */
.L_x_186:
[----:B------:R-:W-:-:S04]  /*3e50*/  IMAD.IADD R7, R6, 0x1, R15 ;  /* 0x0000000106077824 */ /* 0x000fc800078e020f */
[----:B0-----:R-:W-:-:S05]  /*3e60*/  IMAD.WIDE.U32 R24, R7, 0x8, R8 ;  /* 0x0000000807187825 */ /* 0x001fca00078e0008 */
[----:B------:R-:W3:Y:S04]  /*3e70*/  LDG.E.64 R26, desc[UR6][R24.64] ;  /* 0x00000006181a7981 */ /* 0x000ee8000c1e1b00 */
[----:B------:R-:W4:Y:S04]  /*3e80*/  LDG.E.64 R22, desc[UR6][R24.64+0x800] ;  /* 0x0008000618167981 */ /* 0x000f28000c1e1b00 */
[----:B------:R-:W5:Y:S04]  /*3e90*/  LDG.E.64 R20, desc[UR6][R24.64+0x1000] ;  /* 0x0010000618147981 */ /* 0x000f68000c1e1b00 */
[----:B------:R-:W2:Y:S01]  /*3ea0*/  LDG.E.64 R18, desc[UR6][R24.64+0x1800] ;  /* 0x0018000618127981 */ /* 0x000ea2000c1e1b00 */
[----:B-1----:R-:W-:Y:S01]  /*3eb0*/  VIADD R28, R7, UR8 ;  /* 0x00000008071c7c36 */ /* 0x002fe20008000000 */
[----:B---3--:R-:W-:-:S14]  /*3ec0*/  DSETP.GEU.AND P1, PT, R26, R10, PT ;  /* 0x0000000a1a00722a */ /* 0x008fdc0003f2e000 */
        /* <DEDUP_REMOVED lines=23> */
[----:B------:R-:W-:Y:S01]  /*4040*/  @P1 IMAD.MOV.U32 R10, RZ, RZ, R7 ;  /* 0x000000ffff0a1224 */ /* 0x000fe200078e0007 */
[----:B--2---:R-:W-:Y:S01]  /*4050*/  IADD3 R7, PT, PT, -R15, UR5, RZ ;  /* 0x000000050f077c10 */ /* 0x004fe2000fffe1ff */
[----:B------:R-:W-:-:S03]  /*4060*/  @P1 IMAD.MOV.U32 R11, RZ, RZ, R20 ;  /* 0x000000ffff0b1224 */ /* 0x000fc600078e0014 */
[----:B------:R-:W-:-:S03]  /*4070*/  ISETP.GE.U32.AND P1, PT, R7, 0x400, PT ;  /* 0x000004000700780c */ /* 0x000fc60003f26070 */
        /* <DEDUP_REMOVED lines=10> */
[----:B------:R-:W-:-:S05]  /*4120*/  VIADD R15, R15, 0x400 ;  /* 0x000004000f0f7836 */ /* 0x000fca0000000000 */
[----:B------:R-:W-:-:S13]  /*4130*/  ISETP.GT.U32.AND P0, PT, R15, UR4, PT ;  /* 0x000000040f007c0c */ /* 0x000fda000bf04070 */
[----:B------:R-:W-:Y:S05]  /*4140*/  @!P0 BRA `(.L_x_186) ;  /* 0xfffffffc00408947 */ /* 0x000fea000383ffff */
.L_x_184:
[----:B------:R-:W-:-:S13]  /*4150*/  ISETP.GE.U32.AND P0, PT, R15, UR5, PT ;  /* 0x000000050f007c0c */ /* 0x000fda000bf06070 */
        /* <DEDUP_REMOVED lines=15> */
[--C-:B------:R-:W-:Y:S02]  /*4250*/  IMAD.IADD R20, R16, 0x1, R15.reuse ;  /* 0x0000000110147824 */ /* 0x100fe400078e020f */
[----:B------:R-:W-:Y:S01]  /*4260*/  IMAD.IADD R19, R6, 0x1, R15 ;  /* 0x0000000106137824 */ /* 0x000fe200078e020f */
[----:B------:R-:W-:Y:S01]  /*4270*/  LOP3.LUT R17, R17, 0x3, RZ, 0xc0, !PT ;  /* 0x0000000311117812 */ /* 0x000fe200078ec0ff */
[----:B------:R-:W-:-:S04]  /*4280*/  IMAD.MOV.U32 R18, RZ, RZ, R6 ;  /* 0x000000ffff127224 */ /* 0x000fc800078e0006 */
[----:B------:R-:W-:-:S07]  /*4290*/  IMAD.MOV R21, RZ, RZ, -R17 ;  /* 0x000000ffff157224 */ /* 0x000fce00078e0a11 */
.L_x_190:
[----:B0-----:R-:W-:-:S06]  /*42a0*/  IMAD.WIDE.U32 R16, R19, 0x8, R8 ;  /* 0x0000000813107825 */ /* 0x001fcc00078e0008 */
        /* <DEDUP_REMOVED lines=15> */
.L_x_189:
[----:B------:R-:W-:Y:S05]  /*43a0*/  BSYNC.RECONVERGENT B2 ;  /* 0x0000000000027941 */ /* 0x000fea0003800200 */
.L_x_188:
[----:B------:R-:W-:Y:S05]  /*43b0*/  @!P2 BRA `(.L_x_187) ;  /* 0x0000000000e4a947 */ /* 0x000fea0003800000 */
[----:B------:R-:W0:Y:S01]  /*43c0*/  LDC.64 R8, c[0x0][0x380] ;  /* 0x0000e000ff087b82 */ /* 0x000e220000000a00 */
[----:B------:R-:W1:Y:S01]  /*43d0*/  LDCU UR4, c[0x0][0x388] ;  /* 0x00007100ff0477ac */ /* 0x000e620008000800 */
[C---:B------:R-:W-:Y:S02]  /*43e0*/  IMAD.IADD R15, R18.reuse, 0x1, R15 ;  /* 0x00000001120f7824 */ /* 0x040fe400078e020f */
[----:B------:R-:W-:Y:S02]  /*43f0*/  VIADD R25, R18, 0x200 ;  /* 0x0000020012197836 */ /* 0x000fe40000000000 */
[----:B-1----:R-:W-:-:S07]  /*4400*/  VIADD R24, R15, UR4 ;  /* 0x000000040f187c36 */ /* 0x002fce0008000000 */
.L_x_191:
        /* <DEDUP_REMOVED lines=52> */
.L_x_187:
[----:B------:R-:W-:Y:S05]  /*4750*/  BSYNC.RECONVERGENT B1 ;  /* 0x0000000000017941 */ /* 0x000fea0003800200 */
.L_x_185:
[----:B------:R-:W0:Y:S01]  /*4760*/  SHFL.DOWN PT, R16, R3, 0x1, 0x1f ;  /* 0x08201f0003107f89 */ /* 0x000e2200000e0000 */
[----:B------:R-:W-:Y:S02]  /*4770*/  PRMT R15, RZ, 0x7610, R15 ;  /* 0x00007610ff0f7816 */ /* 0x000fe4000000000f */
[----:B------:R-:W-:Y:S01]  /*4780*/  PRMT R7, RZ, 0x7610, R7 ;  /* 0x00007610ff077816 */ /* 0x000fe20000000007 */
[----:B------:R-:W1:Y:S01]  /*4790*/  S2R R18, SR_LANEID ;  /* 0x0000000000127919 */ /* 0x000e620000000000 */
[----:B------:R-:W-:Y:S02]  /*47a0*/  LOP3.LUT R22, R15, 0xff, RZ, 0xc0, !PT ;  /* 0x000000ff0f167812 */ /* 0x000fe400078ec0ff */
[----:B------:R-:W-:Y:S01]  /*47b0*/  ISETP.NE.AND P5, PT, R6, RZ, PT ;  /* 0x000000ff0600720c */ /* 0x000fe20003fa5270 */
[----:B------:R-:W-:Y:S01]  /*47c0*/  SHFL.DOWN PT, R8, R10, 0x1, 0x1f ;  /* 0x08201f000a087f89 */ /* 0x000fe200000e0000 */
        /* <DEDUP_REMOVED lines=99> */
[----:B------:R-:W-:Y:S02]  /*4e00*/  @!P3 SHF.R.U32.HI R19, RZ, 0x1, R6 ;  /* 0x00000001ff13b819 */ /* 0x000fe40000011606 */
[----:B-1----:R-:W-:Y:S01]  /*4e10*/  @!P3 LEA R20, R23, R20, 0x18 ;  /* 0x000000141714b211 */ /* 0x002fe200078ec0ff */
[----:B------:R-:W-:Y:S01]  /*4e20*/  IMAD R18, R18, 0x1000000, R21 ;  /* 0x0100000012127824 */ /* 0x000fe200078e0215 */
[----:B------:R-:W-:-:S03]  /*4e30*/  @!P3 LOP3.LUT R19, R19, 0x1f0, RZ, 0xc0, !PT ;  /* 0x000001f01313b812 */ /* 0x000fc600078ec0ff */
[----:B------:R-:W-:Y:S02]  /*4e40*/  DSETP.GEU.AND P1, PT, R10, R16, !P1 ;  /* 0x000000100a00722a */ /* 0x000fe40004f2e000 */
[----:B------:R-:W0:Y:S01]  /*4e50*/  SHFL.DOWN PT, R18, R18, 0x10, 0x1f ;  /* 0x0a001f0012127f89 */ /* 0x000e2200000e0000 */
[----:B------:R-:W-:-:S03]  /*4e60*/  @!P3 IMAD.IADD R19, R19, 0x1, R20 ;  /* 0x000000011313b824 */ /* 0x000fc600078e0214 */
[----:B------:R-:W-:-:S13]  /*4e70*/  PLOP3.LUT P0, PT, P0, P1, PT, 0xf8, 0x8f ;  /* 0x00000000008f781c */ /* 0x000fda0000703f70 */
        /* <DEDUP_REMOVED lines=16> */
[----:B-1----:R-:W0:Y:S04]  /*4f80*/  LDS.64 R18, [UR4+0x20] ;  /* 0x00002004ff127984 */ /* 0x002e280008000a00 */
        /* <DEDUP_REMOVED lines=19> */
[----:B------:R-:W-:-:S09]  /*50c0*/  @!P0 PRMT R7, R18, 0x7610, R7 ;  /* 0x0000761012078816 */ /* 0x000fd20000000007 */
        /* <DEDUP_REMOVED lines=10> */
[----:B------:R-:W-:Y:S02]  /*5170*/  @!P0 PRMT R15, R19, 0x7610, R15 ;  /* 0x00007610130f8816 */ /* 0x000fe4000000000f */
[----:B------:R-:W-:-:S02]  /*5180*/  @!P1 PRMT R6, R17, 0x7773, RZ ;  /* 0x0000777311069816 */ /* 0x000fc400000000ff */
[C---:B------:R-:W-:Y:S02]  /*5190*/  @!P1 PRMT R16, R17.reuse, 0x7772, RZ ;  /* 0x0000777211109816 */ /* 0x040fe400000000ff */
        /* <DEDUP_REMOVED lines=78> */
.L_x_177:
[----:B------:R-:W-:Y:S05]  /*5680*/  BSYNC.RECONVERGENT B0 ;  /* 0x0000000000007941 */ /* 0x000fea0003800200 */
.L_x_158:
        /* <DEDUP_REMOVED lines=25> */
.L_x_192:
        /* <DEDUP_REMOVED lines=14> */
.L_x_1868:


//--------------------- .text._ZN3cub18CUB_300001_SM_10006detail9transform16transform_kernelINS2_10policy_hubILb1EN4cuda3std3__45tupleIJN6thrust24THRUST_300001_SM_1000_NS6detail15normal_iteratorINSA_10device_ptrIdEEEEEEEE10policy1000El6squareIdESF_JPdEEEvT0_iT1_T2_DpNS2_10kernel_argIT3_EE --------------------------
	.section	.text._ZN3cub18CUB_300001_SM_10006detail9transform16transform_kernelINS2_10policy_hubILb1EN4cuda3std3__45tupleIJN6thrust24THRUST_300001_SM_1000_NS6detail15normal_iteratorINSA_10device_ptrIdEEEEEEEE10policy1000El6squareIdESF_JPdEEEvT0_iT1_T2_DpNS2_10kernel_argIT3_EE,"ax",@progbits
	.align	128
        .global         _ZN3cub18CUB_300001_SM_10006detail9transform16transform_kernelINS2_10policy_hubILb1EN4cuda3std3__45tupleIJN6thrust24THRUST_300001_SM_1000_NS6detail15normal_iteratorINSA_10device_ptrIdEEEEEEEE10policy1000El6squareIdESF_JPdEEEvT0_iT1_T2_DpNS2_10kernel_argIT3_EE
        .type           _ZN3cub18CUB_300001_SM_10006detail9transform16transform_kernelINS2_10policy_hubILb1EN4cuda3std3__45tupleIJN6thrust24THRUST_300001_SM_1000_NS6detail15normal_iteratorINSA_10device_ptrIdEEEEEEEE10policy1000El6squareIdESF_JPdEEEvT0_iT1_T2_DpNS2_10kernel_argIT3_EE,@function
        .size           _ZN3cub18CUB_300001_SM_10006detail9transform16transform_kernelINS2_10policy_hubILb1EN4cuda3std3__45tupleIJN6thrust24THRUST_300001_SM_1000_NS6detail15normal_iteratorINSA_10device_ptrIdEEEEEEEE10policy1000El6squareIdESF_JPdEEEvT0_iT1_T2_DpNS2_10kernel_argIT3_EE,(.L_x_1869 - _ZN3cub18CUB_300001_SM_10006detail9transform16transform_kernelINS2_10policy_hubILb1EN4cuda3std3__45tupleIJN6thrust24THRUST_300001_SM_1000_NS6detail15normal_iteratorINSA_10device_ptrIdEEEEEEEE10policy1000El6squareIdESF_JPdEEEvT0_iT1_T2_DpNS2_10kernel_argIT3_EE)
        .other          _ZN3cub18CUB_300001_SM_10006detail9transform16transform_kernelINS2_10policy_hubILb1EN4cuda3std3__45tupleIJN6thrust24THRUST_300001_SM_1000_NS6detail15normal_iteratorINSA_10device_ptrIdEEEEEEEE10policy1000El6squareIdESF_JPdEEEvT0_iT1_T2_DpNS2_10kernel_argIT3_EE,@"STO_CUDA_ENTRY STV_DEFAULT"
_ZN3cub18CUB_300001_SM_10006detail9transform16transform_kernelINS2_10policy_hubILb1EN4cuda3std3__45tupleIJN6thrust24THRUST_300001_SM_1000_NS6detail15normal_iteratorINSA_10device_ptrIdEEEEEEEE10policy1000El6squareIdESF_JPdEEEvT0_iT1_T2_DpNS2_10kernel_argIT3_EE:
.text._ZN3cub18CUB_300001_SM_10006detail9transform16transform_kernelINS2_10policy_hubILb1EN4cuda3std3__45tupleIJN6thrust24THRUST_300001_SM_1000_NS6detail15normal_iteratorINSA_10device_ptrIdEEEEEEEE10policy1000El6squareIdESF_JPdEEEvT0_iT1_T2_DpNS2_10kernel_argIT3_EE:
[----:B------:R-:W-:Y:S08]  /*0000*/  LDC R1, c[0x0][0x37c] ;  /* 0x0000df00ff017b82 */ /* 0x000ff00000000800 */
[----:B------:R-:W0:Y:S01]  /*0010*/  LDC R0, c[0x0][0x388] ;  /* 0x0000e200ff007b82 */ /* 0x000e220000000800 */
[----:B------:R-:W1:Y:S01]  /*0020*/  LDCU.64 UR6, c[0x0][0x380] ;  /* 0x00007000ff0677ac */ /* 0x000e620008000a00 */
[----:B------:R-:W2:Y:S01]  /*0030*/  S2R R7, SR_TID.X ;  /* 0x0000000000077919 */ /* 0x000ea20000002100 */
[----:B------:R-:W-:Y:S05]  /*0040*/  BSSY.RECONVERGENT B0, `(.L_x_193) ;  /* 0x000001a000007945 */ /* 0x000fea0003800200 */
[----:B------:R-:W3:Y:S01]  /*0050*/  S2UR UR4, SR_CTAID.X ;  /* 0x00000000000479c3 */ /* 0x000ee20000002500 */
[----:B0-----:R-:W-:-:S05]  /*0060*/  IMAD.SHL.U32 R5, R0, 0x80, RZ ;  /* 0x0000008000057824 */ /* 0x001fca00078e00ff */
[----:B------:R-:W-:Y:S01]  /*0070*/  SHF.R.S32.HI R4, RZ, 0x1f, R5 ;  /* 0x0000001fff047819 */ /* 0x000fe20000011405 */
[----:B---3--:R-:W-:-:S04]  /*0080*/  IMAD.WIDE.U32 R2, R5, UR4, RZ ;  /* 0x0000000405027c25 */ /* 0x008fc8000f8e00ff */
[----:B------:R-:W-:Y:S01]  /*0090*/  IMAD R13, R4, UR4, RZ ;  /* 0x00000004040d7c24 */ /* 0x000fe2000f8e02ff */
[----:B-1----:R-:W-:Y:S01]  /*00a0*/  IADD3 R6, P1, PT, -R2, UR6, RZ ;  /* 0x0000000602067c10 */ /* 0x002fe2000ff3e1ff */
[----:B--2---:R-:W-:Y:S02]  /*00b0*/  IMAD.SHL.U32 R11, R7, 0x80, RZ ;  /* 0x00000080070b7824 */ /* 0x004fe400078e00ff */
[----:B------:R-:W-:Y:S01]  /*00c0*/  IMAD.IADD R13, R3, 0x1, R13 ;  /* 0x00000001030d7824 */ /* 0x000fe200078e020d */
[----:B------:R-:W-:-:S04]  /*00d0*/  ISETP.LT.U32.AND P0, PT, R6, R5, PT ;  /* 0x000000050600720c */ /* 0x000fc80003f01070 */
[----:B------:R-:W-:-:S04]  /*00e0*/  IADD3.X R9, PT, PT, ~R13, UR7, RZ, P1, !PT ;  /* 0x000000070d097c10 */ /* 0x000fc80008ffe5ff */
[----:B------:R-:W-:-:S04]  /*00f0*/  ISETP.LT.AND.EX P0, PT, R9, R4, PT, P0 ;  /* 0x000000040900720c */ /* 0x000fc80003f01300 */
[----:B------:R-:W-:-:S05]  /*0100*/  SEL R6, R6, R5, P0 ;  /* 0x0000000506067207 */ /* 0x000fca0000000000 */
[----:B------:R-:W-:-:S05]  /*0110*/  IMAD.SHL.U32 R4, R6, 0x8, RZ ;  /* 0x0000000806047824 */ /* 0x000fca00078e00ff */
[----:B------:R-:W-:-:S13]  /*0120*/  ISETP.GE.AND P0, PT, R11, R4, PT ;  /* 0x000000040b00720c */ /* 0x000fda0003f06270 */
[----:B------:R-:W-:Y:S05]  /*0130*/  @P0 BRA `(.L_x_194) ;  /* 0x0000000000280947 */ /* 0x000fea0003800000 */
[----:B------:R-:W0:Y:S02]  /*0140*/  LDC.64 R8, c[0x0][0x398] ;  /* 0x0000e600ff087b82 */ /* 0x000e240000000a00 */
[----:B0-----:R-:W-:-:S04]  /*0150*/  LEA R8, P0, R2, R8, 0x3 ;  /* 0x0000000802087211 */ /* 0x001fc800078018ff */
[----:B------:R-:W-:-:S03]  /*0160*/  LEA.HI.X R9, R2, R9, R13, 0x3, P0 ;  /* 0x0000000902097211 */ /* 0x000fc600000f1c0d */
[----:B------:R-:W-:-:S07]  /*0170*/  IMAD.WIDE.U32 R8, R7, 0x80, R8 ;  /* 0x0000008007087825 */ /* 0x000fce00078e0008 */
.L_x_195:
[----:B------:R-:W-:Y:S01]  /*0180*/  VIADD R11, R11, 0x4000 ;  /* 0x000040000b0b7836 */ /* 0x000fe20000000000 */
[----:B------:R0:W-:Y:S04]  /*0190*/  CCTL.E.PF2 [R8] ;  /* 0x000000000800798f */ /* 0x0001e80000800100 */
[----:B------:R-:W-:Y:S02]  /*01a0*/  ISETP.GE.AND P0, PT, R11, R4, PT ;  /* 0x000000040b00720c */ /* 0x000fe40003f06270 */
[----:B0-----:R-:W-:-:S05]  /*01b0*/  IADD3 R8, P1, PT, R8, 0x4000, RZ ;  /* 0x0000400008087810 */ /* 0x001fca0007f3e0ff */
[----:B------:R-:W-:-:S06]  /*01c0*/  IMAD.X R9, RZ, RZ, R9, P1 ;  /* 0x000000ffff097224 */ /* 0x000fcc00008e0609 */
[----:B------:R-:W-:Y:S05]  /*01d0*/  @!P0 BRA `(.L_x_195) ;  /* 0xfffffffc00e88947 */ /* 0x000fea000383ffff */
.L_x_194:
[----:B------:R-:W-:Y:S05]  /*01e0*/  BSYNC.RECONVERGENT B0 ;  /* 0x0000000000007941 */ /* 0x000fea0003800200 */
.L_x_193:
[----:B------:R-:W0:Y:S01]  /*01f0*/  LDCU.128 UR8, c[0x0][0x390] ;  /* 0x00007200ff0877ac */ /* 0x000e220008000c00 */
[----:B------:R-:W-:Y:S02]  /*0200*/  ISETP.NE.AND P0, PT, R5, R6, PT ;  /* 0x000000060500720c */ /* 0x000fe40003f05270 */
[C---:B------:R-:W-:Y:S01]  /*0210*/  SHF.L.U32 R3, R2.reuse, 0x3, RZ ;  /* 0x0000000302037819 */ /* 0x040fe200000006ff */
[----:B------:R-:W1:Y:S01]  /*0220*/  LDCU.64 UR4, c[0x0][0x358] ;  /* 0x00006b00ff0477ac */ /* 0x000e620008000a00 */
[----:B------:R-:W-:Y:S02]  /*0230*/  SHF.L.U64.HI R8, R2, 0x3, R13 ;  /* 0x0000000302087819 */ /* 0x000fe4000001020d */
[C---:B0-----:R-:W-:Y:S02]  /*0240*/  IADD3 R4, P1, PT, R3.reuse, UR10, RZ ;  /* 0x0000000a03047c10 */ /* 0x041fe4000ff3e0ff */
[----:B------:R-:W-:Y:S02]  /*0250*/  IADD3 R2, P2, PT, R3, UR8, RZ ;  /* 0x0000000803027c10 */ /* 0x000fe4000ff5e0ff */
[----:B------:R-:W-:-:S02]  /*0260*/  IADD3.X R5, PT, PT, R8, UR11, RZ, P1, !PT ;  /* 0x0000000b08057c10 */ /* 0x000fc40008ffe4ff */
[----:B------:R-:W-:Y:S01]  /*0270*/  IADD3.X R3, PT, PT, R8, UR9, RZ, P2, !PT ;  /* 0x0000000908037c10 */ /* 0x000fe200097fe4ff */
[----:B-1----:R-:W-:Y:S08]  /*0280*/  @!P0 BRA `(.L_x_196) ;  /* 0x0000000800ec8947 */ /* 0x002ff00003800000 */
[----:B------:R-:W-:-:S13]  /*0290*/  ISETP.GE.AND P0, PT, R0, 0x1, PT ;  /* 0x000000010000780c */ /* 0x000fda0003f06270 */
[----:B------:R-:W-:Y:S05]  /*02a0*/  @!P0 EXIT ;  /* 0x000000000000894d */ /* 0x000fea0003800000 */
[C---:B------:R-:W-:Y:S01]  /*02b0*/  ISETP.GE.U32.AND P0, PT, R0.reuse, 0x8, PT ;  /* 0x000000080000780c */ /* 0x040fe20003f06070 */
[----:B------:R-:W-:Y:S01]  /*02c0*/  IMAD.MOV.U32 R10, RZ, RZ, RZ ;  /* 0x000000ffff0a7224 */ /* 0x000fe200078e00ff */
[----:B------:R-:W-:-:S11]  /*02d0*/  LOP3.LUT R16, R0, 0x7, RZ, 0xc0, !PT ;  /* 0x0000000700107812 */ /* 0x000fd600078ec0ff */
[----:B------:R-:W-:Y:S05]  /*02e0*/  @!P0 BRA `(.L_x_197) ;  /* 0x0000000400cc8947 */ /* 0x000fea0003800000 */
[----:B------:R-:W-:-:S13]  /*02f0*/  ISETP.GE.AND P1, PT, R7, R6, PT ;  /* 0x000000060700720c */ /* 0x000fda0003f26270 */
[----:B------:R-:W-:-:S06]  /*0300*/  @!P1 IMAD.WIDE.U32 R10, R7, 0x8, R4 ;  /* 0x00000008070a9825 */ /* 0x000fcc00078e0004 */
[----:B------:R-:W2:Y:S01]  /*0310*/  @!P1 LDG.E.64 R10, desc[UR4][R10.64] ;  /* 0x000000040a0a9981 */ /* 0x000ea2000c1e1b00 */
[C---:B------:R-:W-:Y:S02]  /*0320*/  VIADD R17, R7.reuse, 0x80 ;  /* 0x0000008007117836 */ /* 0x040fe40000000000 */
[----:B------:R-:W-:-:S03]  /*0330*/  @!P1 IMAD.WIDE.U32 R14, R7, 0x8, R2 ;  /* 0x00000008070e9825 */ /* 0x000fc600078e0002 */
[C---:B------:R-:W-:Y:S01]  /*0340*/  ISETP.GE.AND P0, PT, R17.reuse, R6, PT ;  /* 0x000000061100720c */ /* 0x040fe20003f06270 */
[----:B------:R-:W-:Y:S01]  /*0350*/  IMAD.WIDE R8, R17, 0x8, R4 ;  /* 0x0000000811087825 */ /* 0x000fe200078e0204 */
[----:B--2---:R-:W-:-:S07]  /*0360*/  @!P1 DMUL R12, R10, R10 ;  /* 0x0000000a0a0c9228 */ /* 0x004fce0000000000 */
[----:B------:R0:W-:Y:S04]  /*0370*/  @!P1 STG.E.64 desc[UR4][R14.64], R12 ;  /* 0x0000000c0e009986 */ /* 0x0001e8000c101b04 */
[----:B------:R-:W2:Y:S01]  /*0380*/  @!P0 LDG.E.64 R18, desc[UR4][R8.64] ;  /* 0x0000000408128981 */ /* 0x000ea2000c1e1b00 */
[C---:B------:R-:W-:Y:S01]  /*0390*/  VIADD R21, R7.reuse, 0x100 ;  /* 0x0000010007157836 */ /* 0x040fe20000000000 */
[C---:B------:R-:W-:Y:S01]  /*03a0*/  IADD3 R11, PT, PT, R7.reuse, 0x280, RZ ;  /* 0x00000280070b7810 */ /* 0x040fe20007ffe0ff */
[C---:B------:R-:W-:Y:S01]  /*03b0*/  VIADD R23, R7.reuse, 0x180 ;  /* 0x0000018007177836 */ /* 0x040fe20000000000 */
[----:B------:R-:W-:Y:S01]  /*03c0*/  LOP3.LUT R10, R0, 0x7ffffff8, RZ, 0xc0, !PT ;  /* 0x7ffffff8000a7812 */ /* 0x000fe200078ec0ff */
[----:B------:R-:W-:Y:S01]  /*03d0*/  VIADD R25, R7, 0x200 ;  /* 0x0000020007197836 */ /* 0x000fe20000000000 */
[-C--:B------:R-:W-:Y:S01]  /*03e0*/  ISETP.GE.AND P6, PT, R21, R6.reuse, PT ;  /* 0x000000061500720c */ /* 0x080fe20003fc6270 */
[----:B------:R-:W-:Y:S01]  /*03f0*/  VIADD R21, R7, 0x300 ;  /* 0x0000030007157836 */ /* 0x000fe20000000000 */
[----:B------:R-:W-:Y:S01]  /*0400*/  BSSY.RECONVERGENT B0, `(.L_x_198) ;  /* 0x000000f000007945 */ /* 0x000fe20003800200 */
[-C--:B------:R-:W-:Y:S01]  /*0410*/  ISETP.GE.AND P5, PT, R23, R6.reuse, PT ;  /* 0x000000061700720c */ /* 0x080fe20003fa6270 */
[----:B0-----:R-:W-:Y:S01]  /*0420*/  IMAD.WIDE R12, R17, 0x8, R2 ;  /* 0x00000008110c7825 */ /* 0x001fe200078e0202 */
[----:B------:R-:W-:-:S02]  /*0430*/  ISETP.GE.AND P4, PT, R25, R6, PT ;  /* 0x000000061900720c */ /* 0x000fc40003f86270 */
[-C--:B------:R-:W-:Y:S01]  /*0440*/  ISETP.GE.AND P3, PT, R11, R6.reuse, PT ;  /* 0x000000060b00720c */ /* 0x080fe20003f66270 */
[----:B------:R-:W-:Y:S01]  /*0450*/  VIADD R15, R7, 0x380 ;  /* 0x00000380070f7836 */ /* 0x000fe20000000000 */
[----:B------:R-:W-:-:S04]  /*0460*/  ISETP.GE.AND P2, PT, R21, R6, PT ;  /* 0x000000061500720c */ /* 0x000fc80003f46270 */
[----:B------:R-:W-:Y:S01]  /*0470*/  ISETP.GE.AND P1, PT, R15, R6, PT ;  /* 0x000000060f00720c */ /* 0x000fe20003f26270 */
[----:B--2---:R-:W-:-:S07]  /*0480*/  @!P0 DMUL R18, R18, R18 ;  /* 0x0000001212128228 */ /* 0x004fce0000000000 */
[----:B------:R0:W-:Y:S01]  /*0490*/  @!P0 STG.E.64 desc[UR4][R12.64], R18 ;  /* 0x000000120c008986 */ /* 0x0001e2000c101b04 */
[----:B------:R-:W-:Y:S01]  /*04a0*/  ISETP.NE.AND P0, PT, R10, 0x8, PT ;  /* 0x000000080a00780c */ /* 0x000fe20003f05270 */
[----:B------:R-:W-:-:S12]  /*04b0*/  @P6 BRA `(.L_x_199) ;  /* 0x00000000000c6947 */ /* 0x000fd80003800000 */
[----:B------:R-:W2:Y:S02]  /*04c0*/  LDG.E.64 R14, desc[UR4][R8.64+0x400] ;  /* 0x00040004080e7981 */ /* 0x000ea4000c1e1b00 */
[----:B--2---:R-:W-:-:S07]  /*04d0*/  DMUL R14, R14, R14 ;  /* 0x0000000e0e0e7228 */ /* 0x004fce0000000000 */
[----:B------:R1:W-:Y:S04]  /*04e0*/  STG.E.64 desc[UR4][R12.64+0x400], R14 ;  /* 0x0004000e0c007986 */ /* 0x0003e8000c101b04 */
.L_x_199:
[----:B------:R-:W-:Y:S05]  /*04f0*/  BSYNC.RECONVERGENT B0 ;  /* 0x0000000000007941 */ /* 0x000fea0003800200 */
.L_x_198:
[----:B------:R-:W-:Y:S04]  /*0500*/  BSSY.RECONVERGENT B0, `(.L_x_200) ;  /* 0x0000005000007945 */ /* 0x000fe80003800200 */
[----:B------:R-:W-:Y:S05]  /*0510*/  @P5 BRA `(.L_x_201) ;  /* 0x00000000000c5947 */ /* 0x000fea0003800000 */
[----:B-1----:R-:W2:Y:S02]  /*0520*/  LDG.E.64 R14, desc[UR4][R8.64+0x800] ;  /* 0x00080004080e7981 */ /* 0x002ea4000c1e1b00 */
[----:B--2---:R-:W-:-:S07]  /*0530*/  DMUL R14, R14, R14 ;  /* 0x0000000e0e0e7228 */ /* 0x004fce0000000000 */
[----:B------:R2:W-:Y:S04]  /*0540*/  STG.E.64 desc[UR4][R12.64+0x800], R14 ;  /* 0x0008000e0c007986 */ /* 0x0005e8000c101b04 */
.L_x_201:
[----:B------:R-:W-:Y:S05]  /*0550*/  BSYNC.RECONVERGENT B0 ;  /* 0x0000000000007941 */ /* 0x000fea0003800200 */
.L_x_200:
[----:B------:R-:W-:Y:S04]  /*0560*/  BSSY.RECONVERGENT B0, `(.L_x_202) ;  /* 0x0000005000007945 */ /* 0x000fe80003800200 */
[----:B------:R-:W-:Y:S05]  /*0570*/  @P4 BRA `(.L_x_203) ;  /* 0x00000000000c4947 */ /* 0x000fea0003800000 */
[----:B-12---:R-:W2:Y:S02]  /*0580*/  LDG.E.64 R14, desc[UR4][R8.64+0xc00] ;  /* 0x000c0004080e7981 */ /* 0x006ea4000c1e1b00 */
[----:B--2---:R-:W-:-:S07]  /*0590*/  DMUL R14, R14, R14 ;  /* 0x0000000e0e0e7228 */ /* 0x004fce0000000000 */
[----:B------:R3:W-:Y:S04]  /*05a0*/  STG.E.64 desc[UR4][R12.64+0xc00], R14 ;  /* 0x000c000e0c007986 */ /* 0x0007e8000c101b04 */
.L_x_203:
[----:B------:R-:W-:Y:S05]  /*05b0*/  BSYNC.RECONVERGENT B0 ;  /* 0x0000000000007941 */ /* 0x000fea0003800200 */
.L_x_202:
[----:B------:R-:W-:Y:S04]  /*05c0*/  BSSY.RECONVERGENT B0, `(.L_x_204) ;  /* 0x0000005000007945 */ /* 0x000fe80003800200 */
[----:B------:R-:W-:Y:S05]  /*05d0*/  @P3 BRA `(.L_x_205) ;  /* 0x00000000000c3947 */ /* 0x000fea0003800000 */
[----:B-123--:R-:W2:Y:S02]  /*05e0*/  LDG.E.64 R14, desc[UR4][R8.64+0x1000] ;  /* 0x00100004080e7981 */ /* 0x00eea4000c1e1b00 */
[----:B--2---:R-:W-:-:S07]  /*05f0*/  DMUL R14, R14, R14 ;  /* 0x0000000e0e0e7228 */ /* 0x004fce0000000000 */
[----:B------:R4:W-:Y:S04]  /*0600*/  STG.E.64 desc[UR4][R12.64+0x1000], R14 ;  /* 0x0010000e0c007986 */ /* 0x0009e8000c101b04 */
.L_x_205:
[----:B------:R-:W-:Y:S05]  /*0610*/  BSYNC.RECONVERGENT B0 ;  /* 0x0000000000007941 */ /* 0x000fea0003800200 */
.L_x_204:
[----:B------:R-:W-:Y:S04]  /*0620*/  BSSY.RECONVERGENT B0, `(.L_x_206) ;  /* 0x0000005000007945 */ /* 0x000fe80003800200 */
[----:B------:R-:W-:Y:S05]  /*0630*/  @P2 BRA `(.L_x_207) ;  /* 0x00000000000c2947 */ /* 0x000fea0003800000 */
[----:B-1234-:R-:W2:Y:S02]  /*0640*/  LDG.E.64 R14, desc[UR4][R8.64+0x1400] ;  /* 0x00140004080e7981 */ /* 0x01eea4000c1e1b00 */
[----:B--2---:R-:W-:-:S07]  /*0650*/  DMUL R14, R14, R14 ;  /* 0x0000000e0e0e7228 */ /* 0x004fce0000000000 */
[----:B------:R1:W-:Y:S04]  /*0660*/  STG.E.64 desc[UR4][R12.64+0x1400], R14 ;  /* 0x0014000e0c007986 */ /* 0x0003e8000c101b04 */
.L_x_207:
[----:B------:R-:W-:Y:S05]  /*0670*/  BSYNC.RECONVERGENT B0 ;  /* 0x0000000000007941 */ /* 0x000fea0003800200 */
.L_x_206:
[----:B------:R-:W-:Y:S04]  /*0680*/  BSSY.RECONVERGENT B0, `(.L_x_208) ;  /* 0x0000005000007945 */ /* 0x000fe80003800200 */
[----:B------:R-:W-:Y:S05]  /*0690*/  @P1 BRA `(.L_x_209) ;  /* 0x00000000000c1947 */ /* 0x000fea0003800000 */
[----:B------:R-:W1:Y:S02]  /*06a0*/  LDG.E.64 R8, desc[UR4][R8.64+0x1800] ;  /* 0x0018000408087981 */ /* 0x000e64000c1e1b00 */
[----:B-1234-:R-:W-:-:S07]  /*06b0*/  DMUL R14, R8, R8 ;  /* 0x00000008080e7228 */ /* 0x01efce0000000000 */
[----:B------:R1:W-:Y:S04]  /*06c0*/  STG.E.64 desc[UR4][R12.64+0x1800], R14 ;  /* 0x0018000e0c007986 */ /* 0x0003e8000c101b04 */
.L_x_209:
[----:B------:R-:W-:Y:S05]  /*06d0*/  BSYNC.RECONVERGENT B0 ;  /* 0x0000000000007941 */ /* 0x000fea0003800200 */
.L_x_208:
[----:B------:R-:W-:Y:S05]  /*06e0*/  @!P0 BRA `(.L_x_197) ;  /* 0x0000000000cc8947 */ /* 0x000fea0003800000 */
[----:B------:R-:W-:-:S07]  /*06f0*/  IMAD.MOV.U32 R0, RZ, RZ, 0x8 ;  /* 0x00000008ff007424 */ /* 0x000fce00078e00ff */
.L_x_212:
[----:B------:R-:W-:-:S05]  /*0700*/  IMAD R11, R0, 0x80, R7 ;  /* 0x00000080000b7824 */ /* 0x000fca00078e0207 */
[----:B------:R-:W-:-:S13]  /*0710*/  ISETP.GE.AND P0, PT, R11, R6, PT ;  /* 0x000000060b00720c */ /* 0x000fda0003f06270 */
[----:B01234-:R-:W-:-:S06]  /*0720*/  @!P0 IMAD.WIDE.U32 R14, R11, 0x8, R4 ;  /* 0x000000080b0e8825 */ /* 0x01ffcc00078e0004 */
[----:B------:R-:W2:Y:S01]  /*0730*/  @!P0 LDG.E.64 R14, desc[UR4][R14.64] ;  /* 0x000000040e0e8981 */ /* 0x000ea2000c1e1b00 */
[C---:B0-----:R-:W-:Y:S02]  /*0740*/  VIADD R19, R11.reuse, 0x80 ;  /* 0x000000800b137836 */ /* 0x041fe40000000000 */
[----:B------:R-:W-:-:S03]  /*0750*/  @!P0 IMAD.WIDE.U32 R24, R11, 0x8, R2 ;  /* 0x000000080b188825 */ /* 0x000fc600078e0002 */
[C---:B------:R-:W-:Y:S01]  /*0760*/  ISETP.GE.AND P1, PT, R19.reuse, R6, PT ;  /* 0x000000061300720c */ /* 0x040fe20003f26270 */
[----:B------:R-:W-:Y:S01]  /*0770*/  IMAD.WIDE R12, R19, 0x8, R4 ;  /* 0x00000008130c7825 */ /* 0x000fe200078e0204 */
[----:B--2---:R-:W-:-:S07]  /*0780*/  @!P0 DMUL R22, R14, R14 ;  /* 0x0000000e0e168228 */ /* 0x004fce0000000000 */
[----:B------:R0:W-:Y:S04]  /*0790*/  @!P0 STG.E.64 desc[UR4][R24.64], R22 ;  /* 0x0000001618008986 */ /* 0x0001e8000c101b04 */
[----:B------:R-:W2:Y:S01]  /*07a0*/  @!P1 LDG.E.64 R8, desc[UR4][R12.64] ;  /* 0x000000040c089981 */ /* 0x000ea2000c1e1b00 */
[----:B------:R-:W-:-:S04]  /*07b0*/  IADD3 R17, PT, PT, R11, 0x100, RZ ;  /* 0x000001000b117810 */ /* 0x000fc80007ffe0ff */
[----:B------:R-:W-:Y:S01]  /*07c0*/  ISETP.GE.AND P0, PT, R17, R6, PT ;  /* 0x000000061100720c */ /* 0x000fe20003f06270 */
[----:B--2---:R-:W-:Y:S01]  /*07d0*/  @!P1 DMUL R20, R8, R8 ;  /* 0x0000000808149228 */ /* 0x004fe20000000000 */
[----:B------:R-:W-:-:S06]  /*07e0*/  IMAD.WIDE R8, R19, 0x8, R2 ;  /* 0x0000000813087825 */ /* 0x000fcc00078e0202 */
[----:B------:R1:W-:Y:S05]  /*07f0*/  @!P1 STG.E.64 desc[UR4][R8.64], R20 ;  /* 0x0000001408009986 */ /* 0x0003ea000c101b04 */
[----:B------:R-:W2:Y:S01]  /*0800*/  @!P0 LDG.E.64 R14, desc[UR4][R12.64+0x400] ;  /* 0x000400040c0e8981 */ /* 0x000ea2000c1e1b00 */
[----:B------:R-:W-:-:S05]  /*0810*/  VIADD R17, R11, 0x180 ;  /* 0x000001800b117836 */ /* 0x000fca0000000000 */
[----:B------:R-:W-:Y:S01]  /*0820*/  ISETP.GE.AND P1, PT, R17, R6, PT ;  /* 0x000000061100720c */ /* 0x000fe20003f26270 */
[----:B--2---:R-:W-:-:S07]  /*0830*/  @!P0 DMUL R18, R14, R14 ;  /* 0x0000000e0e128228 */ /* 0x004fce0000000000 */
[----:B------:R2:W-:Y:S05]  /*0840*/  @!P0 STG.E.64 desc[UR4][R8.64+0x400], R18 ;  /* 0x0004001208008986 */ /* 0x0005ea000c101b04 */
[----:B------:R-:W0:Y:S01]  /*0850*/  @!P1 LDG.E.64 R14, desc[UR4][R12.64+0x800] ;  /* 0x000800040c0e9981 */ /* 0x000e22000c1e1b00 */
[----:B------:R-:W-:-:S05]  /*0860*/  VIADD R17, R11, 0x200 ;  /* 0x000002000b117836 */ /* 0x000fca0000000000 */
[----:B------:R-:W-:Y:S01]  /*0870*/  ISETP.GE.AND P0, PT, R17, R6, PT ;  /* 0x000000061100720c */ /* 0x000fe20003f06270 */
[----:B0-----:R-:W-:-:S07]  /*0880*/  @!P1 DMUL R22, R14, R14 ;  /* 0x0000000e0e169228 */ /* 0x001fce0000000000 */
[----:B------:R0:W-:Y:S05]  /*0890*/  @!P1 STG.E.64 desc[UR4][R8.64+0x800], R22 ;  /* 0x0008001608009986 */ /* 0x0001ea000c101b04 */
[----:B------:R-:W1:Y:S01]  /*08a0*/  @!P0 LDG.E.64 R14, desc[UR4][R12.64+0xc00] ;  /* 0x000c00040c0e8981 */ /* 0x000e62000c1e1b00 */
[----:B------:R-:W-:-:S05]  /*08b0*/  VIADD R17, R11, 0x280 ;  /* 0x000002800b117836 */ /* 0x000fca0000000000 */
[----:B------:R-:W-:Y:S01]  /*08c0*/  ISETP.GE.AND P1, PT, R17, R6, PT ;  /* 0x000000061100720c */ /* 0x000fe20003f26270 */
[----:B-1----:R-:W-:-:S07]  /*08d0*/  @!P0 DMUL R20, R14, R14 ;  /* 0x0000000e0e148228 */ /* 0x002fce0000000000 */
[----:B------:R0:W-:Y:S05]  /*08e0*/  @!P0 STG.E.64 desc[UR4][R8.64+0xc00], R20 ;  /* 0x000c001408008986 */ /* 0x0001ea000c101b04 */
[----:B------:R-:W2:Y:S01]  /*08f0*/  @!P1 LDG.E.64 R14, desc[UR4][R12.64+0x1000] ;  /* 0x001000040c0e9981 */ /* 0x000ea2000c1e1b00 */
[----:B------:R-:W-:-:S05]  /*0900*/  VIADD R17, R11, 0x300 ;  /* 0x000003000b117836 */ /* 0x000fca0000000000 */
[----:B------:R-:W-:Y:S01]  /*0910*/  ISETP.GE.AND P0, PT, R17, R6, PT ;  /* 0x000000061100720c */ /* 0x000fe20003f06270 */
[----:B--2---:R-:W-:-:S07]  /*0920*/  @!P1 DMUL R18, R14, R14 ;  /* 0x0000000e0e129228 */ /* 0x004fce0000000000 */
[----:B------:R0:W-:Y:S05]  /*0930*/  @!P1 STG.E.64 desc[UR4][R8.64+0x1000], R18 ;  /* 0x0010001208009986 */ /* 0x0001ea000c101b04 */
[----:B------:R-:W2:Y:S01]  /*0940*/  @!P0 LDG.E.64 R14, desc[UR4][R12.64+0x1400] ;  /* 0x001400040c0e8981 */ /* 0x000ea2000c1e1b00 */
[----:B------:R-:W-:Y:S01]  /*0950*/  VIADD R11, R11, 0x380 ;  /* 0x000003800b0b7836 */ /* 0x000fe20000000000 */
[----:B------:R-:W-:Y:S01]  /*0960*/  IADD3 R0, PT, PT, R0, 0x8, RZ ;  /* 0x0000000800007810 */ /* 0x000fe20007ffe0ff */
[----:B------:R-:W-:Y:S03]  /*0970*/  BSSY.RECONVERGENT B0, `(.L_x_210) ;  /* 0x0000009000007945 */ /* 0x000fe60003800200 */
[----:B------:R-:W-:Y:S01]  /*0980*/  ISETP.NE.AND P1, PT, R0, R10, PT ;  /* 0x0000000a0000720c */ /* 0x000fe20003f25270 */
[----:B--2---:R-:W-:-:S07]  /*0990*/  @!P0 DMUL R14, R14, R14 ;  /* 0x0000000e0e0e8228 */ /* 0x004fce0000000000 */
[----:B------:R0:W-:Y:S01]  /*09a0*/  @!P0 STG.E.64 desc[UR4][R8.64+0x1400], R14 ;  /* 0x0014000e08008986 */ /* 0x0001e2000c101b04 */
[----:B------:R-:W-:-:S13]  /*09b0*/  ISETP.GE.AND P0, PT, R11, R6, PT ;  /* 0x000000060b00720c */ /* 0x000fda0003f06270 */
[----:B0-----:R-:W-:Y:S05]  /*09c0*/  @P0 BRA `(.L_x_211) ;  /* 0x00000000000c0947 */ /* 0x001fea0003800000 */
[----:B------:R-:W2:Y:S02]  /*09d0*/  LDG.E.64 R12, desc[UR4][R12.64+0x1800] ;  /* 0x001800040c0c7981 */ /* 0x000ea4000c1e1b00 */
[----:B--2---:R-:W-:-:S07]  /*09e0*/  DMUL R14, R12, R12 ;  /* 0x0000000c0c0e7228 */ /* 0x004fce0000000000 */
[----:B------:R0:W-:Y:S04]  /*09f0*/  STG.E.64 desc[UR4][R8.64+0x1800], R14 ;  /* 0x0018000e08007986 */ /* 0x0001e8000c101b04 */
.L_x_211:
[----:B------:R-:W-:Y:S05]  /*0a00*/  BSYNC.RECONVERGENT B0 ;  /* 0x0000000000007941 */ /* 0x000fea0003800200 */
.L_x_210:
[----:B------:R-:W-:Y:S05]  /*0a10*/  @P1 BRA `(.L_x_212) ;  /* 0xfffffffc00381947 */ /* 0x000fea000383ffff */
.L_x_197:
[----:B------:R-:W-:-:S13]  /*0a20*/  ISETP.NE.AND P0, PT, R16, RZ, PT ;  /* 0x000000ff1000720c */ /* 0x000fda0003f05270 */
[----:B------:R-:W-:Y:S05]  /*0a30*/  @!P0 EXIT ;  /* 0x000000000000894d */ /* 0x000fea0003800000 */
[----:B------:R-:W0:Y:S01]  /*0a40*/  LDC R0, c[0x0][0x388] ;  /* 0x0000e200ff007b82 */ /* 0x000e220000000800 */
[----:B------:R-:W-:Y:S02]  /*0a50*/  ISETP.GE.U32.AND P0, PT, R16, 0x4, PT ;  /* 0x000000041000780c */ /* 0x000fe40003f06070 */
[----:B0-----:R-:W-:-:S04]  /*0a60*/  LOP3.LUT R8, R0, 0x3, RZ, 0xc0, !PT ;  /* 0x0000000300087812 */ /* 0x001fc800078ec0ff */
[----:B------:R-:W-:-:S07]  /*0a70*/  ISETP.NE.AND P2, PT, R8, RZ, PT ;  /* 0x000000ff0800720c */ /* 0x000fce0003f45270 */
[----:B------:R-:W-:Y:S06]  /*0a80*/  @!P0 BRA `(.L_x_213) ;  /* 0x0000000000748947 */ /* 0x000fec0003800000 */
[----:B------:R-:W-:-:S05]  /*0a90*/  IMAD R9, R10, 0x80, R7 ;  /* 0x000000800a097824 */ /* 0x000fca00078e0207 */
[----:B------:R-:W-:-:S13]  /*0aa0*/  ISETP.GE.AND P0, PT, R9, R6, PT ;  /* 0x000000060900720c */ /* 0x000fda0003f06270 */
[----:B-1234-:R-:W-:-:S06]  /*0ab0*/  @!P0 IMAD.WIDE R12, R9, 0x8, R4 ;  /* 0x00000008090c8825 */ /* 0x01efcc00078e0204 */
[----:B------:R-:W2:Y:S01]  /*0ac0*/  @!P0 LDG.E.64 R12, desc[UR4][R12.64] ;  /* 0x000000040c0c8981 */ /* 0x000ea2000c1e1b00 */
[C---:B------:R-:W-:Y:S02]  /*0ad0*/  VIADD R11, R9.reuse, 0x80 ;  /* 0x00000080090b7836 */ /* 0x040fe40000000000 */
[----:B------:R-:W-:-:S03]  /*0ae0*/  @!P0 IMAD.WIDE R16, R9, 0x8, R2 ;  /* 0x0000000809108825 */ /* 0x000fc600078e0202 */
[----:B------:R-:W-:-:S13]  /*0af0*/  ISETP.GE.AND P1, PT, R11, R6, PT ;  /* 0x000000060b00720c */ /* 0x000fda0003f26270 */
[----:B------:R-:W-:Y:S01]  /*0b00*/  @!P1 IMAD.WIDE R18, R11, 0x8, R4 ;  /* 0x000000080b129825 */ /* 0x000fe200078e0204 */
[----:B--2---:R-:W-:-:S07]  /*0b10*/  @!P0 DMUL R14, R12, R12 ;  /* 0x0000000c0c0e8228 */ /* 0x004fce0000000000 */
[----:B------:R0:W-:Y:S04]  /*0b20*/  @!P0 STG.E.64 desc[UR4][R16.64], R14 ;  /* 0x0000000e10008986 */ /* 0x0001e8000c101b04 */
[----:B------:R-:W2:Y:S01]  /*0b30*/  @!P1 LDG.E.64 R18, desc[UR4][R18.64] ;  /* 0x0000000412129981 */ /* 0x000ea2000c1e1b00 */
[----:B------:R-:W-:Y:S02]  /*0b40*/  VIADD R25, R9, 0x100 ;  /* 0x0000010009197836 */ /* 0x000fe40000000000 */
[----:B------:R-:W-:-:S03]  /*0b50*/  @!P1 IMAD.WIDE R12, R11, 0x8, R2 ;  /* 0x000000080b0c9825 */ /* 0x000fc600078e0202 */
[----:B------:R-:W-:-:S13]  /*0b60*/  ISETP.GE.AND P0, PT, R25, R6, PT ;  /* 0x000000061900720c */ /* 0x000fda0003f06270 */
[----:B------:R-:W-:Y:S01]  /*0b70*/  @!P0 IMAD.WIDE R22, R25, 0x8, R4 ;  /* 0x0000000819168825 */ /* 0x000fe200078e0204 */
[----:B--2---:R-:W-:-:S07]  /*0b80*/  @!P1 DMUL R20, R18, R18 ;  /* 0x0000001212149228 */ /* 0x004fce0000000000 */
[----:B------:R1:W-:Y:S04]  /*0b90*/  @!P1 STG.E.64 desc[UR4][R12.64], R20 ;  /* 0x000000140c009986 */ /* 0x0003e8000c101b04 */
[----:B------:R-:W2:Y:S01]  /*0ba0*/  @!P0 LDG.E.64 R22, desc[UR4][R22.64] ;  /* 0x0000000416168981 */ /* 0x000ea2000c1e1b00 */
[----:B------:R-:W-:Y:S02]  /*0bb0*/  VIADD R9, R9, 0x180 ;  /* 0x0000018009097836 */ /* 0x000fe40000000000 */
[----:B0-----:R-:W-:-:S03]  /*0bc0*/  @!P0 IMAD.WIDE R16, R25, 0x8, R2 ;  /* 0x0000000819108825 */ /* 0x001fc600078e0202 */
[----:B------:R-:W-:-:S13]  /*0bd0*/  ISETP.GE.AND P1, PT, R9, R6, PT ;  /* 0x000000060900720c */ /* 0x000fda0003f26270 */
[----:B------:R-:W-:Y:S01]  /*0be0*/  @!P1 IMAD.WIDE R18, R9, 0x8, R4 ;  /* 0x0000000809129825 */ /* 0x000fe200078e0204 */
[----:B--2---:R-:W-:-:S07]  /*0bf0*/  @!P0 DMUL R14, R22, R22 ;  /* 0x00000016160e8228 */ /* 0x004fce0000000000 */
[----:B------:R1:W-:Y:S04]  /*0c00*/  @!P0 STG.E.64 desc[UR4][R16.64], R14 ;  /* 0x0000000e10008986 */ /* 0x0003e8000c101b04 */
[----:B------:R-:W2:Y:S01]  /*0c10*/  @!P1 LDG.E.64 R18, desc[UR4][R18.64] ;  /* 0x0000000412129981 */ /* 0x000ea2000c1e1b00 */
[----:B------:R-:W-:-:S04]  /*0c20*/  @!P1 IMAD.WIDE R26, R9, 0x8, R2 ;  /* 0x00000008091a9825 */ /* 0x000fc800078e0202 */
[----:B------:R-:W-:Y:S01]  /*0c30*/  VIADD R10, R10, 0x4 ;  /* 0x000000040a0a7836 */ /* 0x000fe20000000000 */
[----:B--2---:R-:W-:-:S07]  /*0c40*/  @!P1 DMUL R24, R18, R18 ;  /* 0x0000001212189228 */ /* 0x004fce0000000000 */
[----:B------:R1:W-:Y:S04]  /*0c50*/  @!P1 STG.E.64 desc[UR4][R26.64], R24 ;  /* 0x000000181a009986 */ /* 0x0003e8000c101b04 */
.L_x_213:
[----:B------:R-:W-:Y:S05]  /*0c60*/  @!P2 EXIT ;  /* 0x000000000000a94d */ /* 0x000fea0003800000 */
[----:B------:R-:W-:Y:S02]  /*0c70*/  ISETP.NE.AND P0, PT, R8, 0x1, PT ;  /* 0x000000010800780c */ /* 0x000fe40003f05270 */
[----:B------:R-:W-:-:S04]  /*0c80*/  LOP3.LUT R0, R0, 0x1, RZ, 0xc0, !PT ;  /* 0x0000000100007812 */ /* 0x000fc800078ec0ff */
[----:B------:R-:W-:-:S07]  /*0c90*/  ISETP.NE.U32.AND P2, PT, R0, 0x1, PT ;  /* 0x000000010000780c */ /* 0x000fce0003f45070 */
[----:B------:R-:W-:Y:S06]  /*0ca0*/  @!P0 BRA `(.L_x_214) ;  /* 0x00000000003c8947 */ /* 0x000fec0003800000 */
[----:B-1234-:R-:W-:-:S04]  /*0cb0*/  LEA R15, R10, R7, 0x7 ;  /* 0x000000070a0f7211 */ /* 0x01efc800078e38ff */
[----:B------:R-:W-:-:S13]  /*0cc0*/  ISETP.GE.AND P0, PT, R15, R6, PT ;  /* 0x000000060f00720c */ /* 0x000fda0003f06270 */
[----:B------:R-:W-:-:S06]  /*0cd0*/  @!P0 IMAD.WIDE R8, R15, 0x8, R4 ;  /* 0x000000080f088825 */ /* 0x000fcc00078e0204 */
        /* <DEDUP_REMOVED lines=12> */
.L_x_214:
[----:B------:R-:W-:Y:S05]  /*0da0*/  @P2 EXIT ;  /* 0x000000000000294d */ /* 0x000fea0003800000 */
[----:B------:R-:W-:-:S05]  /*0db0*/  IMAD R9, R10, 0x80, R7 ;  /* 0x000000800a097824 */ /* 0x000fca00078e0207 */
[----:B------:R-:W-:-:S13]  /*0dc0*/  ISETP.GE.AND P0, PT, R9, R6, PT ;  /* 0x000000060900720c */ /* 0x000fda0003f06270 */
[----:B------:R-:W-:Y:S05]  /*0dd0*/  @P0 EXIT ;  /* 0x000000000000094d */ /* 0x000fea0003800000 */
[----:B------:R-:W-:-:S06]  /*0de0*/  IMAD.WIDE R4, R9, 0x8, R4 ;  /* 0x0000000809047825 */ /* 0x000fcc00078e0204 */
[----:B------:R-:W5:Y:S01]  /*0df0*/  LDG.E.64 R4, desc[UR4][R4.64] ;  /* 0x0000000404047981 */ /* 0x000f62000c1e1b00 */
[----:B------:R-:W-:Y:S01]  /*0e00*/  IMAD.WIDE R2, R9, 0x8, R2 ;  /* 0x0000000809027825 */ /* 0x000fe200078e0202 */
[----:B-----5:R-:W-:-:S07]  /*0e10*/  DMUL R6, R4, R4 ;  /* 0x0000000404067228 */ /* 0x020fce0000000000 */
[----:B------:R-:W-:Y:S01]  /*0e20*/  STG.E.64 desc[UR4][R2.64], R6 ;  /* 0x0000000602007986 */ /* 0x000fe2000c101b04 */
[----:B------:R-:W-:Y:S05]  /*0e30*/  EXIT ;  /* 0x000000000000794d */ /* 0x000fea0003800000 */
.L_x_196:
[----:B------:R-:W-:-:S13]  /*0e40*/  ISETP.GE.AND P0, PT, R0, 0x1, PT ;  /* 0x000000010000780c */ /* 0x000fda0003f06270 */
[----:B------:R-:W-:Y:S05]  /*0e50*/  @!P0 EXIT ;  /* 0x000000000000894d */ /* 0x000fea0003800000 */
[C---:B------:R-:W-:Y:S01]  /*0e60*/  ISETP.GE.U32.AND P1, PT, R0.reuse, 0x10, PT ;  /* 0x000000100000780c */ /* 0x040fe20003f26070 */
[----:B------:R-:W-:Y:S01]  /*0e70*/  IMAD.MOV.U32 R6, RZ, RZ, RZ ;  /* 0x000000ffff067224 */ /* 0x000fe200078e00ff */
[----:B------:R-:W-:-:S04]  /*0e80*/  LOP3.LUT R22, R0, 0xf, RZ, 0xc0, !PT ;  /* 0x0000000f00167812 */ /* 0x000fc800078ec0ff */
[----:B------:R-:W-:-:S07]  /*0e90*/  ISETP.NE.AND P0, PT, R22, RZ, PT ;  /* 0x000000ff1600720c */ /* 0x000fce0003f05270 */
[----:B------:R-:W-:Y:S06]  /*0ea0*/  @!P1 BRA `(.L_x_215) ;  /* 0x0000000400189947 */ /* 0x000fec0003800000 */
[C---:B------:R-:W-:Y:S01]  /*0eb0*/  IMAD.WIDE.U32 R14, R7.reuse, 0x8, RZ ;  /* 0x00000008070e7825 */ /* 0x040fe200078e00ff */
[----:B------:R-:W-:Y:S02]  /*0ec0*/  LOP3.LUT R6, R0, 0x7ffffff0, RZ, 0xc0, !PT ;  /* 0x7ffffff000067812 */ /* 0x000fe400078ec0ff */
[----:B------:R-:W-:Y:S02]  /*0ed0*/  IADD3 R12, PT, PT, R7, 0x480, RZ ;  /* 0x00000480070c7810 */ /* 0x000fe40007ffe0ff */
[----:B------:R-:W-:Y:S01]  /*0ee0*/  LOP3.LUT R13, R14, 0x2000, RZ, 0xfc, !PT ;  /* 0x000020000e0d7812 */ /* 0x000fe200078efcff */
[----:B------:R-:W-:-:S07]  /*0ef0*/  IMAD.MOV R14, RZ, RZ, -R6 ;  /* 0x000000ffff0e7224 */ /* 0x000fce00078e0a06 */
.L_x_216:
[----:B-1----:R-:W-:-:S05]  /*0f00*/  IADD3 R16, P1, PT, R13, R4, RZ ;  /* 0x000000040d107210 */ /* 0x002fca0007f3e0ff */
[----:B------:R-:W-:-:S05]  /*0f10*/  IMAD.X R17, R15, 0x1, R5, P1 ;  /* 0x000000010f117824 */ /* 0x000fca00008e0605 */
[----:B------:R-:W2:Y:S01]  /*0f20*/  LDG.E.64 R10, desc[UR4][R16.64+-0x2000] ;  /* 0xffe00004100a7981 */ /* 0x000ea2000c1e1b00 */
[----:B------:R-:W-:-:S05]  /*0f30*/  IADD3 R8, P1, PT, R13, R2, RZ ;  /* 0x000000020d087210 */ /* 0x000fca0007f3e0ff */
[----:B------:R-:W-:Y:S01]  /*0f40*/  IMAD.X R9, R15, 0x1, R3, P1 ;  /* 0x000000010f097824 */ /* 0x000fe200008e0603 */
[----:B--2---:R-:W-:-:S07]  /*0f50*/  DMUL R10, R10, R10 ;  /* 0x0000000a0a0a7228 */ /* 0x004fce0000000000 */
[----:B------:R0:W-:Y:S04]  /*0f60*/  STG.E.64 desc[UR4][R8.64+-0x2000], R10 ;  /* 0xffe0000a08007986 */ /* 0x0001e8000c101b04 */
[----:B------:R-:W2:Y:S02]  /*0f70*/  LDG.E.64 R18, desc[UR4][R16.64+-0x1c00] ;  /* 0xffe4000410127981 */ /* 0x000ea4000c1e1b00 */
[----:B--2---:R-:W-:-:S07]  /*0f80*/  DMUL R18, R18, R18 ;  /* 0x0000001212127228 */ /* 0x004fce0000000000 */
[----:B------:R1:W-:Y:S04]  /*0f90*/  STG.E.64 desc[UR4][R8.64+-0x1c00], R18 ;  /* 0xffe4001208007986 */ /* 0x0003e8000c101b04 */
[----:B------:R-:W2:Y:S02]  /*0fa0*/  LDG.E.64 R20, desc[UR4][R16.64+-0x1800] ;  /* 0xffe8000410147981 */ /* 0x000ea4000c1e1b00 */
[----:B--2---:R-:W-:-:S07]  /*0fb0*/  DMUL R20, R20, R20 ;  /* 0x0000001414147228 */ /* 0x004fce0000000000 */
[----:B------:R-:W-:Y:S04]  /*0fc0*/  STG.E.64 desc[UR4][R8.64+-0x1800], R20 ;  /* 0xffe8001408007986 */ /* 0x000fe8000c101b04 */
[----:B------:R-:W2:Y:S02]  /*0fd0*/  LDG.E.64 R24, desc[UR4][R16.64+-0x1400] ;  /* 0xffec000410187981 */ /* 0x000ea4000c1e1b00 */
[----:B--2---:R-:W-:-:S07]  /*0fe0*/  DMUL R24, R24, R24 ;  /* 0x0000001818187228 */ /* 0x004fce0000000000 */
[----:B------:R2:W-:Y:S04]  /*0ff0*/  STG.E.64 desc[UR4][R8.64+-0x1400], R24 ;  /* 0xffec001808007986 */ /* 0x0005e8000c101b04 */
[----:B------:R-:W3:Y:S02]  /*1000*/  LDG.E.64 R26, desc[UR4][R16.64+-0x1000] ;  /* 0xfff00004101a7981 */ /* 0x000ee4000c1e1b00 */
[----:B---3--:R-:W-:-:S07]  /*1010*/  DMUL R26, R26, R26 ;  /* 0x0000001a1a1a7228 */ /* 0x008fce0000000000 */
[----:B------:R-:W-:Y:S04]  /*1020*/  STG.E.64 desc[UR4][R8.64+-0x1000], R26 ;  /* 0xfff0001a08007986 */ /* 0x000fe8000c101b04 */
[----:B0-----:R-:W3:Y:S02]  /*1030*/  LDG.E.64 R10, desc[UR4][R16.64+-0xc00] ;  /* 0xfff40004100a7981 */ /* 0x001ee4000c1e1b00 */
[----:B---3--:R-:W-:-:S07]  /*1040*/  DMUL R28, R10, R10 ;  /* 0x0000000a0a1c7228 */ /* 0x008fce0000000000 */
[----:B------:R-:W-:Y:S04]  /*1050*/  STG.E.64 desc[UR4][R8.64+-0xc00], R28 ;  /* 0xfff4001c08007986 */ /* 0x000fe8000c101b04 */
[----:B------:R-:W1:Y:S02]  /*1060*/  LDG.E.64 R10, desc[UR4][R16.64+-0x800] ;  /* 0xfff80004100a7981 */ /* 0x000e64000c1e1b00 */
[----:B-1----:R-:W-:-:S07]  /*1070*/  DMUL R18, R10, R10 ;  /* 0x0000000a0a127228 */ /* 0x002fce0000000000 */
[----:B------:R0:W-:Y:S04]  /*1080*/  STG.E.64 desc[UR4][R8.64+-0x800], R18 ;  /* 0xfff8001208007986 */ /* 0x0001e8000c101b04 */
[----:B------:R-:W2:Y:S02]  /*1090*/  LDG.E.64 R10, desc[UR4][R16.64+-0x400] ;  /* 0xfffc0004100a7981 */ /* 0x000ea4000c1e1b00 */
[----:B--2---:R-:W-:-:S07]  /*10a0*/  DMUL R24, R10, R10 ;  /* 0x0000000a0a187228 */ /* 0x004fce0000000000 */
[----:B------:R1:W-:Y:S04]  /*10b0*/  STG.E.64 desc[UR4][R8.64+-0x400], R24 ;  /* 0xfffc001808007986 */ /* 0x0003e8000c101b04 */
[----:B------:R-:W2:Y:S01]  /*10c0*/  LDG.E.64 R20, desc[UR4][R16.64] ;  /* 0x0000000410147981 */ /* 0x000ea2000c1e1b00 */
[----:B------:R-:W-:Y:S01]  /*10d0*/  MOV R11, 0x0 ;  /* 0x00000000000b7802 */ /* 0x000fe20000000f00 */
[----:B------:R-:W-:-:S04]  /*10e0*/  IMAD.MOV.U32 R10, RZ, RZ, 0xc00 ;  /* 0x00000c00ff0a7424 */ /* 0x000fc800078e00ff */
[----:B0-----:R-:W-:-:S03]  /*10f0*/  IMAD.WIDE R18, R12, 0x8, R10 ;  /* 0x000000080c127825 */ /* 0x001fc600078e020a */
[----:B------:R-:W-:-:S05]  /*1100*/  IADD3 R10, P1, PT, R18, R4, RZ ;  /* 0x00000004120a7210 */ /* 0x000fca0007f3e0ff */
[----:B------:R-:W-:Y:S01]  /*1110*/  IMAD.X R11, R19, 0x1, R5, P1 ;  /* 0x00000001130b7824 */ /* 0x000fe200008e0605 */
[----:B--2---:R-:W-:-:S07]  /*1120*/  DMUL R20, R20, R20 ;  /* 0x0000001414147228 */ /* 0x004fce0000000000 */
[----:B------:R0:W-:Y:S04]  /*1130*/  STG.E.64 desc[UR4][R8.64], R20 ;  /* 0x0000001408007986 */ /* 0x0001e8000c101b04 */
[----:B------:R-:W2:Y:S01]  /*1140*/  LDG.E.64 R26, desc[UR4][R10.64+-0xc00] ;  /* 0xfff400040a1a7981 */ /* 0x000ea2000c1e1b00 */
[----:B------:R-:W-:-:S05]  /*1150*/  IADD3 R18, P1, PT, R18, R2, RZ ;  /* 0x0000000212127210 */ /* 0x000fca0007f3e0ff */
[----:B------:R-:W-:Y:S01]  /*1160*/  IMAD.X R19, R19, 0x1, R3, P1 ;  /* 0x0000000113137824 */ /* 0x000fe200008e0603 */
[----:B--2---:R-:W-:-:S07]  /*1170*/  DMUL R26, R26, R26 ;  /* 0x0000001a1a1a7228 */ /* 0x004fce0000000000 */
[----:B------:R2:W-:Y:S04]  /*1180*/  STG.E.64 desc[UR4][R18.64+-0xc00], R26 ;  /* 0xfff4001a12007986 */ /* 0x0005e8000c101b04 */
[----:B------:R-:W3:Y:S02]  /*1190*/  LDG.E.64 R16, desc[UR4][R10.64+-0x800] ;  /* 0xfff800040a107981 */ /* 0x000ee4000c1e1b00 */
[----:B---3--:R-:W-:-:S07]  /*11a0*/  DMUL R16, R16, R16 ;  /* 0x0000001010107228 */ /* 0x008fce0000000000 */
[----:B------:R3:W-:Y:S04]  /*11b0*/  STG.E.64 desc[UR4][R18.64+-0x800], R16 ;  /* 0xfff8001012007986 */ /* 0x0007e8000c101b04 */
[----:B-1----:R-:W4:Y:S02]  /*11c0*/  LDG.E.64 R24, desc[UR4][R10.64+-0x400] ;  /* 0xfffc00040a187981 */ /* 0x002f24000c1e1b00 */
[----:B----4-:R-:W-:-:S07]  /*11d0*/  DMUL R24, R24, R24 ;  /* 0x0000001818187228 */ /* 0x010fce0000000000 */
[----:B------:R1:W-:Y:S04]  /*11e0*/  STG.E.64 desc[UR4][R18.64+-0x400], R24 ;  /* 0xfffc001812007986 */ /* 0x0003e8000c101b04 */
[----:B0-----:R-:W4:Y:S02]  /*11f0*/  LDG.E.64 R8, desc[UR4][R10.64] ;  /* 0x000000040a087981 */ /* 0x001f24000c1e1b00 */
[----:B----4-:R-:W-:-:S07]  /*1200*/  DMUL R8, R8, R8 ;  /* 0x0000000808087228 */ /* 0x010fce0000000000 */
[----:B------:R1:W-:Y:S04]  /*1210*/  STG.E.64 desc[UR4][R18.64], R8 ;  /* 0x0000000812007986 */ /* 0x0003e8000c101b04 */
[----:B------:R-:W4:Y:S02]  /*1220*/  LDG.E.64 R20, desc[UR4][R10.64+0x400] ;  /* 0x000400040a147981 */ /* 0x000f24000c1e1b00 */
[----:B----4-:R-:W-:-:S07]  /*1230*/  DMUL R20, R20, R20 ;  /* 0x0000001414147228 */ /* 0x010fce0000000000 */
[----:B------:R1:W-:Y:S04]  /*1240*/  STG.E.64 desc[UR4][R18.64+0x400], R20 ;  /* 0x0004001412007986 */ /* 0x0003e8000c101b04 */
[----:B--2---:R-:W2:Y:S02]  /*1250*/  LDG.E.64 R26, desc[UR4][R10.64+0x800] ;  /* 0x000800040a1a7981 */ /* 0x004ea4000c1e1b00 */
[----:B--2---:R-:W-:-:S07]  /*1260*/  DMUL R26, R26, R26 ;  /* 0x0000001a1a1a7228 */ /* 0x004fce0000000000 */
[----:B------:R1:W-:Y:S04]  /*1270*/  STG.E.64 desc[UR4][R18.64+0x800], R26 ;  /* 0x0008001a12007986 */ /* 0x0003e8000c101b04 */
[----:B---3--:R-:W2:Y:S01]  /*1280*/  LDG.E.64 R16, desc[UR4][R10.64+0xc00] ;  /* 0x000c00040a107981 */ /* 0x008ea2000c1e1b00 */
[----:B------:R-:W-:Y:S01]  /*1290*/  VIADD R14, R14, 0x10 ;  /* 0x000000100e0e7836 */ /* 0x000fe20000000000 */
[----:B------:R-:W-:Y:S02]  /*12a0*/  IADD3 R13, P2, PT, R13, 0x4000, RZ ;  /* 0x000040000d0d7810 */ /* 0x000fe40007f5e0ff */
[----:B------:R-:W-:Y:S02]  /*12b0*/  IADD3 R12, PT, PT, R12, 0x800, RZ ;  /* 0x000008000c0c7810 */ /* 0x000fe40007ffe0ff */
[----:B------:R-:W-:Y:S01]  /*12c0*/  ISETP.NE.AND P1, PT, R14, RZ, PT ;  /* 0x000000ff0e00720c */ /* 0x000fe20003f25270 */
[----:B------:R-:W-:Y:S01]  /*12d0*/  IMAD.X R15, RZ, RZ, R15, P2 ;  /* 0x000000ffff0f7224 */ /* 0x000fe200010e060f */
[----:B--2---:R-:W-:-:S07]  /*12e0*/  DMUL R16, R16, R16 ;  /* 0x0000001010107228 */ /* 0x004fce0000000000 */
[----:B------:R1:W-:Y:S04]  /*12f0*/  STG.E.64 desc[UR4][R18.64+0xc00], R16 ;  /* 0x000c001012007986 */ /* 0x0003e8000c101b04 */
[----:B------:R-:W-:Y:S05]  /*1300*/  @P1 BRA `(.L_x_216) ;  /* 0xfffffff800fc1947 */ /* 0x000fea000383ffff */
.L_x_215:
[----:B------:R-:W-:Y:S05]  /*1310*/  @!P0 EXIT ;  /* 0x000000000000894d */ /* 0x000fea0003800000 */
[----:B------:R-:W-:Y:S02]  /*1320*/  ISETP.GE.U32.AND P0, PT, R22, 0x8, PT ;  /* 0x000000081600780c */ /* 0x000fe40003f06070 */
[----:B-1----:R-:W-:-:S04]  /*1330*/  LOP3.LUT R20, R0, 0x7, RZ, 0xc0, !PT ;  /* 0x0000000700147812 */ /* 0x002fc800078ec0ff */
[----:B------:R-:W-:-:S07]  /*1340*/  ISETP.NE.AND P1, PT, R20, RZ, PT ;  /* 0x000000ff1400720c */ /* 0x000fce0003f25270 */
[----:B------:R-:W-:Y:S06]  /*1350*/  @!P0 BRA `(.L_x_217) ;  /* 0x0000000000708947 */ /* 0x000fec0003800000 */
[----:B------:R-:W-:-:S04]  /*1360*/  IMAD R15, R6, 0x80, R7 ;  /* 0x00000080060f7824 */ /* 0x000fc800078e0207 */
[----:B------:R-:W-:-:S05]  /*1370*/  IMAD.WIDE R8, R15, 0x8, R4 ;  /* 0x000000080f087825 */ /* 0x000fca00078e0204 */
[----:B------:R-:W2:Y:S02]  /*1380*/  LDG.E.64 R10, desc[UR4][R8.64] ;  /* 0x00000004080a7981 */ /* 0x000ea4000c1e1b00 */
[----:B--2---:R-:W-:Y:S01]  /*1390*/  DMUL R12, R10, R10 ;  /* 0x0000000a0a0c7228 */ /* 0x004fe20000000000 */
[----:B------:R-:W-:-:S06]  /*13a0*/  IMAD.WIDE R10, R15, 0x8, R2 ;  /* 0x000000080f0a7825 */ /* 0x000fcc00078e0202 */
[----:B------:R0:W-:Y:S04]  /*13b0*/  STG.E.64 desc[UR4][R10.64], R12 ;  /* 0x0000000c0a007986 */ /* 0x0001e8000c101b04 */
[----:B------:R-:W2:Y:S02]  /*13c0*/  LDG.E.64 R14, desc[UR4][R8.64+0x400] ;  /* 0x00040004080e7981 */ /* 0x000ea4000c1e1b00 */
[----:B--2---:R-:W-:-:S07]  /*13d0*/  DMUL R14, R14, R14 ;  /* 0x0000000e0e0e7228 */ /* 0x004fce0000000000 */
[----:B------:R1:W-:Y:S04]  /*13e0*/  STG.E.64 desc[UR4][R10.64+0x400], R14 ;  /* 0x0004000e0a007986 */ /* 0x0003e8000c101b04 */
[----:B------:R-:W2:Y:S02]  /*13f0*/  LDG.E.64 R16, desc[UR4][R8.64+0x800] ;  /* 0x0008000408107981 */ /* 0x000ea4000c1e1b00 */
[----:B--2---:R-:W-:-:S07]  /*1400*/  DMUL R16, R16, R16 ;  /* 0x0000001010107228 */ /* 0x004fce0000000000 */
[----:B------:R2:W-:Y:S04]  /*1410*/  STG.E.64 desc[UR4][R10.64+0x800], R16 ;  /* 0x000800100a007986 */ /* 0x0005e8000c101b04 */
[----:B------:R-:W3:Y:S02]  /*1420*/  LDG.E.64 R18, desc[UR4][R8.64+0xc00] ;  /* 0x000c000408127981 */ /* 0x000ee4000c1e1b00 */
[----:B---3--:R-:W-:-:S07]  /*1430*/  DMUL R18, R18, R18 ;  /* 0x0000001212127228 */ /* 0x008fce0000000000 */
[----:B------:R3:W-:Y:S04]  /*1440*/  STG.E.64 desc[UR4][R10.64+0xc00], R18 ;  /* 0x000c00120a007986 */ /* 0x0007e8000c101b04 */
[----:B------:R-:W4:Y:S02]  /*1450*/  LDG.E.64 R22, desc[UR4][R8.64+0x1000] ;  /* 0x0010000408167981 */ /* 0x000f24000c1e1b00 */
[----:B----4-:R-:W-:-:S07]  /*1460*/  DMUL R22, R22, R22 ;  /* 0x0000001616167228 */ /* 0x010fce0000000000 */
[----:B------:R3:W-:Y:S04]  /*1470*/  STG.E.64 desc[UR4][R10.64+0x1000], R22 ;  /* 0x001000160a007986 */ /* 0x0007e8000c101b04 */
[----:B0-----:R-:W4:Y:S02]  /*1480*/  LDG.E.64 R12, desc[UR4][R8.64+0x1400] ;  /* 0x00140004080c7981 */ /* 0x001f24000c1e1b00 */
[----:B----4-:R-:W-:-:S07]  /*1490*/  DMUL R12, R12, R12 ;  /* 0x0000000c0c0c7228 */ /* 0x010fce0000000000 */
[----:B------:R3:W-:Y:S04]  /*14a0*/  STG.E.64 desc[UR4][R10.64+0x1400], R12 ;  /* 0x0014000c0a007986 */ /* 0x0007e8000c101b04 */
[----:B-1----:R-:W4:Y:S02]  /*14b0*/  LDG.E.64 R14, desc[UR4][R8.64+0x1800] ;  /* 0x00180004080e7981 */ /* 0x002f24000c1e1b00 */
[----:B----4-:R-:W-:-:S07]  /*14c0*/  DMUL R14, R14, R14 ;  /* 0x0000000e0e0e7228 */ /* 0x010fce0000000000 */
[----:B------:R3:W-:Y:S04]  /*14d0*/  STG.E.64 desc[UR4][R10.64+0x1800], R14 ;  /* 0x0018000e0a007986 */ /* 0x0007e8000c101b04 */
[----:B--2---:R-:W2:Y:S01]  /*14e0*/  LDG.E.64 R16, desc[UR4][R8.64+0x1c00] ;  /* 0x001c000408107981 */ /* 0x004ea2000c1e1b00 */
[----:B------:R-:W-:Y:S01]  /*14f0*/  VIADD R6, R6, 0x8 ;  /* 0x0000000806067836 */ /* 0x000fe20000000000 */
[----:B--2---:R-:W-:-:S07]  /*1500*/  DMUL R16, R16, R16 ;  /* 0x0000001010107228 */ /* 0x004fce0000000000 */
[----:B------:R3:W-:Y:S04]  /*1510*/  STG.E.64 desc[UR4][R10.64+0x1c00], R16 ;  /* 0x001c00100a007986 */ /* 0x0007e8000c101b04 */
.L_x_217:
[----:B------:R-:W-:Y:S05]  /*1520*/  @!P1 EXIT ;  /* 0x000000000000994d */ /* 0x000fea0003800000 */
[----:B------:R-:W-:Y:S02]  /*1530*/  ISETP.GE.U32.AND P0, PT, R20, 0x4, PT ;  /* 0x000000041400780c */ /* 0x000fe40003f06070 */
[----:B------:R-:W-:-:S04]  /*1540*/  LOP3.LUT R0, R0, 0x3, RZ, 0xc0, !PT ;  /* 0x0000000300007812 */ /* 0x000fc800078ec0ff */
[----:B------:R-:W-:-:S07]  /*1550*/  ISETP.NE.AND P1, PT, R0, RZ, PT ;  /* 0x000000ff0000720c */ /* 0x000fce0003f25270 */
[----:B------:R-:W-:Y:S06]  /*1560*/  @!P0 BRA `(.L_x_218) ;  /* 0x0000000000408947 */ /* 0x000fec0003800000 */
[----:B---3--:R-:W-:-:S04]  /*1570*/  IMAD R19, R6, 0x80, R7 ;  /* 0x0000008006137824 */ /* 0x008fc800078e0207 */
[----:B------:R-:W-:-:S05]  /*1580*/  IMAD.WIDE R16, R19, 0x8, R4 ;  /* 0x0000000813107825 */ /* 0x000fca00078e0204 */
[----:B------:R-:W2:Y:S01]  /*1590*/  LDG.E.64 R8, desc[UR4][R16.64] ;  /* 0x0000000410087981 */ /* 0x000ea2000c1e1b00 */
[----:B------:R-:W-:Y:S01]  /*15a0*/  IMAD.WIDE R18, R19, 0x8, R2 ;  /* 0x0000000813127825 */ /* 0x000fe200078e0202 */
[----:B--2---:R-:W-:-:S07]  /*15b0*/  DMUL R8, R8, R8 ;  /* 0x0000000808087228 */ /* 0x004fce0000000000 */
[----:B------:R0:W-:Y:S04]  /*15c0*/  STG.E.64 desc[UR4][R18.64], R8 ;  /* 0x0000000812007986 */ /* 0x0001e8000c101b04 */
[----:B------:R-:W2:Y:S02]  /*15d0*/  LDG.E.64 R10, desc[UR4][R16.64+0x400] ;  /* 0x00040004100a7981 */ /* 0x000ea4000c1e1b00 */
[----:B--2---:R-:W-:-:S07]  /*15e0*/  DMUL R10, R10, R10 ;  /* 0x0000000a0a0a7228 */ /* 0x004fce0000000000 */
[----:B------:R0:W-:Y:S04]  /*15f0*/  STG.E.64 desc[UR4][R18.64+0x400], R10 ;  /* 0x0004000a12007986 */ /* 0x0001e8000c101b04 */
[----:B------:R-:W2:Y:S02]  /*1600*/  LDG.E.64 R12, desc[UR4][R16.64+0x800] ;  /* 0x00080004100c7981 */ /* 0x000ea4000c1e1b00 */
[----:B--2---:R-:W-:-:S07]  /*1610*/  DMUL R12, R12, R12 ;  /* 0x0000000c0c0c7228 */ /* 0x004fce0000000000 */
[----:B------:R0:W-:Y:S04]  /*1620*/  STG.E.64 desc[UR4][R18.64+0x800], R12 ;  /* 0x0008000c12007986 */ /* 0x0001e8000c101b04 */
[----:B------:R-:W2:Y:S01]  /*1630*/  LDG.E.64 R14, desc[UR4][R16.64+0xc00] ;  /* 0x000c0004100e7981 */ /* 0x000ea2000c1e1b00 */
[----:B------:R-:W-:Y:S01]  /*1640*/  VIADD R6, R6, 0x4 ;  /* 0x0000000406067836 */ /* 0x000fe20000000000 */
[----:B--2---:R-:W-:-:S07]  /*1650*/  DMUL R14, R14, R14 ;  /* 0x0000000e0e0e7228 */ /* 0x004fce0000000000 */
[----:B------:R0:W-:Y:S04]  /*1660*/  STG.E.64 desc[UR4][R18.64+0xc00], R14 ;  /* 0x000c000e12007986 */ /* 0x0001e8000c101b04 */
.L_x_218:
[----:B------:R-:W-:Y:S05]  /*1670*/  @!P1 EXIT ;  /* 0x000000000000994d */ /* 0x000fea0003800000 */
[----:B0--3--:R-:W-:Y:S01]  /*1680*/  LEA R13, R6, R7, 0x7 ;  /* 0x00000007060d7211 */ /* 0x009fe200078e38ff */
[----:B------:R-:W-:-:S07]  /*1690*/  IMAD.MOV R0, RZ, RZ, -R0 ;  /* 0x000000ffff007224 */ /* 0x000fce00078e0a00 */
.L_x_219:
[----:B------:R-:W-:-:S06]  /*16a0*/  IMAD.WIDE R8, R13, 0x8, R4 ;  /* 0x000000080d087825 */ /* 0x000fcc00078e0204 */
[----:B------:R-:W2:Y:S01]  /*16b0*/  LDG.E.64 R8, desc[UR4][R8.64] ;  /* 0x0000000408087981 */ /* 0x000ea2000c1e1b00 */
[----:B------:R-:W-:Y:S02]  /*16c0*/  VIADD R0, R0, 0x1 ;  /* 0x0000000100007836 */ /* 0x000fe40000000000 */
[----:B0-----:R-:W-:-:S03]  /*16d0*/  IMAD.WIDE R6, R13, 0x8, R2 ;  /* 0x000000080d067825 */ /* 0x001fc600078e0202 */
[----:B------:R-:W-:Y:S01]  /*16e0*/  ISETP.NE.AND P0, PT, R0, RZ, PT ;  /* 0x000000ff0000720c */ /* 0x000fe20003f05270 */
[----:B--2---:R-:W-:-:S07]  /*16f0*/  DMUL R10, R8, R8 ;  /* 0x00000008080a7228 */ /* 0x004fce0000000000 */
[----:B------:R0:W-:Y:S05]  /*1700*/  STG.E.64 desc[UR4][R6.64], R10 ;  /* 0x0000000a06007986 */ /* 0x0001ea000c101b04 */
[----:B------:R-:W-:Y:S05]  /*1710*/  @!P0 EXIT ;  /* 0x000000000000894d */ /* 0x000fea0003800000 */
[----:B------:R-:W-:Y:S01]  /*1720*/  VIADD R13, R13, 0x80 ;  /* 0x000000800d0d7836 */ /* 0x000fe20000000000 */
[----:B------:R-:W-:Y:S06]  /*1730*/  BRA `(.L_x_219) ;  /* 0xfffffffc00d87947 */ /* 0x000fec000383ffff */
.L_x_220:
        /* <DEDUP_REMOVED lines=12> */
.L_x_1869:


//--------------------- .text._ZN3cub18CUB_300001_SM_10006detail9transform16transform_kernelINS2_10policy_hubILb1EN4cuda3std3__45tupleIJN6thrust24THRUST_300001_SM_1000_NS6detail15normal_iteratorINSA_10device_ptrIdEEEEEEEE10policy1000Ei6squareIdESF_JPdEEEvT0_iT1_T2_DpNS2_10kernel_argIT3_EE --------------------------
	.section	.text._ZN3cub18CUB_300001_SM_10006detail9transform16transform_kernelINS2_10policy_hubILb1EN4cuda3std3__45tupleIJN6thrust24THRUST_300001_SM_1000_NS6detail15normal_iteratorINSA_10device_ptrIdEEEEEEEE10policy1000Ei6squareIdESF_JPdEEEvT0_iT1_T2_DpNS2_10kernel_argIT3_EE,"ax",@progbits
	.align	128
        .global         _ZN3cub18CUB_300001_SM_10006detail9transform16transform_kernelINS2_10policy_hubILb1EN4cuda3std3__45tupleIJN6thrust24THRUST_300001_SM_1000_NS6detail15normal_iteratorINSA_10device_ptrIdEEEEEEEE10policy1000Ei6squareIdESF_JPdEEEvT0_iT1_T2_DpNS2_10kernel_argIT3_EE
        .type           _ZN3cub18CUB_300001_SM_10006detail9transform16transform_kernelINS2_10policy_hubILb1EN4cuda3std3__45tupleIJN6thrust24THRUST_300001_SM_1000_NS6detail15normal_iteratorINSA_10device_ptrIdEEEEEEEE10policy1000Ei6squareIdESF_JPdEEEvT0_iT1_T2_DpNS2_10kernel_argIT3_EE,@function
        .size           _ZN3cub18CUB_300001_SM_10006detail9transform16transform_kernelINS2_10policy_hubILb1EN4cuda3std3__45tupleIJN6thrust24THRUST_300001_SM_1000_NS6detail15normal_iteratorINSA_10device_ptrIdEEEEEEEE10policy1000Ei6squareIdESF_JPdEEEvT0_iT1_T2_DpNS2_10kernel_argIT3_EE,(.L_x_1870 - _ZN3cub18CUB_300001_SM_10006detail9transform16transform_kernelINS2_10policy_hubILb1EN4cuda3std3__45tupleIJN6thrust24THRUST_300001_SM_1000_NS6detail15normal_iteratorINSA_10device_ptrIdEEEEEEEE10policy1000Ei6squareIdESF_JPdEEEvT0_iT1_T2_DpNS2_10kernel_argIT3_EE)
        .other          _ZN3cub18CUB_300001_SM_10006detail9transform16transform_kernelINS2_10policy_hubILb1EN4cuda3std3__45tupleIJN6thrust24THRUST_300001_SM_1000_NS6detail15normal_iteratorINSA_10device_ptrIdEEEEEEEE10policy1000Ei6squareIdESF_JPdEEEvT0_iT1_T2_DpNS2_10kernel_argIT3_EE,@"STO_CUDA_ENTRY STV_DEFAULT"
_ZN3cub18CUB_300001_SM_10006detail9transform16transform_kernelINS2_10policy_hubILb1EN4cuda3std3__45tupleIJN6thrust24THRUST_300001_SM_1000_NS6detail15normal_iteratorINSA_10device_ptrIdEEEEEEEE10policy1000Ei6squareIdESF_JPdEEEvT0_iT1_T2_DpNS2_10kernel_argIT3_EE:
.text._ZN3cub18CUB_300001_SM_10006detail9transform16transform_kernelINS2_10policy_hubILb1EN4cuda3std3__45tupleIJN6thrust24THRUST_300001_SM_1000_NS6detail15normal_iteratorINSA_10device_ptrIdEEEEEEEE10policy1000Ei6squareIdESF_JPdEEEvT0_iT1_T2_DpNS2_10kernel_argIT3_EE:
[----:B------:R-:W-:Y:S08]  /*0000*/  LDC R1, c[0x0][0x37c] ;  /* 0x0000df00ff017b82 */ /* 0x000ff00000000800 */
[----:B------:R-:W0:Y:S01]  /*0010*/  LDC.64 R8, c[0x0][0x380] ;  /* 0x0000e000ff087b82 */ /* 0x000e220000000a00 */
[----:B------:R-:W1:Y:S01]  /*0020*/  S2R R0, SR_TID.X ;  /* 0x0000000000007919 */ /* 0x000e620000002100 */
[----:B------:R-:W2:Y:S01]  /*0030*/  LDCU.64 UR6, c[0x0][0x358] ;  /* 0x00006b00ff0677ac */ /* 0x000ea20008000a00 */
[----:B------:R-:W-:Y:S05]  /*0040*/  BSSY.RECONVERGENT B0, `(.L_x_221) ;  /* 0x0000016000007945 */ /* 0x000fea0003800200 */
[----:B------:R-:W3:Y:S08]  /*0050*/  S2UR UR4, SR_CTAID.X ;  /* 0x00000000000479c3 */ /* 0x000ef00000002500 */
[----:B------:R-:W4:Y:S01]  /*0060*/  LDC.64 R2, c[0x0][0x398] ;  /* 0x0000e600ff027b82 */ /* 0x000f220000000a00 */
[----:B0-----:R-:W-:-:S07]  /*0070*/  IMAD.SHL.U32 R7, R9, 0x80, RZ ;  /* 0x0000008009077824 */ /* 0x001fce00078e00ff */
[----:B------:R-:W0:Y:S01]  /*0080*/  LDC.64 R4, c[0x0][0x390] ;  /* 0x0000e400ff047b82 */ /* 0x000e220000000a00 */
[----:B---3--:R-:W-:Y:S01]  /*0090*/  IMAD R13, R7, UR4, RZ ;  /* 0x00000004070d7c24 */ /* 0x008fe2000f8e02ff */
[----:B-1----:R-:W-:-:S03]  /*00a0*/  SHF.L.U32 R15, R0, 0x7, RZ ;  /* 0x00000007000f7819 */ /* 0x002fc600000006ff */
[----:B------:R-:W-:-:S05]  /*00b0*/  IMAD.IADD R8, R8, 0x1, -R13 ;  /* 0x0000000108087824 */ /* 0x000fca00078e0a0d */
[CC--:B------:R-:W-:Y:S02]  /*00c0*/  VIMNMX R6, PT, PT, R7.reuse, R8.reuse, PT ;  /* 0x0000000807067248 */ /* 0x0c0fe40003fe0100 */
[----:B------:R-:W-:-:S03]  /*00d0*/  ISETP.GT.AND P0, PT, R7, R8, PT ;  /* 0x000000080700720c */ /* 0x000fc60003f04270 */
[----:B------:R-:W-:-:S05]  /*00e0*/  IMAD.SHL.U32 R12, R6, 0x8, RZ ;  /* 0x00000008060c7824 */ /* 0x000fca00078e00ff */
[----:B------:R-:W-:-:S13]  /*00f0*/  ISETP.GE.AND P1, PT, R15, R12, PT ;  /* 0x0000000c0f00720c */ /* 0x000fda0003f26270 */
[----:B--2-4-:R-:W-:Y:S05]  /*0100*/  @P1 BRA `(.L_x_222) ;  /* 0x0000000000241947 */ /* 0x014fea0003800000 */
[----:B------:R-:W1:Y:S02]  /*0110*/  LDC.64 R10, c[0x0][0x398] ;  /* 0x0000e600ff0a7b82 */ /* 0x000e640000000a00 */
[----:B-1----:R-:W-:-:S04]  /*0120*/  IMAD.WIDE.U32 R10, R0, 0x80, R10 ;  /* 0x00000080000a7825 */ /* 0x002fc800078e000a */
[----:B------:R-:W-:-:S07]  /*0130*/  IMAD.WIDE R10, R13, 0x8, R10 ;  /* 0x000000080d0a7825 */ /* 0x000fce00078e020a */
.L_x_223:
[----:B------:R-:W-:Y:S01]  /*0140*/  VIADD R15, R15, 0x4000 ;  /* 0x000040000f0f7836 */ /* 0x000fe20000000000 */
[----:B------:R1:W-:Y:S04]  /*0150*/  CCTL.E.PF2 [R10] ;  /* 0x000000000a00798f */ /* 0x0003e80000800100 */
[----:B------:R-:W-:Y:S02]  /*0160*/  ISETP.GE.AND P1, PT, R15, R12, PT ;  /* 0x0000000c0f00720c */ /* 0x000fe40003f26270 */
[----:B-1----:R-:W-:-:S04]  /*0170*/  IADD3 R10, P2, PT, R10, 0x4000, RZ ;  /* 0x000040000a0a7810 */ /* 0x002fc80007f5e0ff */
[----:B------:R-:W-:-:S07]  /*0180*/  IADD3.X R11, PT, PT, RZ, R11, RZ, P2, !PT ;  /* 0x0000000bff0b7210 */ /* 0x000fce00017fe4ff */
[----:B------:R-:W-:Y:S05]  /*0190*/  @!P1 BRA `(.L_x_223) ;  /* 0xfffffffc00e89947 */ /* 0x000fea000383ffff */
.L_x_222:
[----:B------:R-:W-:Y:S05]  /*01a0*/  BSYNC.RECONVERGENT B0 ;  /* 0x0000000000007941 */ /* 0x000fea0003800200 */
.L_x_221:
[----:B------:R-:W-:-:S04]  /*01b0*/  IMAD.WIDE R2, R13, 0x8, R2 ;  /* 0x000000080d027825 */ /* 0x000fc800078e0202 */
[----:B0-----:R-:W-:Y:S01]  /*01c0*/  IMAD.WIDE R4, R13, 0x8, R4 ;  /* 0x000000080d047825 */ /* 0x001fe200078e0204 */
[----:B------:R-:W-:Y:S06]  /*01d0*/  @P0 BRA `(.L_x_224) ;  /* 0x0000000800440947 */ /* 0x000fec0003800000 */
[----:B------:R-:W-:-:S13]  /*01e0*/  ISETP.GE.AND P0, PT, R9, 0x1, PT ;  /* 0x000000010900780c */ /* 0x000fda0003f06270 */
[----:B------:R-:W-:Y:S05]  /*01f0*/  @!P0 EXIT ;  /* 0x000000000000894d */ /* 0x000fea0003800000 */
[C---:B------:R-:W-:Y:S01]  /*0200*/  ISETP.GE.U32.AND P1, PT, R9.reuse, 0x10, PT ;  /* 0x000000100900780c */ /* 0x040fe20003f26070 */
[----:B------:R-:W-:Y:S01]  /*0210*/  IMAD.MOV.U32 R7, RZ, RZ, RZ ;  /* 0x000000ffff077224 */ /* 0x000fe200078e00ff */
[----:B------:R-:W-:-:S04]  /*0220*/  LOP3.LUT R20, R9, 0xf, RZ, 0xc0, !PT ;  /* 0x0000000f09147812 */ /* 0x000fc800078ec0ff */
[----:B------:R-:W-:-:S07]  /*0230*/  ISETP.NE.AND P0, PT, R20, RZ, PT ;  /* 0x000000ff1400720c */ /* 0x000fce0003f05270 */
[----:B------:R-:W-:Y:S06]  /*0240*/  @!P1 BRA `(.L_x_225) ;  /* 0x0000000400189947 */ /* 0x000fec0003800000 */
[----:B------:R-:W-:Y:S01]  /*0250*/  IMAD.WIDE.U32 R14, R0, 0x8, RZ ;  /* 0x00000008000e7825 */ /* 0x000fe200078e00ff */
[----:B------:R-:W-:-:S03]  /*0260*/  LOP3.LUT R7, R9, 0x7ffffff0, RZ, 0xc0, !PT ;  /* 0x7ffffff009077812 */ /* 0x000fc600078ec0ff */
[----:B------:R-:W-:Y:S01]  /*0270*/  VIADD R6, R0, 0x480 ;  /* 0x0000048000067836 */ /* 0x000fe20000000000 */
[----:B------:R-:W-:Y:S02]  /*0280*/  LOP3.LUT R11, R14, 0x2000, RZ, 0xfc, !PT ;  /* 0x000020000e0b7812 */ /* 0x000fe400078efcff */
[----:B------:R-:W-:-:S07]  /*0290*/  IADD3 R10, PT, PT, -R7, RZ, RZ ;  /* 0x000000ff070a7210 */ /* 0x000fce0007ffe1ff */
.L_x_226:
        /* <DEDUP_REMOVED lines=25> */
[----:B------:R-:W2:Y:S01]  /*0430*/  LDG.E.64 R16, desc[UR6][R12.64+-0x400] ;  /* 0xfffc00060c107981 */ /* 0x000ea2000c1e1b00 */
[----:B------:R-:W-:Y:S01]  /*0440*/  MOV R18, 0xc00 ;  /* 0x00000c0000127802 */ /* 0x000fe20000000f00 */
[----:B------:R-:W-:Y:S01]  /*0450*/  IMAD.MOV.U32 R19, RZ, RZ, 0x0 ;  /* 0x00000000ff137424 */ /* 0x000fe200078e00ff */
[----:B--2---:R-:W-:-:S07]  /*0460*/  DMUL R24, R16, R16 ;  /* 0x0000001010187228 */ /* 0x004fce0000000000 */
[----:B------:R1:W-:Y:S04]  /*0470*/  STG.E.64 desc[UR6][R8.64+-0x400], R24 ;  /* 0xfffc001808007986 */ /* 0x0003e8000c101b06 */
[----:B0-----:R-:W2:Y:S01]  /*0480*/  LDG.E.64 R22, desc[UR6][R12.64] ;  /* 0x000000060c167981 */ /* 0x001ea2000c1e1b00 */
[----:B------:R-:W-:-:S03]  /*0490*/  IMAD.WIDE R18, R6, 0x8, R18 ;  /* 0x0000000806127825 */ /* 0x000fc600078e0212 */
[----:B------:R-:W-:-:S05]  /*04a0*/  IADD3 R16, P1, PT, R2, R18, RZ ;  /* 0x0000001202107210 */ /* 0x000fca0007f3e0ff */
[----:B------:R-:W-:Y:S01]  /*04b0*/  IMAD.X R17, R3, 0x1, R19, P1 ;  /* 0x0000000103117824 */ /* 0x000fe200008e0613 */
[----:B--2---:R-:W-:-:S07]  /*04c0*/  DMUL R26, R22, R22 ;  /* 0x00000016161a7228 */ /* 0x004fce0000000000 */
[----:B------:R0:W-:Y:S04]  /*04d0*/  STG.E.64 desc[UR6][R8.64], R26 ;  /* 0x0000001a08007986 */ /* 0x0001e8000c101b06 */
[----:B------:R-:W2:Y:S01]  /*04e0*/  LDG.E.64 R22, desc[UR6][R16.64+-0xc00] ;  /* 0xfff4000610167981 */ /* 0x000ea2000c1e1b00 */
[----:B------:R-:W-:-:S04]  /*04f0*/  IADD3 R18, P1, PT, R4, R18, RZ ;  /* 0x0000001204127210 */ /* 0x000fc80007f3e0ff */
[----:B------:R-:W-:Y:S01]  /*0500*/  IADD3.X R19, PT, PT, R5, R19, RZ, P1, !PT ;  /* 0x0000001305137210 */ /* 0x000fe20000ffe4ff */
        /* <DEDUP_REMOVED lines=26> */
.L_x_225:
[----:B------:R-:W-:Y:S05]  /*06b0*/  @!P0 EXIT ;  /* 0x000000000000894d */ /* 0x000fea0003800000 */
[----:B------:R-:W0:Y:S01]  /*06c0*/  LDCU UR4, c[0x0][0x384] ;  /* 0x00007080ff0477ac */ /* 0x000e220008000800 */
[----:B------:R-:W-:Y:S01]  /*06d0*/  ISETP.GE.U32.AND P0, PT, R20, 0x8, PT ;  /* 0x000000081400780c */ /* 0x000fe20003f06070 */
[----:B0-----:R-:W-:-:S06]  /*06e0*/  ULOP3.LUT UR5, UR4, 0x7, URZ, 0xc0, !UPT ;  /* 0x0000000704057892 */ /* 0x001fcc000f8ec0ff */
[----:B------:R-:W-:-:S06]  /*06f0*/  ISETP.NE.AND P1, PT, RZ, UR5, PT ;  /* 0x00000005ff007c0c */ /* 0x000fcc000bf25270 */
[----:B------:R-:W-:Y:S07]  /*0700*/  @!P0 BRA `(.L_x_227) ;  /* 0x0000000000708947 */ /* 0x000fee0003800000 */
[----:B------:R-:W-:-:S04]  /*0710*/  IMAD R15, R7, 0x80, R0 ;  /* 0x00000080070f7824 */ /* 0x000fc800078e0200 */
[----:B-1----:R-:W-:-:S05]  /*0720*/  IMAD.WIDE R8, R15, 0x8, R2 ;  /* 0x000000080f087825 */ /* 0x002fca00078e0202 */
        /* <DEDUP_REMOVED lines=26> */
.L_x_227:
[----:B------:R-:W-:Y:S05]  /*08d0*/  @!P1 EXIT ;  /* 0x000000000000994d */ /* 0x000fea0003800000 */
[----:B------:R-:W-:Y:S02]  /*08e0*/  UISETP.GE.U32.AND UP0, UPT, UR5, 0x4, UPT ;  /* 0x000000040500788c */ /* 0x000fe4000bf06070 */
[----:B------:R-:W-:-:S06]  /*08f0*/  ULOP3.LUT UR4, UR4, 0x3, URZ, 0xc0, !UPT ;  /* 0x0000000304047892 */ /* 0x000fcc000f8ec0ff */
[----:B------:R-:W-:Y:S01]  /*0900*/  ISETP.NE.AND P0, PT, RZ, UR4, PT ;  /* 0x00000004ff007c0c */ /* 0x000fe2000bf05270 */
[----:B------:R-:W-:-:S12]  /*0910*/  BRA.U !UP0, `(.L_x_228) ;  /* 0x0000000108407547 */ /* 0x000fd8000b800000 */
[----:B-1-3--:R-:W-:-:S05]  /*0920*/  LEA R19, R7, R0, 0x7 ;  /* 0x0000000007137211 */ /* 0x00afca00078e38ff */
        /* <DEDUP_REMOVED lines=15> */
.L_x_228:
[----:B------:R-:W-:Y:S05]  /*0a20*/  @!P0 EXIT ;  /* 0x000000000000894d */ /* 0x000fea0003800000 */
[----:B01-3--:R-:W-:Y:S01]  /*0a30*/  IMAD R13, R7, 0x80, R0 ;  /* 0x00000080070d7824 */ /* 0x00bfe200078e0200 */
[----:B------:R-:W-:-:S12]  /*0a40*/  UIADD3 UR4, UPT, UPT, -UR4, URZ, URZ ;  /* 0x000000ff04047290 */ /* 0x000fd8000fffe1ff */
.L_x_229:
[----:B------:R-:W-:-:S06]  /*0a50*/  IMAD.WIDE R8, R13, 0x8, R2 ;  /* 0x000000080d087825 */ /* 0x000fcc00078e0202 */
[----:B------:R-:W2:Y:S01]  /*0a60*/  LDG.E.64 R8, desc[UR6][R8.64] ;  /* 0x0000000608087981 */ /* 0x000ea2000c1e1b00 */
[C---:B0-----:R-:W-:Y:S01]  /*0a70*/  IMAD.WIDE R6, R13.reuse, 0x8, R4 ;  /* 0x000000080d067825 */ /* 0x041fe200078e0204 */
[----:B------:R-:W-:Y:S01]  /*0a80*/  UIADD3 UR4, UPT, UPT, UR4, 0x1, URZ ;  /* 0x0000000104047890 */ /* 0x000fe2000fffe0ff */
[----:B------:R-:W-:-:S03]  /*0a90*/  IADD3 R13, PT, PT, R13, 0x80, RZ ;  /* 0x000000800d0d7810 */ /* 0x000fc60007ffe0ff */
[----:B------:R-:W-:Y:S01]  /*0aa0*/  UISETP.NE.AND UP0, UPT, UR4, URZ, UPT ;  /* 0x000000ff0400728c */ /* 0x000fe2000bf05270 */
[----:B--2---:R-:W-:-:S07]  /*0ab0*/  DMUL R10, R8, R8 ;  /* 0x00000008080a7228 */ /* 0x004fce0000000000 */
[----:B------:R0:W-:Y:S01]  /*0ac0*/  STG.E.64 desc[UR6][R6.64], R10 ;  /* 0x0000000a06007986 */ /* 0x0001e2000c101b06 */
[----:B------:R-:W-:Y:S05]  /*0ad0*/  BRA.U UP0, `(.L_x_229) ;  /* 0xfffffffd00dc7547 */ /* 0x000fea000b83ffff */
[----:B------:R-:W-:Y:S05]  /*0ae0*/  EXIT ;  /* 0x000000000000794d */ /* 0x000fea0003800000 */
.L_x_224:
[----:B------:R-:W-:-:S13]  /*0af0*/  ISETP.GE.AND P0, PT, R9, 0x1, PT ;  /* 0x000000010900780c */ /* 0x000fda0003f06270 */
[----:B------:R-:W-:Y:S05]  /*0b00*/  @!P0 EXIT ;  /* 0x000000000000894d */ /* 0x000fea0003800000 */
[C---:B------:R-:W-:Y:S01]  /*0b10*/  ISETP.GE.U32.AND P0, PT, R9.reuse, 0x8, PT ;  /* 0x000000080900780c */ /* 0x040fe20003f06070 */
[----:B------:R-:W-:Y:S01]  /*0b20*/  IMAD.MOV.U32 R7, RZ, RZ, RZ ;  /* 0x000000ffff077224 */ /* 0x000fe200078e00ff */
[----:B------:R-:W-:-:S11]  /*0b30*/  LOP3.LUT R20, R9, 0x7, RZ, 0xc0, !PT ;  /* 0x0000000709147812 */ /* 0x000fd600078ec0ff */
[----:B------:R-:W-:Y:S05]  /*0b40*/  @!P0 BRA `(.L_x_230) ;  /* 0x0000000000d08947 */ /* 0x000fea0003800000 */
[----:B------:R-:W-:Y:S01]  /*0b50*/  LOP3.LUT R7, R9, 0x7ffffff8, RZ, 0xc0, !PT ;  /* 0x7ffffff809077812 */ /* 0x000fe200078ec0ff */
[----:B------:R-:W-:-:S07]  /*0b60*/  IMAD.MOV.U32 R10, RZ, RZ, RZ ;  /* 0x000000ffff0a7224 */ /* 0x000fce00078e00ff */
.L_x_233:
[----:B------:R-:W-:-:S04]  /*0b70*/  LEA R11, R10, R0, 0x7 ;  /* 0x000000000a0b7211 */ /* 0x000fc800078e38ff */
[----:B------:R-:W-:-:S13]  /*0b80*/  ISETP.GE.AND P0, PT, R11, R6, PT ;  /* 0x000000060b00720c */ /* 0x000fda0003f06270 */
[----:B0-----:R-:W-:-:S06]  /*0b90*/  @!P0 IMAD.WIDE.U32 R12, R11, 0x8, R2 ;  /* 0x000000080b0c8825 */ /* 0x001fcc00078e0002 */
        /* <DEDUP_REMOVED lines=8> */
[----:B------:R-:W-:Y:S02]  /*0c20*/  VIADD R23, R11, 0x100 ;  /* 0x000001000b177836 */ /* 0x000fe40000000000 */
[----:B------:R-:W-:-:S03]  /*0c30*/  IMAD.WIDE R12, R21, 0x8, R4 ;  /* 0x00000008150c7825 */ /* 0x000fc600078e0204 */
[----:B------:R-:W-:Y:S01]  /*0c40*/  ISETP.GE.AND P0, PT, R23, R6, PT ;  /* 0x000000061700720c */ /* 0x000fe20003f06270 */
[----:B--2---:R-:W-:-:S07]  /*0c50*/  @!P1 DMUL R18, R18, R18 ;  /* 0x0000001212129228 */ /* 0x004fce0000000000 */
[----:B------:R1:W-:Y:S05]  /*0c60*/  @!P1 STG.E.64 desc[UR6][R12.64], R18 ;  /* 0x000000120c009986 */ /* 0x0003ea000c101b06 */
[----:B------:R-:W2:Y:S01]  /*0c70*/  @!P0 LDG.E.64 R22, desc[UR6][R8.64+0x400] ;  /* 0x0004000608168981 */ /* 0x000ea2000c1e1b00 */
[----:B------:R-:W-:-:S04]  /*0c80*/  IADD3 R21, PT, PT, R11, 0x180, RZ ;  /* 0x000001800b157810 */ /* 0x000fc80007ffe0ff */
[----:B------:R-:W-:Y:S01]  /*0c90*/  ISETP.GE.AND P1, PT, R21, R6, PT ;  /* 0x000000061500720c */ /* 0x000fe20003f26270 */
[----:B--2---:R-:W-:-:S07]  /*0ca0*/  @!P0 DMUL R22, R22, R22 ;  /* 0x0000001616168228 */ /* 0x004fce0000000000 */
[----:B------:R-:W-:Y:S05]  /*0cb0*/  @!P0 STG.E.64 desc[UR6][R12.64+0x400], R22 ;  /* 0x000400160c008986 */ /* 0x000fea000c101b06 */
[----:B0-----:R-:W2:Y:S01]  /*0cc0*/  @!P1 LDG.E.64 R14, desc[UR6][R8.64+0x800] ;  /* 0x00080006080e9981 */ /* 0x001ea2000c1e1b00 */
[----:B------:R-:W-:-:S05]  /*0cd0*/  VIADD R17, R11, 0x200 ;  /* 0x000002000b117836 */ /* 0x000fca0000000000 */
[----:B------:R-:W-:Y:S01]  /*0ce0*/  ISETP.GE.AND P0, PT, R17, R6, PT ;  /* 0x000000061100720c */ /* 0x000fe20003f06270 */
[----:B--2---:R-:W-:-:S07]  /*0cf0*/  @!P1 DMUL R14, R14, R14 ;  /* 0x0000000e0e0e9228 */ /* 0x004fce0000000000 */
[----:B------:R0:W-:Y:S05]  /*0d00*/  @!P1 STG.E.64 desc[UR6][R12.64+0x800], R14 ;  /* 0x0008000e0c009986 */ /* 0x0001ea000c101b06 */
[----:B------:R-:W2:Y:S01]  /*0d10*/  @!P0 LDG.E.64 R16, desc[UR6][R8.64+0xc00] ;  /* 0x000c000608108981 */ /* 0x000ea2000c1e1b00 */
[----:B-1----:R-:W-:-:S05]  /*0d20*/  VIADD R19, R11, 0x280 ;  /* 0x000002800b137836 */ /* 0x002fca0000000000 */
[----:B------:R-:W-:Y:S01]  /*0d30*/  ISETP.GE.AND P1, PT, R19, R6, PT ;  /* 0x000000061300720c */ /* 0x000fe20003f26270 */
[----:B--2---:R-:W-:-:S07]  /*0d40*/  @!P0 DMUL R16, R16, R16 ;  /* 0x0000001010108228 */ /* 0x004fce0000000000 */
[----:B------:R1:W-:Y:S05]  /*0d50*/  @!P0 STG.E.64 desc[UR6][R12.64+0xc00], R16 ;  /* 0x000c00100c008986 */ /* 0x0003ea000c101b06 */
[----:B------:R-:W2:Y:S01]  /*0d60*/  @!P1 LDG.E.64 R18, desc[UR6][R8.64+0x1000] ;  /* 0x0010000608129981 */ /* 0x000ea2000c1e1b00 */
[----:B------:R-:W-:-:S04]  /*0d70*/  IADD3 R21, PT, PT, R11, 0x300, RZ ;  /* 0x000003000b157810 */ /* 0x000fc80007ffe0ff */
[----:B------:R-:W-:Y:S01]  /*0d80*/  ISETP.GE.AND P0, PT, R21, R6, PT ;  /* 0x000000061500720c */ /* 0x000fe20003f06270 */
[----:B--2---:R-:W-:-:S07]  /*0d90*/  @!P1 DMUL R18, R18, R18 ;  /* 0x0000001212129228 */ /* 0x004fce0000000000 */
[----:B------:R1:W-:Y:S05]  /*0da0*/  @!P1 STG.E.64 desc[UR6][R12.64+0x1000], R18 ;  /* 0x001000120c009986 */ /* 0x0003ea000c101b06 */
[----:B0-----:R-:W2:Y:S01]  /*0db0*/  @!P0 LDG.E.64 R14, desc[UR6][R8.64+0x1400] ;  /* 0x00140006080e8981 */ /* 0x001ea2000c1e1b00 */
[----:B------:R-:W-:Y:S01]  /*0dc0*/  VIADD R11, R11, 0x380 ;  /* 0x000003800b0b7836 */ /* 0x000fe20000000000 */
[----:B------:R-:W-:Y:S01]  /*0dd0*/  BSSY.RECONVERGENT B0, `(.L_x_231) ;  /* 0x000000a000007945 */ /* 0x000fe20003800200 */
[----:B------:R-:W-:-:S05]  /*0de0*/  VIADD R10, R10, 0x8 ;  /* 0x000000080a0a7836 */ /* 0x000fca0000000000 */
[----:B------:R-:W-:Y:S01]  /*0df0*/  ISETP.NE.AND P1, PT, R10, R7, PT ;  /* 0x000000070a00720c */ /* 0x000fe20003f25270 */
[----:B--2---:R-:W-:-:S07]  /*0e00*/  @!P0 DMUL R14, R14, R14 ;  /* 0x0000000e0e0e8228 */ /* 0x004fce0000000000 */
[----:B------:R1:W-:Y:S01]  /*0e10*/  @!P0 STG.E.64 desc[UR6][R12.64+0x1400], R14 ;  /* 0x0014000e0c008986 */ /* 0x0003e2000c101b06 */
[----:B------:R-:W-:-:S13]  /*0e20*/  ISETP.GE.AND P0, PT, R11, R6, PT ;  /* 0x000000060b00720c */ /* 0x000fda0003f06270 */
[----:B-1----:R-:W-:Y:S05]  /*0e30*/  @P0 BRA `(.L_x_232) ;  /* 0x00000000000c0947 */ /* 0x002fea0003800000 */
[----:B------:R-:W2:Y:S02]  /*0e40*/  LDG.E.64 R8, desc[UR6][R8.64+0x1800] ;  /* 0x0018000608087981 */ /* 0x000ea4000c1e1b00 */
[----:B--2---:R-:W-:-:S07]  /*0e50*/  DMUL R14, R8, R8 ;  /* 0x00000008080e7228 */ /* 0x004fce0000000000 */
[----:B------:R0:W-:Y:S04]  /*0e60*/  STG.E.64 desc[UR6][R12.64+0x1800], R14 ;  /* 0x0018000e0c007986 */ /* 0x0001e8000c101b06 */
.L_x_232:
[----:B------:R-:W-:Y:S05]  /*0e70*/  BSYNC.RECONVERGENT B0 ;  /* 0x0000000000007941 */ /* 0x000fea0003800200 */
.L_x_231:
[----:B------:R-:W-:Y:S05]  /*0e80*/  @P1 BRA `(.L_x_233) ;  /* 0xfffffffc00381947 */ /* 0x000fea000383ffff */
.L_x_230:
[----:B------:R-:W-:-:S13]  /*0e90*/  ISETP.NE.AND P0, PT, R20, RZ, PT ;  /* 0x000000ff1400720c */ /* 0x000fda0003f05270 */
[----:B------:R-:W-:Y:S05]  /*0ea0*/  @!P0 EXIT ;  /* 0x000000000000894d */ /* 0x000fea0003800000 */
[----:B------:R-:W1:Y:S01]  /*0eb0*/  LDC R8, c[0x0][0x384] ;  /* 0x0000e100ff087b82 */ /* 0x000e620000000800 */
[----:B------:R-:W-:Y:S02]  /*0ec0*/  ISETP.GE.U32.AND P1, PT, R20, 0x4, PT ;  /* 0x000000041400780c */ /* 0x000fe40003f26070 */
[----:B-1----:R-:W-:-:S04]  /*0ed0*/  LOP3.LUT R22, R8, 0x3, RZ, 0xc0, !PT ;  /* 0x0000000308167812 */ /* 0x002fc800078ec0ff */
[----:B------:R-:W-:-:S07]  /*0ee0*/  ISETP.NE.AND P0, PT, R22, RZ, PT ;  /* 0x000000ff1600720c */ /* 0x000fce0003f05270 */
[----:B------:R-:W-:Y:S06]  /*0ef0*/  @!P1 BRA `(.L_x_234) ;  /* 0x0000000000749947 */ /* 0x000fec0003800000 */
[----:B------:R-:W-:-:S04]  /*0f00*/  LEA R9, R7, R0, 0x7 ;  /* 0x0000000007097211 */ /* 0x000fc800078e38ff */
[----:B------:R-:W-:-:S13]  /*0f10*/  ISETP.GE.AND P2, PT, R9, R6, PT ;  /* 0x000000060900720c */ /* 0x000fda0003f46270 */
[----:B------:R-:W-:-:S06]  /*0f20*/  @!P2 IMAD.WIDE R10, R9, 0x8, R2 ;  /* 0x00000008090aa825 */ /* 0x000fcc00078e0202 */
[----:B------:R-:W2:Y:S01]  /*0f30*/  @!P2 LDG.E.64 R10, desc[UR6][R10.64] ;  /* 0x000000060a0aa981 */ /* 0x000ea2000c1e1b00 */
[C---:B------:R-:W-:Y:S02]  /*0f40*/  VIADD R21, R9.reuse, 0x80 ;  /* 0x0000008009157836 */ /* 0x040fe40000000000 */
[----:B0-----:R-:W-:-:S03]  /*0f50*/  @!P2 IMAD.WIDE R14, R9, 0x8, R4 ;  /* 0x00000008090ea825 */ /* 0x001fc600078e0204 */
        /* <DEDUP_REMOVED lines=12> */
[----:B------:R-:W-:Y:S01]  /*1020*/  IADD3 R9, PT, PT, R9, 0x180, RZ ;  /* 0x0000018009097810 */ /* 0x000fe20007ffe0ff */
        /* <DEDUP_REMOVED lines=10> */
.L_x_234:
[----:B------:R-:W-:Y:S05]  /*10d0*/  @!P0 EXIT ;  /* 0x000000000000894d */ /* 0x000fea0003800000 */
[----:B------:R-:W-:Y:S02]  /*10e0*/  ISETP.NE.AND P1, PT, R22, 0x1, PT ;  /* 0x000000011600780c */ /* 0x000fe40003f25270 */
[----:B------:R-:W-:-:S04]  /*10f0*/  LOP3.LUT R8, R8, 0x1, RZ, 0xc0, !PT ;  /* 0x0000000108087812 */ /* 0x000fc800078ec0ff */
[----:B------:R-:W-:-:S07]  /*1100*/  ISETP.NE.U32.AND P0, PT, R8, 0x1, PT ;  /* 0x000000010800780c */ /* 0x000fce0003f05070 */
[----:B------:R-:W-:Y:S06]  /*1110*/  @!P1 BRA `(.L_x_235) ;  /* 0x00000000003c9947 */ /* 0x000fec0003800000 */
[----:B01----:R-:W-:-:S05]  /*1120*/  IMAD R13, R7, 0x80, R0 ;  /* 0x00000080070d7824 */ /* 0x003fca00078e0200 */
[----:B------:R-:W-:-:S13]  /*1130*/  ISETP.GE.AND P1, PT, R13, R6, PT ;  /* 0x000000060d00720c */ /* 0x000fda0003f26270 */
[----:B------:R-:W-:-:S06]  /*1140*/  @!P1 IMAD.WIDE R8, R13, 0x8, R2 ;  /* 0x000000080d089825 */ /* 0x000fcc00078e0202 */
[----:B------:R-:W2:Y:S01]  /*1150*/  @!P1 LDG.E.64 R8, desc[UR6][R8.64] ;  /* 0x0000000608089981 */ /* 0x000ea2000c1e1b00 */
[C---:B------:R-:W-:Y:S01]  /*1160*/  IADD3 R19, PT, PT, R13.reuse, 0x80, RZ ;  /* 0x000000800d137810 */ /* 0x040fe20007ffe0ff */
[----:B------:R-:W-:-:S03]  /*1170*/  @!P1 IMAD.WIDE R12, R13, 0x8, R4 ;  /* 0x000000080d0c9825 */ /* 0x000fc600078e0204 */
[----:B------:R-:W-:-:S13]  /*1180*/  ISETP.GE.AND P2, PT, R19, R6, PT ;  /* 0x000000061300720c */ /* 0x000fda0003f46270 */
[----:B------:R-:W-:Y:S01]  /*1190*/  @!P2 IMAD.WIDE R14, R19, 0x8, R2 ;  /* 0x00000008130ea825 */ /* 0x000fe200078e0202 */
[----:B--2---:R-:W-:-:S07]  /*11a0*/  @!P1 DMUL R10, R8, R8 ;  /* 0x00000008080a9228 */ /* 0x004fce0000000000 */
[----:B------:R2:W-:Y:S04]  /*11b0*/  @!P1 STG.E.64 desc[UR6][R12.64], R10 ;  /* 0x0000000a0c009986 */ /* 0x0005e8000c101b06 */
[----:B------:R-:W3:Y:S01]  /*11c0*/  @!P2 LDG.E.64 R14, desc[UR6][R14.64] ;  /* 0x000000060e0ea981 */ /* 0x000ee2000c1e1b00 */
[----:B------:R-:W-:-:S04]  /*11d0*/  @!P2 IMAD.WIDE R18, R19, 0x8, R4 ;  /* 0x000000081312a825 */ /* 0x000fc800078e0204 */
[----:B------:R-:W-:Y:S01]  /*11e0*/  VIADD R7, R7, 0x2 ;  /* 0x0000000207077836 */ /* 0x000fe20000000000 */
[----:B---3--:R-:W-:-:S07]  /*11f0*/  @!P2 DMUL R16, R14, R14 ;  /* 0x0000000e0e10a228 */ /* 0x008fce0000000000 */
[----:B------:R2:W-:Y:S04]  /*1200*/  @!P2 STG.E.64 desc[UR6][R18.64], R16 ;  /* 0x000000101200a986 */ /* 0x0005e8000c101b06 */
.L_x_235:
[----:B------:R-:W-:Y:S05]  /*1210*/  @P0 EXIT ;  /* 0x000000000000094d */ /* 0x000fea0003800000 */
[----:B------:R-:W-:-:S04]  /*1220*/  LEA R9, R7, R0, 0x7 ;  /* 0x0000000007097211 */ /* 0x000fc800078e38ff */
[----:B------:R-:W-:-:S13]  /*1230*/  ISETP.GE.AND P0, PT, R9, R6, PT ;  /* 0x000000060900720c */ /* 0x000fda0003f06270 */
[----:B------:R-:W-:Y:S05]  /*1240*/  @P0 EXIT ;  /* 0x000000000000094d */ /* 0x000fea0003800000 */
[----:B------:R-:W-:-:S06]  /*1250*/  IMAD.WIDE R2, R9, 0x8, R2 ;  /* 0x0000000809027825 */ /* 0x000fcc00078e0202 */
[----:B------:R-:W3:Y:S01]  /*1260*/  LDG.E.64 R2, desc[UR6][R2.64] ;  /* 0x0000000602027981 */ /* 0x000ee2000c1e1b00 */
[----:B------:R-:W-:Y:S01]  /*1270*/  IMAD.WIDE R4, R9, 0x8, R4 ;  /* 0x0000000809047825 */ /* 0x000fe200078e0204 */
[----:B---3--:R-:W-:-:S07]  /*1280*/  DMUL R6, R2, R2 ;  /* 0x0000000202067228 */ /* 0x008fce0000000000 */
[----:B------:R-:W-:Y:S01]  /*1290*/  STG.E.64 desc[UR6][R4.64], R6 ;  /* 0x0000000604007986 */ /* 0x000fe2000c101b06 */
[----:B------:R-:W-:Y:S05]  /*12a0*/  EXIT ;  /* 0x000000000000794d */ /* 0x000fea0003800000 */
.L_x_236:
        /* <DEDUP_REMOVED lines=13> */
.L_x_1870:


//--------------------- .text._ZN3cub18CUB_300001_SM_10006detail9transform16transform_kernelINS2_10policy_hubILb1EN4cuda3std3__45tupleIJN6thrust24THRUST_300001_SM_1000_NS6detail15normal_iteratorINSA_10device_ptrIdEEEEEEEE10policy1000El6minus5IdESF_JPdEEEvT0_iT1_T2_DpNS2_10kernel_argIT3_EE --------------------------
	.section	.text._ZN3cub18CUB_300001_SM_10006detail9transform16transform_kernelINS2_10policy_hubILb1EN4cuda3std3__45tupleIJN6thrust24THRUST_300001_SM_1000_NS6detail15normal_iteratorINSA_10device_ptrIdEEEEEEEE10policy1000El6minus5IdESF_JPdEEEvT0_iT1_T2_DpNS2_10kernel_argIT3_EE,"ax",@progbits
	.align	128
        .global         _ZN3cub18CUB_300001_SM_10006detail9transform16transform_kernelINS2_10policy_hubILb1EN4cuda3std3__45tupleIJN6thrust24THRUST_300001_SM_1000_NS6detail15normal_iteratorINSA_10device_ptrIdEEEEEEEE10policy1000El6minus5IdESF_JPdEEEvT0_iT1_T2_DpNS2_10kernel_argIT3_EE
        .type           _ZN3cub18CUB_300001_SM_10006detail9transform16transform_kernelINS2_10policy_hubILb1EN4cuda3std3__45tupleIJN6thrust24THRUST_300001_SM_1000_NS6detail15normal_iteratorINSA_10device_ptrIdEEEEEEEE10policy1000El6minus5IdESF_JPdEEEvT0_iT1_T2_DpNS2_10kernel_argIT3_EE,@function
        .size           _ZN3cub18CUB_300001_SM_10006detail9transform16transform_kernelINS2_10policy_hubILb1EN4cuda3std3__45tupleIJN6thrust24THRUST_300001_SM_1000_NS6detail15normal_iteratorINSA_10device_ptrIdEEEEEEEE10policy1000El6minus5IdESF_JPdEEEvT0_iT1_T2_DpNS2_10kernel_argIT3_EE,(.L_x_1871 - _ZN3cub18CUB_300001_SM_10006detail9transform16transform_kernelINS2_10policy_hubILb1EN4cuda3std3__45tupleIJN6thrust24THRUST_300001_SM_1000_NS6detail15normal_iteratorINSA_10device_ptrIdEEEEEEEE10policy1000El6minus5IdESF_JPdEEEvT0_iT1_T2_DpNS2_10kernel_argIT3_EE)
        .other          _ZN3cub18CUB_300001_SM_10006detail9transform16transform_kernelINS2_10policy_hubILb1EN4cuda3std3__45tupleIJN6thrust24THRUST_300001_SM_1000_NS6detail15normal_iteratorINSA_10device_ptrIdEEEEEEEE10policy1000El6minus5IdESF_JPdEEEvT0_iT1_T2_DpNS2_10kernel_argIT3_EE,@"STO_CUDA_ENTRY STV_DEFAULT"
_ZN3cub18CUB_300001_SM_10006detail9transform16transform_kernelINS2_10policy_hubILb1EN4cuda3std3__45tupleIJN6thrust24THRUST_300001_SM_1000_NS6detail15normal_iteratorINSA_10device_ptrIdEEEEEEEE10policy1000El6minus5IdESF_JPdEEEvT0_iT1_T2_DpNS2_10kernel_argIT3_EE:
.text._ZN3cub18CUB_300001_SM_10006detail9transform16transform_kernelINS2_10policy_hubILb1EN4cuda3std3__45tupleIJN6thrust24THRUST_300001_SM_1000_NS6detail15normal_iteratorINSA_10device_ptrIdEEEEEEEE10policy1000El6minus5IdESF_JPdEEEvT0_iT1_T2_DpNS2_10kernel_argIT3_EE:
        /* <DEDUP_REMOVED lines=24> */
.L_x_239:
[----:B------:R-:W-:Y:S01]  /*0180*/  VIADD R11, R11, 0x4000 ;  /* 0x000040000b0b7836 */ /* 0x000fe20000000000 */
[----:B------:R0:W-:Y:S04]  /*0190*/  CCTL.E.PF2 [R8] ;  /* 0x000000000800798f */ /* 0x0001e80000800100 */
[----:B------:R-:W-:Y:S02]  /*01a0*/  ISETP.GE.AND P0, PT, R11, R4, PT ;  /* 0x000000040b00720c */ /* 0x000fe40003f06270 */
[----:B0-----:R-:W-:-:S05]  /*01b0*/  IADD3 R8, P1, PT, R8, 0x4000, RZ ;  /* 0x0000400008087810 */ /* 0x001fca0007f3e0ff */
[----:B------:R-:W-:-:S06]  /*01c0*/  IMAD.X R9, RZ, RZ, R9, P1 ;  /* 0x000000ffff097224 */ /* 0x000fcc00008e0609 */
[----:B------:R-:W-:Y:S05]  /*01d0*/  @!P0 BRA `(.L_x_239) ;  /* 0xfffffffc00e88947 */ /* 0x000fea000383ffff */
.L_x_238:
[----:B------:R-:W-:Y:S05]  /*01e0*/  BSYNC.RECONVERGENT B0 ;  /* 0x0000000000007941 */ /* 0x000fea0003800200 */
.L_x_237:
        /* <DEDUP_REMOVED lines=23> */
[----:B--2---:R-:W-:-:S07]  /*0360*/  @!P1 DADD R12, R10, -0.5 ;  /* 0xbfe000000a0c9429 */ /* 0x004fce0000000000 */
        /* <DEDUP_REMOVED lines=17> */
[----:B--2---:R-:W-:-:S07]  /*0480*/  @!P0 DADD R18, R18, -0.5 ;  /* 0xbfe0000012128429 */ /* 0x004fce0000000000 */
[----:B------:R0:W-:Y:S01]  /*0490*/  @!P0 STG.E.64 desc[UR4][R12.64], R18 ;  /* 0x000000120c008986 */ /* 0x0001e2000c101b04 */
[----:B------:R-:W-:Y:S01]  /*04a0*/  ISETP.NE.AND P0, PT, R10, 0x8, PT ;  /* 0x000000080a00780c */ /* 0x000fe20003f05270 */
[----:B------:R-:W-:-:S12]  /*04b0*/  @P6 BRA `(.L_x_243) ;  /* 0x00000000000c6947 */ /* 0x000fd80003800000 */
[----:B------:R-:W2:Y:S02]  /*04c0*/  LDG.E.64 R14, desc[UR4][R8.64+0x400] ;  /* 0x00040004080e7981 */ /* 0x000ea4000c1e1b00 */
[----:B--2---:R-:W-:-:S07]  /*04d0*/  DADD R14, R14, -0.5 ;  /* 0xbfe000000e0e7429 */ /* 0x004fce0000000000 */
[----:B------:R1:W-:Y:S04]  /*04e0*/  STG.E.64 desc[UR4][R12.64+0x400], R14 ;  /* 0x0004000e0c007986 */ /* 0x0003e8000c101b04 */
.L_x_243:
[----:B------:R-:W-:Y:S05]  /*04f0*/  BSYNC.RECONVERGENT B0 ;  /* 0x0000000000007941 */ /* 0x000fea0003800200 */
.L_x_242:
[----:B------:R-:W-:Y:S04]  /*0500*/  BSSY.RECONVERGENT B0, `(.L_x_244) ;  /* 0x0000005000007945 */ /* 0x000fe80003800200 */
[----:B------:R-:W-:Y:S05]  /*0510*/  @P5 BRA `(.L_x_245) ;  /* 0x00000000000c5947 */ /* 0x000fea0003800000 */
[----:B-1----:R-:W2:Y:S02]  /*0520*/  LDG.E.64 R14, desc[UR4][R8.64+0x800] ;  /* 0x00080004080e7981 */ /* 0x002ea4000c1e1b00 */
[----:B--2---:R-:W-:-:S07]  /*0530*/  DADD R14, R14, -0.5 ;  /* 0xbfe000000e0e7429 */ /* 0x004fce0000000000 */
[----:B------:R2:W-:Y:S04]  /*0540*/  STG.E.64 desc[UR4][R12.64+0x800], R14 ;  /* 0x0008000e0c007986 */ /* 0x0005e8000c101b04 */
.L_x_245:
[----:B------:R-:W-:Y:S05]  /*0550*/  BSYNC.RECONVERGENT B0 ;  /* 0x0000000000007941 */ /* 0x000fea0003800200 */
.L_x_244:
[----:B------:R-:W-:Y:S04]  /*0560*/  BSSY.RECONVERGENT B0, `(.L_x_246) ;  /* 0x0000005000007945 */ /* 0x000fe80003800200 */
[----:B------:R-:W-:Y:S05]  /*0570*/  @P4 BRA `(.L_x_247) ;  /* 0x00000000000c4947 */ /* 0x000fea0003800000 */
[----:B-12---:R-:W2:Y:S02]  /*0580*/  LDG.E.64 R14, desc[UR4][R8.64+0xc00] ;  /* 0x000c0004080e7981 */ /* 0x006ea4000c1e1b00 */
[----:B--2---:R-:W-:-:S07]  /*0590*/  DADD R14, R14, -0.5 ;  /* 0xbfe000000e0e7429 */ /* 0x004fce0000000000 */
[----:B------:R3:W-:Y:S04]  /*05a0*/  STG.E.64 desc[UR4][R12.64+0xc00], R14 ;  /* 0x000c000e0c007986 */ /* 0x0007e8000c101b04 */
.L_x_247:
[----:B------:R-:W-:Y:S05]  /*05b0*/  BSYNC.RECONVERGENT B0 ;  /* 0x0000000000007941 */ /* 0x000fea0003800200 */
.L_x_246:
[----:B------:R-:W-:Y:S04]  /*05c0*/  BSSY.RECONVERGENT B0, `(.L_x_248) ;  /* 0x0000005000007945 */ /* 0x000fe80003800200 */
[----:B------:R-:W-:Y:S05]  /*05d0*/  @P3 BRA `(.L_x_249) ;  /* 0x00000000000c3947 */ /* 0x000fea0003800000 */
[----:B-123--:R-:W2:Y:S02]  /*05e0*/  LDG.E.64 R14, desc[UR4][R8.64+0x1000] ;  /* 0x00100004080e7981 */ /* 0x00eea4000c1e1b00 */
[----:B--2---:R-:W-:-:S07]  /*05f0*/  DADD R14, R14, -0.5 ;  /* 0xbfe000000e0e7429 */ /* 0x004fce0000000000 */
[----:B------:R4:W-:Y:S04]  /*0600*/  STG.E.64 desc[UR4][R12.64+0x1000], R14 ;  /* 0x0010000e0c007986 */ /* 0x0009e8000c101b04 */
.L_x_249:
[----:B------:R-:W-:Y:S05]  /*0610*/  BSYNC.RECONVERGENT B0 ;  /* 0x0000000000007941 */ /* 0x000fea0003800200 */
.L_x_248:
[----:B------:R-:W-:Y:S04]  /*0620*/  BSSY.RECONVERGENT B0, `(.L_x_250) ;  /* 0x0000005000007945 */ /* 0x000fe80003800200 */
[----:B------:R-:W-:Y:S05]  /*0630*/  @P2 BRA `(.L_x_251) ;  /* 0x00000000000c2947 */ /* 0x000fea0003800000 */
[----:B-1234-:R-:W2:Y:S02]  /*0640*/  LDG.E.64 R14, desc[UR4][R8.64+0x1400] ;  /* 0x00140004080e7981 */ /* 0x01eea4000c1e1b00 */
[----:B--2---:R-:W-:-:S07]  /*0650*/  DADD R14, R14, -0.5 ;  /* 0xbfe000000e0e7429 */ /* 0x004fce0000000000 */
[----:B------:R1:W-:Y:S04]  /*0660*/  STG.E.64 desc[UR4][R12.64+0x1400], R14 ;  /* 0x0014000e0c007986 */ /* 0x0003e8000c101b04 */
.L_x_251:
[----:B------:R-:W-:Y:S05]  /*0670*/  BSYNC.RECONVERGENT B0 ;  /* 0x0000000000007941 */ /* 0x000fea0003800200 */
.L_x_250:
[----:B------:R-:W-:Y:S04]  /*0680*/  BSSY.RECONVERGENT B0, `(.L_x_252) ;  /* 0x0000005000007945 */ /* 0x000fe80003800200 */
[----:B------:R-:W-:Y:S05]  /*0690*/  @P1 BRA `(.L_x_253) ;  /* 0x00000000000c1947 */ /* 0x000fea0003800000 */
[----:B------:R-:W1:Y:S02]  /*06a0*/  LDG.E.64 R8, desc[UR4][R8.64+0x1800] ;  /* 0x0018000408087981 */ /* 0x000e64000c1e1b00 */
[----:B-1234-:R-:W-:-:S07]  /*06b0*/  DADD R14, R8, -0.5 ;  /* 0xbfe00000080e7429 */ /* 0x01efce0000000000 */
[----:B------:R1:W-:Y:S04]  /*06c0*/  STG.E.64 desc[UR4][R12.64+0x1800], R14 ;  /* 0x0018000e0c007986 */ /* 0x0003e8000c101b04 */
.L_x_253:
[----:B------:R-:W-:Y:S05]  /*06d0*/  BSYNC.RECONVERGENT B0 ;  /* 0x0000000000007941 */ /* 0x000fea0003800200 */
.L_x_252:
[----:B------:R-:W-:Y:S05]  /*06e0*/  @!P0 BRA `(.L_x_241) ;  /* 0x0000000000cc8947 */ /* 0x000fea0003800000 */
[----:B------:R-:W-:-:S07]  /*06f0*/  IMAD.MOV.U32 R0, RZ, RZ, 0x8 ;  /* 0x00000008ff007424 */ /* 0x000fce00078e00ff */
.L_x_256:
        /* <DEDUP_REMOVED lines=8> */
[----:B--2---:R-:W-:-:S07]  /*0780*/  @!P0 DADD R22, R14, -0.5 ;  /* 0xbfe000000e168429 */ /* 0x004fce0000000000 */
[----:B------:R0:W-:Y:S04]  /*0790*/  @!P0 STG.E.64 desc[UR4][R24.64], R22 ;  /* 0x0000001618008986 */ /* 0x0001e8000c101b04 */
[----:B------:R-:W2:Y:S01]  /*07a0*/  @!P1 LDG.E.64 R8, desc[UR4][R12.64] ;  /* 0x000000040c089981 */ /* 0x000ea2000c1e1b00 */
[----:B------:R-:W-:-:S04]  /*07b0*/  IADD3 R17, PT, PT, R11, 0x100, RZ ;  /* 0x000001000b117810 */ /* 0x000fc80007ffe0ff */
[----:B------:R-:W-:Y:S01]  /*07c0*/  ISETP.GE.AND P0, PT, R17, R6, PT ;  /* 0x000000061100720c */ /* 0x000fe20003f06270 */
[----:B--2---:R-:W-:Y:S01]  /*07d0*/  @!P1 DADD R20, R8, -0.5 ;  /* 0xbfe0000008149429 */ /* 0x004fe20000000000 */
[----:B------:R-:W-:-:S06]  /*07e0*/  IMAD.WIDE R8, R19, 0x8, R2 ;  /* 0x0000000813087825 */ /* 0x000fcc00078e0202 */
[----:B------:R1:W-:Y:S05]  /*07f0*/  @!P1 STG.E.64 desc[UR4][R8.64], R20 ;  /* 0x0000001408009986 */ /* 0x0003ea000c101b04 */
[----:B------:R-:W2:Y:S01]  /*0800*/  @!P0 LDG.E.64 R14, desc[UR4][R12.64+0x400] ;  /* 0x000400040c0e8981 */ /* 0x000ea2000c1e1b00 */
[----:B------:R-:W-:-:S05]  /*0810*/  VIADD R17, R11, 0x180 ;  /* 0x000001800b117836 */ /* 0x000fca0000000000 */
[----:B------:R-:W-:Y:S01]  /*0820*/  ISETP.GE.AND P1, PT, R17, R6, PT ;  /* 0x000000061100720c */ /* 0x000fe20003f26270 */
[----:B--2---:R-:W-:-:S07]  /*0830*/  @!P0 DADD R18, R14, -0.5 ;  /* 0xbfe000000e128429 */ /* 0x004fce0000000000 */
[----:B------:R2:W-:Y:S05]  /*0840*/  @!P0 STG.E.64 desc[UR4][R8.64+0x400], R18 ;  /* 0x0004001208008986 */ /* 0x0005ea000c101b04 */
[----:B------:R-:W0:Y:S01]  /*0850*/  @!P1 LDG.E.64 R14, desc[UR4][R12.64+0x800] ;  /* 0x000800040c0e9981 */ /* 0x000e22000c1e1b00 */
[----:B------:R-:W-:-:S05]  /*0860*/  VIADD R17, R11, 0x200 ;  /* 0x000002000b117836 */ /* 0x000fca0000000000 */
[----:B------:R-:W-:Y:S01]  /*0870*/  ISETP.GE.AND P0, PT, R17, R6, PT ;  /* 0x000000061100720c */ /* 0x000fe20003f06270 */
[----:B0-----:R-:W-:-:S07]  /*0880*/  @!P1 DADD R22, R14, -0.5 ;  /* 0xbfe000000e169429 */ /* 0x001fce0000000000 */
[----:B------:R0:W-:Y:S05]  /*0890*/  @!P1 STG.E.64 desc[UR4][R8.64+0x800], R22 ;  /* 0x0008001608009986 */ /* 0x0001ea000c101b04 */
[----:B------:R-:W1:Y:S01]  /*08a0*/  @!P0 LDG.E.64 R14, desc[UR4][R12.64+0xc00] ;  /* 0x000c00040c0e8981 */ /* 0x000e62000c1e1b00 */
[----:B------:R-:W-:-:S05]  /*08b0*/  VIADD R17, R11, 0x280 ;  /* 0x000002800b117836 */ /* 0x000fca0000000000 */
[----:B------:R-:W-:Y:S01]  /*08c0*/  ISETP.GE.AND P1, PT, R17, R6, PT ;  /* 0x000000061100720c */ /* 0x000fe20003f26270 */
[----:B-1----:R-:W-:-:S07]  /*08d0*/  @!P0 DADD R20, R14, -0.5 ;  /* 0xbfe000000e148429 */ /* 0x002fce0000000000 */
[----:B------:R0:W-:Y:S05]  /*08e0*/  @!P0 STG.E.64 desc[UR4][R8.64+0xc00], R20 ;  /* 0x000c001408008986 */ /* 0x0001ea000c101b04 */
[----:B------:R-:W2:Y:S01]  /*08f0*/  @!P1 LDG.E.64 R14, desc[UR4][R12.64+0x1000] ;  /* 0x001000040c0e9981 */ /* 0x000ea2000c1e1b00 */
[----:B------:R-:W-:-:S05]  /*0900*/  VIADD R17, R11, 0x300 ;  /* 0x000003000b117836 */ /* 0x000fca0000000000 */
[----:B------:R-:W-:Y:S01]  /*0910*/  ISETP.GE.AND P0, PT, R17, R6, PT ;  /* 0x000000061100720c */ /* 0x000fe20003f06270 */
[----:B--2---:R-:W-:-:S07]  /*0920*/  @!P1 DADD R18, R14, -0.5 ;  /* 0xbfe000000e129429 */ /* 0x004fce0000000000 */
[----:B------:R0:W-:Y:S05]  /*0930*/  @!P1 STG.E.64 desc[UR4][R8.64+0x1000], R18 ;  /* 0x0010001208009986 */ /* 0x0001ea000c101b04 */
[----:B------:R-:W2:Y:S01]  /*0940*/  @!P0 LDG.E.64 R14, desc[UR4][R12.64+0x1400] ;  /* 0x001400040c0e8981 */ /* 0x000ea2000c1e1b00 */
[----:B------:R-:W-:Y:S01]  /*0950*/  VIADD R11, R11, 0x380 ;  /* 0x000003800b0b7836 */ /* 0x000fe20000000000 */
[----:B------:R-:W-:Y:S01]  /*0960*/  IADD3 R0, PT, PT, R0, 0x8, RZ ;  /* 0x0000000800007810 */ /* 0x000fe20007ffe0ff */
[----:B------:R-:W-:Y:S03]  /*0970*/  BSSY.RECONVERGENT B0, `(.L_x_254) ;  /* 0x0000009000007945 */ /* 0x000fe60003800200 */
[----:B------:R-:W-:Y:S01]  /*0980*/  ISETP.NE.AND P1, PT, R0, R10, PT ;  /* 0x0000000a0000720c */ /* 0x000fe20003f25270 */
[----:B--2---:R-:W-:-:S07]  /*0990*/  @!P0 DADD R14, R14, -0.5 ;  /* 0xbfe000000e0e8429 */ /* 0x004fce0000000000 */
[----:B------:R0:W-:Y:S01]  /*09a0*/  @!P0 STG.E.64 desc[UR4][R8.64+0x1400], R14 ;  /* 0x0014000e08008986 */ /* 0x0001e2000c101b04 */
[----:B------:R-:W-:-:S13]  /*09b0*/  ISETP.GE.AND P0, PT, R11, R6, PT ;  /* 0x000000060b00720c */ /* 0x000fda0003f06270 */
[----:B0-----:R-:W-:Y:S05]  /*09c0*/  @P0 BRA `(.L_x_255) ;  /* 0x00000000000c0947 */ /* 0x001fea0003800000 */
[----:B------:R-:W2:Y:S02]  /*09d0*/  LDG.E.64 R12, desc[UR4][R12.64+0x1800] ;  /* 0x001800040c0c7981 */ /* 0x000ea4000c1e1b00 */
[----:B--2---:R-:W-:-:S07]  /*09e0*/  DADD R14, R12, -0.5 ;  /* 0xbfe000000c0e7429 */ /* 0x004fce0000000000 */
[----:B------:R0:W-:Y:S04]  /*09f0*/  STG.E.64 desc[UR4][R8.64+0x1800], R14 ;  /* 0x0018000e08007986 */ /* 0x0001e8000c101b04 */
.L_x_255:
[----:B------:R-:W-:Y:S05]  /*0a00*/  BSYNC.RECONVERGENT B0 ;  /* 0x0000000000007941 */ /* 0x000fea0003800200 */
.L_x_254:
[----:B------:R-:W-:Y:S05]  /*0a10*/  @P1 BRA `(.L_x_256) ;  /* 0xfffffffc00381947 */ /* 0x000fea000383ffff */
.L_x_241:
        /* <DEDUP_REMOVED lines=15> */
[----:B--2---:R-:W-:-:S07]  /*0b10*/  @!P0 DADD R14, R12, -0.5 ;  /* 0xbfe000000c0e8429 */ /* 0x004fce0000000000 */
[----:B------:R0:W-:Y:S04]  /*0b20*/  @!P0 STG.E.64 desc[UR4][R16.64], R14 ;  /* 0x0000000e10008986 */ /* 0x0001e8000c101b04 */
[----:B------:R-:W2:Y:S01]  /*0b30*/  @!P1 LDG.E.64 R18, desc[UR4][R18.64] ;  /* 0x0000000412129981 */ /* 0x000ea2000c1e1b00 */
[----:B------:R-:W-:Y:S02]  /*0b40*/  VIADD R25, R9, 0x100 ;  /* 0x0000010009197836 */ /* 0x000fe40000000000 */
[----:B------:R-:W-:-:S03]  /*0b50*/  @!P1 IMAD.WIDE R12, R11, 0x8, R2 ;  /* 0x000000080b0c9825 */ /* 0x000fc600078e0202 */
[----:B------:R-:W-:-:S13]  /*0b60*/  ISETP.GE.AND P0, PT, R25, R6, PT ;  /* 0x000000061900720c */ /* 0x000fda0003f06270 */
[----:B------:R-:W-:Y:S01]  /*0b70*/  @!P0 IMAD.WIDE R22, R25, 0x8, R4 ;  /* 0x0000000819168825 */ /* 0x000fe200078e0204 */
[----:B--2---:R-:W-:-:S07]  /*0b80*/  @!P1 DADD R20, R18, -0.5 ;  /* 0xbfe0000012149429 */ /* 0x004fce0000000000 */
[----:B------:R1:W-:Y:S04]  /*0b90*/  @!P1 STG.E.64 desc[UR4][R12.64], R20 ;  /* 0x000000140c009986 */ /* 0x0003e8000c101b04 */
[----:B------:R-:W2:Y:S01]  /*0ba0*/  @!P0 LDG.E.64 R22, desc[UR4][R22.64] ;  /* 0x0000000416168981 */ /* 0x000ea2000c1e1b00 */
[----:B------:R-:W-:Y:S02]  /*0bb0*/  VIADD R9, R9, 0x180 ;  /* 0x0000018009097836 */ /* 0x000fe40000000000 */
[----:B0-----:R-:W-:-:S03]  /*0bc0*/  @!P0 IMAD.WIDE R16, R25, 0x8, R2 ;  /* 0x0000000819108825 */ /* 0x001fc600078e0202 */
[----:B------:R-:W-:-:S13]  /*0bd0*/  ISETP.GE.AND P1, PT, R9, R6, PT ;  /* 0x000000060900720c */ /* 0x000fda0003f26270 */
[----:B------:R-:W-:Y:S01]  /*0be0*/  @!P1 IMAD.WIDE R18, R9, 0x8, R4 ;  /* 0x0000000809129825 */ /* 0x000fe200078e0204 */
[----:B--2---:R-:W-:-:S07]  /*0bf0*/  @!P0 DADD R14, R22, -0.5 ;  /* 0xbfe00000160e8429 */ /* 0x004fce0000000000 */
[----:B------:R1:W-:Y:S04]  /*0c00*/  @!P0 STG.E.64 desc[UR4][R16.64], R14 ;  /* 0x0000000e10008986 */ /* 0x0003e8000c101b04 */
[----:B------:R-:W2:Y:S01]  /*0c10*/  @!P1 LDG.E.64 R18, desc[UR4][R18.64] ;  /* 0x0000000412129981 */ /* 0x000ea2000c1e1b00 */
[----:B------:R-:W-:-:S04]  /*0c20*/  @!P1 IMAD.WIDE R26, R9, 0x8, R2 ;  /* 0x00000008091a9825 */ /* 0x000fc800078e0202 */
[----:B------:R-:W-:Y:S01]  /*0c30*/  VIADD R10, R10, 0x4 ;  /* 0x000000040a0a7836 */ /* 0x000fe20000000000 */
[----:B--2---:R-:W-:-:S07]  /*0c40*/  @!P1 DADD R24, R18, -0.5 ;  /* 0xbfe0000012189429 */ /* 0x004fce0000000000 */
[----:B------:R1:W-:Y:S04]  /*0c50*/  @!P1 STG.E.64 desc[UR4][R26.64], R24 ;  /* 0x000000181a009986 */ /* 0x0003e8000c101b04 */
.L_x_257:
        /* <DEDUP_REMOVED lines=20> */
.L_x_258:
[----:B------:R-:W-:Y:S05]  /*0da0*/  @P2 EXIT ;  /* 0x000000000000294d */ /* 0x000fea0003800000 */
[----:B------:R-:W-:-:S05]  /*0db0*/  IMAD R9, R10, 0x80, R7 ;  /* 0x000000800a097824 */ /* 0x000fca00078e0207 */
[----:B------:R-:W-:-:S13]  /*0dc0*/  ISETP.GE.AND P0, PT, R9, R6, PT ;  /* 0x000000060900720c */ /* 0x000fda0003f06270 */
[----:B------:R-:W-:Y:S05]  /*0dd0*/  @P0 EXIT ;  /* 0x000000000000094d */ /* 0x000fea0003800000 */
[----:B------:R-:W-:-:S06]  /*0de0*/  IMAD.WIDE R4, R9, 0x8, R4 ;  /* 0x0000000809047825 */ /* 0x000fcc00078e0204 */
[----:B------:R-:W5:Y:S01]  /*0df0*/  LDG.E.64 R4, desc[UR4][R4.64] ;  /* 0x0000000404047981 */ /* 0x000f62000c1e1b00 */
[----:B------:R-:W-:Y:S01]  /*0e00*/  IMAD.WIDE R2, R9, 0x8, R2 ;  /* 0x0000000809027825 */ /* 0x000fe200078e0202 */
[----:B-----5:R-:W-:-:S07]  /*0e10*/  DADD R6, R4, -0.5 ;  /* 0xbfe0000004067429 */ /* 0x020fce0000000000 */
[----:B------:R-:W-:Y:S01]  /*0e20*/  STG.E.64 desc[UR4][R2.64], R6 ;  /* 0x0000000602007986 */ /* 0x000fe2000c101b04 */
[----:B------:R-:W-:Y:S05]  /*0e30*/  EXIT ;  /* 0x000000000000794d */ /* 0x000fea0003800000 */
.L_x_240:
        /* <DEDUP_REMOVED lines=12> */
.L_x_260:
[----:B-1----:R-:W-:-:S05]  /*0f00*/  IADD3 R16, P1, PT, R13, R4, RZ ;  /* 0x000000040d107210 */ /* 0x002fca0007f3e0ff */
[----:B------:R-:W-:-:S05]  /*0f10*/  IMAD.X R17, R15, 0x1, R5, P1 ;  /* 0x000000010f117824 */ /* 0x000fca00008e0605 */
[----:B------:R-:W2:Y:S01]  /*0f20*/  LDG.E.64 R10, desc[UR4][R16.64+-0x2000] ;  /* 0xffe00004100a7981 */ /* 0x000ea2000c1e1b00 */
[----:B------:R-:W-:-:S05]  /*0f30*/  IADD3 R8, P1, PT, R13, R2, RZ ;  /* 0x000000020d087210 */ /* 0x000fca0007f3e0ff */
[----:B------:R-:W-:Y:S01]  /*0f40*/  IMAD.X R9, R15, 0x1, R3, P1 ;  /* 0x000000010f097824 */ /* 0x000fe200008e0603 */
[----:B--2---:R-:W-:-:S07]  /*0f50*/  DADD R10, R10, -0.5 ;  /* 0xbfe000000a0a7429 */ /* 0x004fce0000000000 */
[----:B------:R0:W-:Y:S04]  /*0f60*/  STG.E.64 desc[UR4][R8.64+-0x2000], R10 ;  /* 0xffe0000a08007986 */ /* 0x0001e8000c101b04 */
[----:B------:R-:W2:Y:S02]  /*0f70*/  LDG.E.64 R18, desc[UR4][R16.64+-0x1c00] ;  /* 0xffe4000410127981 */ /* 0x000ea4000c1e1b00 */
[----:B--2---:R-:W-:-:S07]  /*0f80*/  DADD R18, R18, -0.5 ;  /* 0xbfe0000012127429 */ /* 0x004fce0000000000 */
[----:B------:R1:W-:Y:S04]  /*0f90*/  STG.E.64 desc[UR4][R8.64+-0x1c00], R18 ;  /* 0xffe4001208007986 */ /* 0x0003e8000c101b04 */
[----:B------:R-:W2:Y:S02]  /*0fa0*/  LDG.E.64 R20, desc[UR4][R16.64+-0x1800] ;  /* 0xffe8000410147981 */ /* 0x000ea4000c1e1b00 */
[----:B--2---:R-:W-:-:S07]  /*0fb0*/  DADD R20, R20, -0.5 ;  /* 0xbfe0000014147429 */ /* 0x004fce0000000000 */
[----:B------:R-:W-:Y:S04]  /*0fc0*/  STG.E.64 desc[UR4][R8.64+-0x1800], R20 ;  /* 0xffe8001408007986 */ /* 0x000fe8000c101b04 */
[----:B------:R-:W2:Y:S02]  /*0fd0*/  LDG.E.64 R24, desc[UR4][R16.64+-0x1400] ;  /* 0xffec000410187981 */ /* 0x000ea4000c1e1b00 */
[----:B--2---:R-:W-:-:S07]  /*0fe0*/  DADD R24, R24, -0.5 ;  /* 0xbfe0000018187429 */ /* 0x004fce0000000000 */
[----:B------:R2:W-:Y:S04]  /*0ff0*/  STG.E.64 desc[UR4][R8.64+-0x1400], R24 ;  /* 0xffec001808007986 */ /* 0x0005e8000c101b04 */
[----:B------:R-:W3:Y:S02]  /*1000*/  LDG.E.64 R26, desc[UR4][R16.64+-0x1000] ;  /* 0xfff00004101a7981 */ /* 0x000ee4000c1e1b00 */
[----:B---3--:R-:W-:-:S07]  /*1010*/  DADD R26, R26, -0.5 ;  /* 0xbfe000001a1a7429 */ /* 0x008fce0000000000 */
[----:B------:R-:W-:Y:S04]  /*1020*/  STG.E.64 desc[UR4][R8.64+-0x1000], R26 ;  /* 0xfff0001a08007986 */ /* 0x000fe8000c101b04 */
[----:B0-----:R-:W3:Y:S02]  /*1030*/  LDG.E.64 R10, desc[UR4][R16.64+-0xc00] ;  /* 0xfff40004100a7981 */ /* 0x001ee4000c1e1b00 */
[----:B---3--:R-:W-:-:S07]  /*1040*/  DADD R28, R10, -0.5 ;  /* 0xbfe000000a1c7429 */ /* 0x008fce0000000000 */
[----:B------:R-:W-:Y:S04]  /*1050*/  STG.E.64 desc[UR4][R8.64+-0xc00], R28 ;  /* 0xfff4001c08007986 */ /* 0x000fe8000c101b04 */
[----:B------:R-:W1:Y:S02]  /*1060*/  LDG.E.64 R10, desc[UR4][R16.64+-0x800] ;  /* 0xfff80004100a7981 */ /* 0x000e64000c1e1b00 */
[----:B-1----:R-:W-:-:S07]  /*1070*/  DADD R18, R10, -0.5 ;  /* 0xbfe000000a127429 */ /* 0x002fce0000000000 */
[----:B------:R0:W-:Y:S04]  /*1080*/  STG.E.64 desc[UR4][R8.64+-0x800], R18 ;  /* 0xfff8001208007986 */ /* 0x0001e8000c101b04 */
[----:B------:R-:W2:Y:S02]  /*1090*/  LDG.E.64 R10, desc[UR4][R16.64+-0x400] ;  /* 0xfffc0004100a7981 */ /* 0x000ea4000c1e1b00 */
[----:B--2---:R-:W-:-:S07]  /*10a0*/  DADD R24, R10, -0.5 ;  /* 0xbfe000000a187429 */ /* 0x004fce0000000000 */
[----:B------:R1:W-:Y:S04]  /*10b0*/  STG.E.64 desc[UR4][R8.64+-0x400], R24 ;  /* 0xfffc001808007986 */ /* 0x0003e8000c101b04 */
[----:B------:R-:W2:Y:S01]  /*10c0*/  LDG.E.64 R20, desc[UR4][R16.64] ;  /* 0x0000000410147981 */ /* 0x000ea2000c1e1b00 */
[----:B------:R-:W-:Y:S01]  /*10d0*/  MOV R11, 0x0 ;  /* 0x00000000000b7802 */ /* 0x000fe20000000f00 */
[----:B------:R-:W-:-:S04]  /*10e0*/  IMAD.MOV.U32 R10, RZ, RZ, 0xc00 ;  /* 0x00000c00ff0a7424 */ /* 0x000fc800078e00ff */
[----:B0-----:R-:W-:-:S03]  /*10f0*/  IMAD.WIDE R18, R12, 0x8, R10 ;  /* 0x000000080c127825 */ /* 0x001fc600078e020a */
[----:B------:R-:W-:-:S05]  /*1100*/  IADD3 R10, P1, PT, R18, R4, RZ ;  /* 0x00000004120a7210 */ /* 0x000fca0007f3e0ff */
[----:B------:R-:W-:Y:S01]  /*1110*/  IMAD.X R11, R19, 0x1, R5, P1 ;  /* 0x00000001130b7824 */ /* 0x000fe200008e0605 */
[----:B--2---:R-:W-:-:S07]  /*1120*/  DADD R20, R20, -0.5 ;  /* 0xbfe0000014147429 */ /* 0x004fce0000000000 */
[----:B------:R0:W-:Y:S04]  /*1130*/  STG.E.64 desc[UR4][R8.64], R20 ;  /* 0x0000001408007986 */ /* 0x0001e8000c101b04 */
[----:B------:R-:W2:Y:S01]  /*1140*/  LDG.E.64 R26, desc[UR4][R10.64+-0xc00] ;  /* 0xfff400040a1a7981 */ /* 0x000ea2000c1e1b00 */
[----:B------:R-:W-:-:S05]  /*1150*/  IADD3 R18, P1, PT, R18, R2, RZ ;  /* 0x0000000212127210 */ /* 0x000fca0007f3e0ff */
[----:B------:R-:W-:Y:S01]  /*1160*/  IMAD.X R19, R19, 0x1, R3, P1 ;  /* 0x0000000113137824 */ /* 0x000fe200008e0603 */
[----:B--2---:R-:W-:-:S07]  /*1170*/  DADD R26, R26, -0.5 ;  /* 0xbfe000001a1a7429 */ /* 0x004fce0000000000 */
[----:B------:R2:W-:Y:S04]  /*1180*/  STG.E.64 desc[UR4][R18.64+-0xc00], R26 ;  /* 0xfff4001a12007986 */ /* 0x0005e8000c101b04 */
[----:B------:R-:W3:Y:S02]  /*1190*/  LDG.E.64 R16, desc[UR4][R10.64+-0x800] ;  /* 0xfff800040a107981 */ /* 0x000ee4000c1e1b00 */
[----:B---3--:R-:W-:-:S07]  /*11a0*/  DADD R16, R16, -0.5 ;  /* 0xbfe0000010107429 */ /* 0x008fce0000000000 */
[----:B------:R3:W-:Y:S04]  /*11b0*/  STG.E.64 desc[UR4][R18.64+-0x800], R16 ;  /* 0xfff8001012007986 */ /* 0x0007e8000c101b04 */
[----:B-1----:R-:W4:Y:S02]  /*11c0*/  LDG.E.64 R24, desc[UR4][R10.64+-0x400] ;  /* 0xfffc00040a187981 */ /* 0x002f24000c1e1b00 */
[----:B----4-:R-:W-:-:S07]  /*11d0*/  DADD R24, R24, -0.5 ;  /* 0xbfe0000018187429 */ /* 0x010fce0000000000 */
[----:B------:R1:W-:Y:S04]  /*11e0*/  STG.E.64 desc[UR4][R18.64+-0x400], R24 ;  /* 0xfffc001812007986 */ /* 0x0003e8000c101b04 */
[----:B0-----:R-:W4:Y:S02]  /*11f0*/  LDG.E.64 R8, desc[UR4][R10.64] ;  /* 0x000000040a087981 */ /* 0x001f24000c1e1b00 */
[----:B----4-:R-:W-:-:S07]  /*1200*/  DADD R8, R8, -0.5 ;  /* 0xbfe0000008087429 */ /* 0x010fce0000000000 */
[----:B------:R1:W-:Y:S04]  /*1210*/  STG.E.64 desc[UR4][R18.64], R8 ;  /* 0x0000000812007986 */ /* 0x0003e8000c101b04 */
[----:B------:R-:W4:Y:S02]  /*1220*/  LDG.E.64 R20, desc[UR4][R10.64+0x400] ;  /* 0x000400040a147981 */ /* 0x000f24000c1e1b00 */
[----:B----4-:R-:W-:-:S07]  /*1230*/  DADD R20, R20, -0.5 ;  /* 0xbfe0000014147429 */ /* 0x010fce0000000000 */
[----:B------:R1:W-:Y:S04]  /*1240*/  STG.E.64 desc[UR4][R18.64+0x400], R20 ;  /* 0x0004001412007986 */ /* 0x0003e8000c101b04 */
[----:B--2---:R-:W2:Y:S02]  /*1250*/  LDG.E.64 R26, desc[UR4][R10.64+0x800] ;  /* 0x000800040a1a7981 */ /* 0x004ea4000c1e1b00 */
[----:B--2---:R-:W-:-:S07]  /*1260*/  DADD R26, R26, -0.5 ;  /* 0xbfe000001a1a7429 */ /* 0x004fce0000000000 */
[----:B------:R1:W-:Y:S04]  /*1270*/  STG.E.64 desc[UR4][R18.64+0x800], R26 ;  /* 0x0008001a12007986 */ /* 0x0003e8000c101b04 */
[----:B---3--:R-:W2:Y:S01]  /*1280*/  LDG.E.64 R16, desc[UR4][R10.64+0xc00] ;  /* 0x000c00040a107981 */ /* 0x008ea2000c1e1b00 */
[----:B------:R-:W-:Y:S01]  /*1290*/  VIADD R14, R14, 0x10 ;  /* 0x000000100e0e7836 */ /* 0x000fe20000000000 */
[----:B------:R-:W-:Y:S02]  /*12a0*/  IADD3 R13, P2, PT, R13, 0x4000, RZ ;  /* 0x000040000d0d7810 */ /* 0x000fe40007f5e0ff */
[----:B------:R-:W-:Y:S02]  /*12b0*/  IADD3 R12, PT, PT, R12, 0x800, RZ ;  /* 0x000008000c0c7810 */ /* 0x000fe40007ffe0ff */
[----:B------:R-:W-:Y:S01]  /*12c0*/  ISETP.NE.AND P1, PT, R14, RZ, PT ;  /* 0x000000ff0e00720c */ /* 0x000fe20003f25270 */
[----:B------:R-:W-:Y:S01]  /*12d0*/  IMAD.X R15, RZ, RZ, R15, P2 ;  /* 0x000000ffff0f7224 */ /* 0x000fe200010e060f */
[----:B--2---:R-:W-:-:S07]  /*12e0*/  DADD R16, R16, -0.5 ;  /* 0xbfe0000010107429 */ /* 0x004fce0000000000 */
[----:B------:R1:W-:Y:S04]  /*12f0*/  STG.E.64 desc[UR4][R18.64+0xc00], R16 ;  /* 0x000c001012007986 */ /* 0x0003e8000c101b04 */
[----:B------:R-:W-:Y:S05]  /*1300*/  @P1 BRA `(.L_x_260) ;  /* 0xfffffff800fc1947 */ /* 0x000fea000383ffff */
.L_x_259:
        /* <DEDUP_REMOVED lines=8> */
[----:B--2---:R-:W-:Y:S01]  /*1390*/  DADD R12, R10, -0.5 ;  /* 0xbfe000000a0c7429 */ /* 0x004fe20000000000 */
[----:B------:R-:W-:-:S06]  /*13a0*/  IMAD.WIDE R10, R15, 0x8, R2 ;  /* 0x000000080f0a7825 */ /* 0x000fcc00078e0202 */
[----:B------:R0:W-:Y:S04]  /*13b0*/  STG.E.64 desc[UR4][R10.64], R12 ;  /* 0x0000000c0a007986 */ /* 0x0001e8000c101b04 */
[----:B------:R-:W2:Y:S02]  /*13c0*/  LDG.E.64 R14, desc[UR4][R8.64+0x400] ;  /* 0x00040004080e7981 */ /* 0x000ea4000c1e1b00 */
[----:B--2---:R-:W-:-:S07]  /*13d0*/  DADD R14, R14, -0.5 ;  /* 0xbfe000000e0e7429 */ /* 0x004fce0000000000 */
[----:B------:R1:W-:Y:S04]  /*13e0*/  STG.E.64 desc[UR4][R10.64+0x400], R14 ;  /* 0x0004000e0a007986 */ /* 0x0003e8000c101b04 */
[----:B------:R-:W2:Y:S02]  /*13f0*/  LDG.E.64 R16, desc[UR4][R8.64+0x800] ;  /* 0x0008000408107981 */ /* 0x000ea4000c1e1b00 */
[----:B--2---:R-:W-:-:S07]  /*1400*/  DADD R16, R16, -0.5 ;  /* 0xbfe0000010107429 */ /* 0x004fce0000000000 */
[----:B------:R2:W-:Y:S04]  /*1410*/  STG.E.64 desc[UR4][R10.64+0x800], R16 ;  /* 0x000800100a007986 */ /* 0x0005e8000c101b04 */
[----:B------:R-:W3:Y:S02]  /*1420*/  LDG.E.64 R18, desc[UR4][R8.64+0xc00] ;  /* 0x000c000408127981 */ /* 0x000ee4000c1e1b00 */
[----:B---3--:R-:W-:-:S07]  /*1430*/  DADD R18, R18, -0.5 ;  /* 0xbfe0000012127429 */ /* 0x008fce0000000000 */
[----:B------:R3:W-:Y:S04]  /*1440*/  STG.E.64 desc[UR4][R10.64+0xc00], R18 ;  /* 0x000c00120a007986 */ /* 0x0007e8000c101b04 */
[----:B------:R-:W4:Y:S02]  /*1450*/  LDG.E.64 R22, desc[UR4][R8.64+0x1000] ;  /* 0x0010000408167981 */ /* 0x000f24000c1e1b00 */
[----:B----4-:R-:W-:-:S07]  /*1460*/  DADD R22, R22, -0.5 ;  /* 0xbfe0000016167429 */ /* 0x010fce0000000000 */
[----:B------:R3:W-:Y:S04]  /*1470*/  STG.E.64 desc[UR4][R10.64+0x1000], R22 ;  /* 0x001000160a007986 */ /* 0x0007e8000c101b04 */
[----:B0-----:R-:W4:Y:S02]  /*1480*/  LDG.E.64 R12, desc[UR4][R8.64+0x1400] ;  /* 0x00140004080c7981 */ /* 0x001f24000c1e1b00 */
[----:B----4-:R-:W-:-:S07]  /*1490*/  DADD R12, R12, -0.5 ;  /* 0xbfe000000c0c7429 */ /* 0x010fce0000000000 */
[----:B------:R3:W-:Y:S04]  /*14a0*/  STG.E.64 desc[UR4][R10.64+0x1400], R12 ;  /* 0x0014000c0a007986 */ /* 0x0007e8000c101b04 */
[----:B-1----:R-:W4:Y:S02]  /*14b0*/  LDG.E.64 R14, desc[UR4][R8.64+0x1800] ;  /* 0x00180004080e7981 */ /* 0x002f24000c1e1b00 */
[----:B----4-:R-:W-:-:S07]  /*14c0*/  DADD R14, R14, -0.5 ;  /* 0xbfe000000e0e7429 */ /* 0x010fce0000000000 */
[----:B------:R3:W-:Y:S04]  /*14d0*/  STG.E.64 desc[UR4][R10.64+0x1800], R14 ;  /* 0x0018000e0a007986 */ /* 0x0007e8000c101b04 */
[----:B--2---:R-:W2:Y:S01]  /*14e0*/  LDG.E.64 R16, desc[UR4][R8.64+0x1c00] ;  /* 0x001c000408107981 */ /* 0x004ea2000c1e1b00 */
[----:B------:R-:W-:Y:S01]  /*14f0*/  VIADD R6, R6, 0x8 ;  /* 0x0000000806067836 */ /* 0x000fe20000000000 */
[----:B--2---:R-:W-:-:S07]  /*1500*/  DADD R16, R16, -0.5 ;  /* 0xbfe0000010107429 */ /* 0x004fce0000000000 */
[----:B------:R3:W-:Y:S04]  /*1510*/  STG.E.64 desc[UR4][R10.64+0x1c00], R16 ;  /* 0x001c00100a007986 */ /* 0x0007e8000c101b04 */
.L_x_261:
        /* <DEDUP_REMOVED lines=9> */
[----:B--2---:R-:W-:-:S07]  /*15b0*/  DADD R8, R8, -0.5 ;  /* 0xbfe0000008087429 */ /* 0x004fce0000000000 */
[----:B------:R0:W-:Y:S04]  /*15c0*/  STG.E.64 desc[UR4][R18.64], R8 ;  /* 0x0000000812007986 */ /* 0x0001e8000c101b04 */
[----:B------:R-:W2:Y:S02]  /*15d0*/  LDG.E.64 R10, desc[UR4][R16.64+0x400] ;  /* 0x00040004100a7981 */ /* 0x000ea4000c1e1b00 */
[----:B--2---:R-:W-:-:S07]  /*15e0*/  DADD R10, R10, -0.5 ;  /* 0xbfe000000a0a7429 */ /* 0x004fce0000000000 */
[----:B------:R0:W-:Y:S04]  /*15f0*/  STG.E.64 desc[UR4][R18.64+0x400], R10 ;  /* 0x0004000a12007986 */ /* 0x0001e8000c101b04 */
[----:B------:R-:W2:Y:S02]  /*1600*/  LDG.E.64 R12, desc[UR4][R16.64+0x800] ;  /* 0x00080004100c7981 */ /* 0x000ea4000c1e1b00 */
[----:B--2---:R-:W-:-:S07]  /*1610*/  DADD R12, R12, -0.5 ;  /* 0xbfe000000c0c7429 */ /* 0x004fce0000000000 */
[----:B------:R0:W-:Y:S04]  /*1620*/  STG.E.64 desc[UR4][R18.64+0x800], R12 ;  /* 0x0008000c12007986 */ /* 0x0001e8000c101b04 */
[----:B------:R-:W2:Y:S01]  /*1630*/  LDG.E.64 R14, desc[UR4][R16.64+0xc00] ;  /* 0x000c0004100e7981 */ /* 0x000ea2000c1e1b00 */
[----:B------:R-:W-:Y:S01]  /*1640*/  VIADD R6, R6, 0x4 ;  /* 0x0000000406067836 */ /* 0x000fe20000000000 */
[----:B--2---:R-:W-:-:S07]  /*1650*/  DADD R14, R14, -0.5 ;  /* 0xbfe000000e0e7429 */ /* 0x004fce0000000000 */
[----:B------:R0:W-:Y:S04]  /*1660*/  STG.E.64 desc[UR4][R18.64+0xc00], R14 ;  /* 0x000c000e12007986 */ /* 0x0001e8000c101b04 */
.L_x_262:
[----:B------:R-:W-:Y:S05]  /*1670*/  @!P1 EXIT ;  /* 0x000000000000994d */ /* 0x000fea0003800000 */
[----:B0--3--:R-:W-:Y:S01]  /*1680*/  LEA R13, R6, R7, 0x7 ;  /* 0x00000007060d7211 */ /* 0x009fe200078e38ff */
[----:B------:R-:W-:-:S07]  /*1690*/  IMAD.MOV R0, RZ, RZ, -R0 ;  /* 0x000000ffff007224 */ /* 0x000fce00078e0a00 */
.L_x_263:
[----:B------:R-:W-:-:S06]  /*16a0*/  IMAD.WIDE R8, R13, 0x8, R4 ;  /* 0x000000080d087825 */ /* 0x000fcc00078e0204 */
[----:B------:R-:W2:Y:S01]  /*16b0*/  LDG.E.64 R8, desc[UR4][R8.64] ;  /* 0x0000000408087981 */ /* 0x000ea2000c1e1b00 */
[----:B------:R-:W-:Y:S02]  /*16c0*/  VIADD R0, R0, 0x1 ;  /* 0x0000000100007836 */ /* 0x000fe40000000000 */
[----:B0-----:R-:W-:-:S03]  /*16d0*/  IMAD.WIDE R6, R13, 0x8, R2 ;  /* 0x000000080d067825 */ /* 0x001fc600078e0202 */
[----:B------:R-:W-:Y:S01]  /*16e0*/  ISETP.NE.AND P0, PT, R0, RZ, PT ;  /* 0x000000ff0000720c */ /* 0x000fe20003f05270 */
[----:B--2---:R-:W-:-:S07]  /*16f0*/  DADD R10, R8, -0.5 ;  /* 0xbfe00000080a7429 */ /* 0x004fce0000000000 */
[----:B------:R0:W-:Y:S05]  /*1700*/  STG.E.64 desc[UR4][R6.64], R10 ;  /* 0x0000000a06007986 */ /* 0x0001ea000c101b04 */
[----:B------:R-:W-:Y:S05]  /*1710*/  @!P0 EXIT ;  /* 0x000000000000894d */ /* 0x000fea0003800000 */
[----:B------:R-:W-:Y:S01]  /*1720*/  VIADD R13, R13, 0x80 ;  /* 0x000000800d0d7836 */ /* 0x000fe20000000000 */
[----:B------:R-:W-:Y:S06]  /*1730*/  BRA `(.L_x_263) ;  /* 0xfffffffc00d87947 */ /* 0x000fec000383ffff */
.L_x_264:
        /* <DEDUP_REMOVED lines=12> */
.L_x_1871:


//--------------------- .text._ZN3cub18CUB_300001_SM_10006detail9transform16transform_kernelINS2_10policy_hubILb1EN4cuda3std3__45tupleIJN6thrust24THRUST_300001_SM_1000_NS6detail15normal_iteratorINSA_10device_ptrIdEEEEEEEE10policy1000Ei6minus5IdESF_JPdEEEvT0_iT1_T2_DpNS2_10kernel_argIT3_EE --------------------------
	.section	.text._ZN3cub18CUB_300001_SM_10006detail9transform16transform_kernelINS2_10policy_hubILb1EN4cuda3std3__45tupleIJN6thrust24THRUST_300001_SM_1000_NS6detail15normal_iteratorINSA_10device_ptrIdEEEEEEEE10policy1000Ei6minus5IdESF_JPdEEEvT0_iT1_T2_DpNS2_10kernel_argIT3_EE,"ax",@progbits
	.align	128
        .global         _ZN3cub18CUB_300001_SM_10006detail9transform16transform_kernelINS2_10policy_hubILb1EN4cuda3std3__45tupleIJN6thrust24THRUST_300001_SM_1000_NS6detail15normal_iteratorINSA_10device_ptrIdEEEEEEEE10policy1000Ei6minus5IdESF_JPdEEEvT0_iT1_T2_DpNS2_10kernel_argIT3_EE
        .type           _ZN3cub18CUB_300001_SM_10006detail9transform16transform_kernelINS2_10policy_hubILb1EN4cuda3std3__45tupleIJN6thrust24THRUST_300001_SM_1000_NS6detail15normal_iteratorINSA_10device_ptrIdEEEEEEEE10policy1000Ei6minus5IdESF_JPdEEEvT0_iT1_T2_DpNS2_10kernel_argIT3_EE,@function
        .size           _ZN3cub18CUB_300001_SM_10006detail9transform16transform_kernelINS2_10policy_hubILb1EN4cuda3std3__45tupleIJN6thrust24THRUST_300001_SM_1000_NS6detail15normal_iteratorINSA_10device_ptrIdEEEEEEEE10policy1000Ei6minus5IdESF_JPdEEEvT0_iT1_T2_DpNS2_10kernel_argIT3_EE,(.L_x_1872 - _ZN3cub18CUB_300001_SM_10006detail9transform16transform_kernelINS2_10policy_hubILb1EN4cuda3std3__45tupleIJN6thrust24THRUST_300001_SM_1000_NS6detail15normal_iteratorINSA_10device_ptrIdEEEEEEEE10policy1000Ei6minus5IdESF_JPdEEEvT0_iT1_T2_DpNS2_10kernel_argIT3_EE)
        .other          _ZN3cub18CUB_300001_SM_10006detail9transform16transform_kernelINS2_10policy_hubILb1EN4cuda3std3__45tupleIJN6thrust24THRUST_300001_SM_1000_NS6detail15normal_iteratorINSA_10device_ptrIdEEEEEEEE10policy1000Ei6minus5IdESF_JPdEEEvT0_iT1_T2_DpNS2_10kernel_argIT3_EE,@"STO_CUDA_ENTRY STV_DEFAULT"
_ZN3cub18CUB_300001_SM_10006detail9transform16transform_kernelINS2_10policy_hubILb1EN4cuda3std3__45tupleIJN6thrust24THRUST_300001_SM_1000_NS6detail15normal_iteratorINSA_10device_ptrIdEEEEEEEE10policy1000Ei6minus5IdESF_JPdEEEvT0_iT1_T2_DpNS2_10kernel_argIT3_EE:
.text._ZN3cub18CUB_300001_SM_10006detail9transform16transform_kernelINS2_10policy_hubILb1EN4cuda3std3__45tupleIJN6thrust24THRUST_300001_SM_1000_NS6detail15normal_iteratorINSA_10device_ptrIdEEEEEEEE10policy1000Ei6minus5IdESF_JPdEEEvT0_iT1_T2_DpNS2_10kernel_argIT3_EE:
        /* <DEDUP_REMOVED lines=20> */
.L_x_267:
[----:B------:R-:W-:Y:S01]  /*0140*/  VIADD R15, R15, 0x4000 ;  /* 0x000040000f0f7836 */ /* 0x000fe20000000000 */
[----:B------:R1:W-:Y:S04]  /*0150*/  CCTL.E.PF2 [R10] ;  /* 0x000000000a00798f */ /* 0x0003e80000800100 */
[----:B------:R-:W-:Y:S02]  /*0160*/  ISETP.GE.AND P1, PT, R15, R12, PT ;  /* 0x0000000c0f00720c */ /* 0x000fe40003f26270 */
[----:B-1----:R-:W-:-:S04]  /*0170*/  IADD3 R10, P2, PT, R10, 0x4000, RZ ;  /* 0x000040000a0a7810 */ /* 0x002fc80007f5e0ff */
[----:B------:R-:W-:-:S07]  /*0180*/  IADD3.X R11, PT, PT, RZ, R11, RZ, P2, !PT ;  /* 0x0000000bff0b7210 */ /* 0x000fce00017fe4ff */
[----:B------:R-:W-:Y:S05]  /*0190*/  @!P1 BRA `(.L_x_267) ;  /* 0xfffffffc00e89947 */ /* 0x000fea000383ffff */
.L_x_266:
[----:B------:R-:W-:Y:S05]  /*01a0*/  BSYNC.RECONVERGENT B0 ;  /* 0x0000000000007941 */ /* 0x000fea0003800200 */
.L_x_265:
        /* <DEDUP_REMOVED lines=15> */
.L_x_270:
        /* <DEDUP_REMOVED lines=25> */
[----:B------:R-:W2:Y:S01]  /*0430*/  LDG.E.64 R16, desc[UR6][R12.64+-0x400] ;  /* 0xfffc00060c107981 */ /* 0x000ea2000c1e1b00 */
[----:B------:R-:W-:Y:S01]  /*0440*/  MOV R18, 0xc00 ;  /* 0x00000c0000127802 */ /* 0x000fe20000000f00 */
[----:B------:R-:W-:Y:S01]  /*0450*/  IMAD.MOV.U32 R19, RZ, RZ, 0x0 ;  /* 0x00000000ff137424 */ /* 0x000fe200078e00ff */
[----:B--2---:R-:W-:-:S07]  /*0460*/  DADD R24, R16, -0.5 ;  /* 0xbfe0000010187429 */ /* 0x004fce0000000000 */
[----:B------:R1:W-:Y:S04]  /*0470*/  STG.E.64 desc[UR6][R8.64+-0x400], R24 ;  /* 0xfffc001808007986 */ /* 0x0003e8000c101b06 */
[----:B0-----:R-:W2:Y:S01]  /*0480*/  LDG.E.64 R22, desc[UR6][R12.64] ;  /* 0x000000060c167981 */ /* 0x001ea2000c1e1b00 */
[----:B------:R-:W-:-:S03]  /*0490*/  IMAD.WIDE R18, R6, 0x8, R18 ;  /* 0x0000000806127825 */ /* 0x000fc600078e0212 */
[----:B------:R-:W-:-:S05]  /*04a0*/  IADD3 R16, P1, PT, R2, R18, RZ ;  /* 0x0000001202107210 */ /* 0x000fca0007f3e0ff */
[----:B------:R-:W-:Y:S01]  /*04b0*/  IMAD.X R17, R3, 0x1, R19, P1 ;  /* 0x0000000103117824 */ /* 0x000fe200008e0613 */
[----:B--2---:R-:W-:-:S07]  /*04c0*/  DADD R26, R22, -0.5 ;  /* 0xbfe00000161a7429 */ /* 0x004fce0000000000 */
[----:B------:R0:W-:Y:S04]  /*04d0*/  STG.E.64 desc[UR6][R8.64], R26 ;  /* 0x0000001a08007986 */ /* 0x0001e8000c101b06 */
[----:B------:R-:W2:Y:S01]  /*04e0*/  LDG.E.64 R22, desc[UR6][R16.64+-0xc00] ;  /* 0xfff4000610167981 */ /* 0x000ea2000c1e1b00 */
[----:B------:R-:W-:-:S04]  /*04f0*/  IADD3 R18, P1, PT, R4, R18, RZ ;  /* 0x0000001204127210 */ /* 0x000fc80007f3e0ff */
[----:B------:R-:W-:Y:S01]  /*0500*/  IADD3.X R19, PT, PT, R5, R19, RZ, P1, !PT ;  /* 0x0000001305137210 */ /* 0x000fe20000ffe4ff */
        /* <DEDUP_REMOVED lines=26> */
.L_x_269:
        /* <DEDUP_REMOVED lines=34> */
.L_x_271:
        /* <DEDUP_REMOVED lines=21> */
.L_x_272:
[----:B------:R-:W-:Y:S05]  /*0a20*/  @!P0 EXIT ;  /* 0x000000000000894d */ /* 0x000fea0003800000 */
[----:B01-3--:R-:W-:Y:S01]  /*0a30*/  IMAD R13, R7, 0x80, R0 ;  /* 0x00000080070d7824 */ /* 0x00bfe200078e0200 */
[----:B------:R-:W-:-:S12]  /*0a40*/  UIADD3 UR4, UPT, UPT, -UR4, URZ, URZ ;  /* 0x000000ff04047290 */ /* 0x000fd8000fffe1ff */
.L_x_273:
[----:B------:R-:W-:-:S06]  /*0a50*/  IMAD.WIDE R8, R13, 0x8, R2 ;  /* 0x000000080d087825 */ /* 0x000fcc00078e0202 */
[----:B------:R-:W2:Y:S01]  /*0a60*/  LDG.E.64 R8, desc[UR6][R8.64] ;  /* 0x0000000608087981 */ /* 0x000ea2000c1e1b00 */
[C---:B0-----:R-:W-:Y:S01]  /*0a70*/  IMAD.WIDE R6, R13.reuse, 0x8, R4 ;  /* 0x000000080d067825 */ /* 0x041fe200078e0204 */
[----:B------:R-:W-:Y:S01]  /*0a80*/  UIADD3 UR4, UPT, UPT, UR4, 0x1, URZ ;  /* 0x0000000104047890 */ /* 0x000fe2000fffe0ff */
[----:B------:R-:W-:-:S03]  /*0a90*/  IADD3 R13, PT, PT, R13, 0x80, RZ ;  /* 0x000000800d0d7810 */ /* 0x000fc60007ffe0ff */
[----:B------:R-:W-:Y:S01]  /*0aa0*/  UISETP.NE.AND UP0, UPT, UR4, URZ, UPT ;  /* 0x000000ff0400728c */ /* 0x000fe2000bf05270 */
[----:B--2---:R-:W-:-:S07]  /*0ab0*/  DADD R10, R8, -0.5 ;  /* 0xbfe00000080a7429 */ /* 0x004fce0000000000 */
[----:B------:R0:W-:Y:S01]  /*0ac0*/  STG.E.64 desc[UR6][R6.64], R10 ;  /* 0x0000000a06007986 */ /* 0x0001e2000c101b06 */
[----:B------:R-:W-:Y:S05]  /*0ad0*/  BRA.U UP0, `(.L_x_273) ;  /* 0xfffffffd00dc7547 */ /* 0x000fea000b83ffff */
[----:B------:R-:W-:Y:S05]  /*0ae0*/  EXIT ;  /* 0x000000000000794d */ /* 0x000fea0003800000 */
.L_x_268:
        /* <DEDUP_REMOVED lines=8> */
.L_x_277:
        /* <DEDUP_REMOVED lines=11> */
[----:B------:R-:W-:Y:S02]  /*0c20*/  VIADD R23, R11, 0x100 ;  /* 0x000001000b177836 */ /* 0x000fe40000000000 */
[----:B------:R-:W-:-:S03]  /*0c30*/  IMAD.WIDE R12, R21, 0x8, R4 ;  /* 0x00000008150c7825 */ /* 0x000fc600078e0204 */
[----:B------:R-:W-:Y:S01]  /*0c40*/  ISETP.GE.AND P0, PT, R23, R6, PT ;  /* 0x000000061700720c */ /* 0x000fe20003f06270 */
[----:B--2---:R-:W-:-:S07]  /*0c50*/  @!P1 DADD R18, R18, -0.5 ;  /* 0xbfe0000012129429 */ /* 0x004fce0000000000 */
[----:B------:R1:W-:Y:S05]  /*0c60*/  @!P1 STG.E.64 desc[UR6][R12.64], R18 ;  /* 0x000000120c009986 */ /* 0x0003ea000c101b06 */
[----:B------:R-:W2:Y:S01]  /*0c70*/  @!P0 LDG.E.64 R22, desc[UR6][R8.64+0x400] ;  /* 0x0004000608168981 */ /* 0x000ea2000c1e1b00 */
[----:B------:R-:W-:-:S04]  /*0c80*/  IADD3 R21, PT, PT, R11, 0x180, RZ ;  /* 0x000001800b157810 */ /* 0x000fc80007ffe0ff */
[----:B------:R-:W-:Y:S01]  /*0c90*/  ISETP.GE.AND P1, PT, R21, R6, PT ;  /* 0x000000061500720c */ /* 0x000fe20003f26270 */
[----:B--2---:R-:W-:-:S07]  /*0ca0*/  @!P0 DADD R22, R22, -0.5 ;  /* 0xbfe0000016168429 */ /* 0x004fce0000000000 */
[----:B------:R-:W-:Y:S05]  /*0cb0*/  @!P0 STG.E.64 desc[UR6][R12.64+0x400], R22 ;  /* 0x000400160c008986 */ /* 0x000fea000c101b06 */
[----:B0-----:R-:W2:Y:S01]  /*0cc0*/  @!P1 LDG.E.64 R14, desc[UR6][R8.64+0x800] ;  /* 0x00080006080e9981 */ /* 0x001ea2000c1e1b00 */
[----:B------:R-:W-:-:S05]  /*0cd0*/  VIADD R17, R11, 0x200 ;  /* 0x000002000b117836 */ /* 0x000fca0000000000 */
[----:B------:R-:W-:Y:S01]  /*0ce0*/  ISETP.GE.AND P0, PT, R17, R6, PT ;  /* 0x000000061100720c */ /* 0x000fe20003f06270 */
[----:B--2---:R-:W-:-:S07]  /*0cf0*/  @!P1 DADD R14, R14, -0.5 ;  /* 0xbfe000000e0e9429 */ /* 0x004fce0000000000 */
[----:B------:R0:W-:Y:S05]  /*0d00*/  @!P1 STG.E.64 desc[UR6][R12.64+0x800], R14 ;  /* 0x0008000e0c009986 */ /* 0x0001ea000c101b06 */
[----:B------:R-:W2:Y:S01]  /*0d10*/  @!P0 LDG.E.64 R16, desc[UR6][R8.64+0xc00] ;  /* 0x000c000608108981 */ /* 0x000ea2000c1e1b00 */
[----:B-1----:R-:W-:-:S05]  /*0d20*/  VIADD R19, R11, 0x280 ;  /* 0x000002800b137836 */ /* 0x002fca0000000000 */
[----:B------:R-:W-:Y:S01]  /*0d30*/  ISETP.GE.AND P1, PT, R19, R6, PT ;  /* 0x000000061300720c */ /* 0x000fe20003f26270 */
[----:B--2---:R-:W-:-:S07]  /*0d40*/  @!P0 DADD R16, R16, -0.5 ;  /* 0xbfe0000010108429 */ /* 0x004fce0000000000 */
[----:B------:R1:W-:Y:S05]  /*0d50*/  @!P0 STG.E.64 desc[UR6][R12.64+0xc00], R16 ;  /* 0x000c00100c008986 */ /* 0x0003ea000c101b06 */
[----:B------:R-:W2:Y:S01]  /*0d60*/  @!P1 LDG.E.64 R18, desc[UR6][R8.64+0x1000] ;  /* 0x0010000608129981 */ /* 0x000ea2000c1e1b00 */
[----:B------:R-:W-:-:S04]  /*0d70*/  IADD3 R21, PT, PT, R11, 0x300, RZ ;  /* 0x000003000b157810 */ /* 0x000fc80007ffe0ff */
[----:B------:R-:W-:Y:S01]  /*0d80*/  ISETP.GE.AND P0, PT, R21, R6, PT ;  /* 0x000000061500720c */ /* 0x000fe20003f06270 */
[----:B--2---:R-:W-:-:S07]  /*0d90*/  @!P1 DADD R18, R18, -0.5 ;  /* 0xbfe0000012129429 */ /* 0x004fce0000000000 */
[----:B------:R1:W-:Y:S05]  /*0da0*/  @!P1 STG.E.64 desc[UR6][R12.64+0x1000], R18 ;  /* 0x001000120c009986 */ /* 0x0003ea000c101b06 */
[----:B0-----:R-:W2:Y:S01]  /*0db0*/  @!P0 LDG.E.64 R14, desc[UR6][R8.64+0x1400] ;  /* 0x00140006080e8981 */ /* 0x001ea2000c1e1b00 */
[----:B------:R-:W-:Y:S01]  /*0dc0*/  VIADD R11, R11, 0x380 ;  /* 0x000003800b0b7836 */ /* 0x000fe20000000000 */
[----:B------:R-:W-:Y:S01]  /*0dd0*/  BSSY.RECONVERGENT B0, `(.L_x_275) ;  /* 0x000000a000007945 */ /* 0x000fe20003800200 */
[----:B------:R-:W-:-:S05]  /*0de0*/  VIADD R10, R10, 0x8 ;  /* 0x000000080a0a7836 */ /* 0x000fca0000000000 */
[----:B------:R-:W-:Y:S01]  /*0df0*/  ISETP.NE.AND P1, PT, R10, R7, PT ;  /* 0x000000070a00720c */ /* 0x000fe20003f25270 */
[----:B--2---:R-:W-:-:S07]  /*0e00*/  @!P0 DADD R14, R14, -0.5 ;  /* 0xbfe000000e0e8429 */ /* 0x004fce0000000000 */
[----:B------:R1:W-:Y:S01]  /*0e10*/  @!P0 STG.E.64 desc[UR6][R12.64+0x1400], R14 ;  /* 0x0014000e0c008986 */ /* 0x0003e2000c101b06 */
[----:B------:R-:W-:-:S13]  /*0e20*/  ISETP.GE.AND P0, PT, R11, R6, PT ;  /* 0x000000060b00720c */ /* 0x000fda0003f06270 */
[----:B-1----:R-:W-:Y:S05]  /*0e30*/  @P0 BRA `(.L_x_276) ;  /* 0x00000000000c0947 */ /* 0x002fea0003800000 */
[----:B------:R-:W2:Y:S02]  /*0e40*/  LDG.E.64 R8, desc[UR6][R8.64+0x1800] ;  /* 0x0018000608087981 */ /* 0x000ea4000c1e1b00 */
[----:B--2---:R-:W-:-:S07]  /*0e50*/  DADD R14, R8, -0.5 ;  /* 0xbfe00000080e7429 */ /* 0x004fce0000000000 */
[----:B------:R0:W-:Y:S04]  /*0e60*/  STG.E.64 desc[UR6][R12.64+0x1800], R14 ;  /* 0x0018000e0c007986 */ /* 0x0001e8000c101b06 */
.L_x_276:
[----:B------:R-:W-:Y:S05]  /*0e70*/  BSYNC.RECONVERGENT B0 ;  /* 0x0000000000007941 */ /* 0x000fea0003800200 */
.L_x_275:
[----:B------:R-:W-:Y:S05]  /*0e80*/  @P1 BRA `(.L_x_277) ;  /* 0xfffffffc00381947 */ /* 0x000fea000383ffff */
.L_x_274:
        /* <DEDUP_REMOVED lines=25> */
[----:B------:R-:W-:Y:S01]  /*1020*/  IADD3 R9, PT, PT, R9, 0x180, RZ ;  /* 0x0000018009097810 */ /* 0x000fe20007ffe0ff */
        /* <DEDUP_REMOVED lines=10> */
.L_x_278:
        /* <DEDUP_REMOVED lines=13> */
[----:B--2---:R-:W-:-:S07]  /*11a0*/  @!P1 DADD R10, R8, -0.5 ;  /* 0xbfe00000080a9429 */ /* 0x004fce0000000000 */
[----:B------:R2:W-:Y:S04]  /*11b0*/  @!P1 STG.E.64 desc[UR6][R12.64], R10 ;  /* 0x0000000a0c009986 */ /* 0x0005e8000c101b06 */
[----:B------:R-:W3:Y:S01]  /*11c0*/  @!P2 LDG.E.64 R14, desc[UR6][R14.64] ;  /* 0x000000060e0ea981 */ /* 0x000ee2000c1e1b00 */
[----:B------:R-:W-:-:S04]  /*11d0*/  @!P2 IMAD.WIDE R18, R19, 0x8, R4 ;  /* 0x000000081312a825 */ /* 0x000fc800078e0204 */
[----:B------:R-:W-:Y:S01]  /*11e0*/  VIADD R7, R7, 0x2 ;  /* 0x0000000207077836 */ /* 0x000fe20000000000 */
[----:B---3--:R-:W-:-:S07]  /*11f0*/  @!P2 DADD R16, R14, -0.5 ;  /* 0xbfe000000e10a429 */ /* 0x008fce0000000000 */
[----:B------:R2:W-:Y:S04]  /*1200*/  @!P2 STG.E.64 desc[UR6][R18.64], R16 ;  /* 0x000000101200a986 */ /* 0x0005e8000c101b06 */
.L_x_279:
[----:B------:R-:W-:Y:S05]  /*1210*/  @P0 EXIT ;  /* 0x000000000000094d */ /* 0x000fea0003800000 */
[----:B------:R-:W-:-:S04]  /*1220*/  LEA R9, R7, R0, 0x7 ;  /* 0x0000000007097211 */ /* 0x000fc800078e38ff */
[----:B------:R-:W-:-:S13]  /*1230*/  ISETP.GE.AND P0, PT, R9, R6, PT ;  /* 0x000000060900720c */ /* 0x000fda0003f06270 */
[----:B------:R-:W-:Y:S05]  /*1240*/  @P0 EXIT ;  /* 0x000000000000094d */ /* 0x000fea0003800000 */
[----:B------:R-:W-:-:S06]  /*1250*/  IMAD.WIDE R2, R9, 0x8, R2 ;  /* 0x0000000809027825 */ /* 0x000fcc00078e0202 */
[----:B------:R-:W3:Y:S01]  /*1260*/  LDG.E.64 R2, desc[UR6][R2.64] ;  /* 0x0000000602027981 */ /* 0x000ee2000c1e1b00 */
[----:B------:R-:W-:Y:S01]  /*1270*/  IMAD.WIDE R4, R9, 0x8, R4 ;  /* 0x0000000809047825 */ /* 0x000fe200078e0204 */
[----:B---3--:R-:W-:-:S07]  /*1280*/  DADD R6, R2, -0.5 ;  /* 0xbfe0000002067429 */ /* 0x008fce0000000000 */
[----:B------:R-:W-:Y:S01]  /*1290*/  STG.E.64 desc[UR6][R4.64], R6 ;  /* 0x0000000604007986 */ /* 0x000fe2000c101b06 */
[----:B------:R-:W-:Y:S05]  /*12a0*/  EXIT ;  /* 0x000000000000794d */ /* 0x000fea0003800000 */
.L_x_280:
        /* <DEDUP_REMOVED lines=13> */
.L_x_1872:


//--------------------- .text._ZN3cub18CUB_300001_SM_10006detail9transform16transform_kernelINS2_10policy_hubILb1EN4cuda3std3__45tupleIJN6thrust24THRUST_300001_SM_1000_NS17counting_iteratorIjNSA_11use_defaultESC_SC_EEEEEE10policy1000El3prgNSA_6detail15normal_iteratorINSA_10device_ptrIdEEEEJSD_EEEvT0_iT1_T2_DpNS2_10kernel_argIT3_EE --------------------------
	.section	.text._ZN3cub18CUB_300001_SM_10006detail9transform16transform_kernelINS2_10policy_hubILb1EN4cuda3std3__45tupleIJN6thrust24THRUST_300001_SM_1000_NS17counting_iteratorIjNSA_11use_defaultESC_SC_EEEEEE10policy1000El3prgNSA_6detail15normal_iteratorINSA_10device_ptrIdEEEEJSD_EEEvT0_iT1_T2_DpNS2_10kernel_argIT3_EE,"ax",@progbits
	.align	128
        .global         _ZN3cub18CUB_300001_SM_10006detail9transform16transform_kernelINS2_10policy_hubILb1EN4cuda3std3__45tupleIJN6thrust24THRUST_300001_SM_1000_NS17counting_iteratorIjNSA_11use_defaultESC_SC_EEEEEE10policy1000El3prgNSA_6detail15normal_iteratorINSA_10device_ptrIdEEEEJSD_EEEvT0_iT1_T2_DpNS2_10kernel_argIT3_EE
        .type           _ZN3cub18CUB_300001_SM_10006detail9transform16transform_kernelINS2_10policy_hubILb1EN4cuda3std3__45tupleIJN6thrust24THRUST_300001_SM_1000_NS17counting_iteratorIjNSA_11use_defaultESC_SC_EEEEEE10policy1000El3prgNSA_6detail15normal_iteratorINSA_10device_ptrIdEEEEJSD_EEEvT0_iT1_T2_DpNS2_10kernel_argIT3_EE,@function
        .size           _ZN3cub18CUB_300001_SM_10006detail9transform16transform_kernelINS2_10policy_hubILb1EN4cuda3std3__45tupleIJN6thrust24THRUST_300001_SM_1000_NS17counting_iteratorIjNSA_11use_defaultESC_SC_EEEEEE10policy1000El3prgNSA_6detail15normal_iteratorINSA_10device_ptrIdEEEEJSD_EEEvT0_iT1_T2_DpNS2_10kernel_argIT3_EE,(.L_x_1859 - _ZN3cub18CUB_300001_SM_10006detail9transform16transform_kernelINS2_10policy_hubILb1EN4cuda3std3__45tupleIJN6thrust24THRUST_300001_SM_1000_NS17counting_iteratorIjNSA_11use_defaultESC_SC_EEEEEE10policy1000El3prgNSA_6detail15normal_iteratorINSA_10device_ptrIdEEEEJSD_EEEvT0_iT1_T2_DpNS2_10kernel_argIT3_EE)
        .other          _ZN3cub18CUB_300001_SM_10006detail9transform16transform_kernelINS2_10policy_hubILb1EN4cuda3std3__45tupleIJN6thrust24THRUST_300001_SM_1000_NS17counting_iteratorIjNSA_11use_defaultESC_SC_EEEEEE10policy1000El3prgNSA_6detail15normal_iteratorINSA_10device_ptrIdEEEEJSD_EEEvT0_iT1_T2_DpNS2_10kernel_argIT3_EE,@"STO_CUDA_ENTRY STV_DEFAULT"
_ZN3cub18CUB_300001_SM_10006detail9transform16transform_kernelINS2_10policy_hubILb1EN4cuda3std3__45tupleIJN6thrust24THRUST_300001_SM_1000_NS17counting_iteratorIjNSA_11use_defaultESC_SC_EEEEEE10policy1000El3prgNSA_6detail15normal_iteratorINSA_10device_ptrIdEEEEJSD_EEEvT0_iT1_T2_DpNS2_10kernel_argIT3_EE:
.text._ZN3cub18CUB_300001_SM_10006detail9transform16transform_kernelINS2_10policy_hubILb1EN4cuda3std3__45tupleIJN6thrust24THRUST_300001_SM_1000_NS17counting_iteratorIjNSA_11use_defaultESC_SC_EEEEEE10policy1000El3prgNSA_6detail15normal_iteratorINSA_10device_ptrIdEEEEJSD_EEEvT0_iT1_T2_DpNS2_10kernel_argIT3_EE:
[----:B------:R-:W-:Y:S01]  /*0000*/  LDC R1, c[0x0][0x37c] ;  /* 0x0000df00ff017b82 */ /* 0x000fe20000000800 */
[----:B------:R-:W0:Y:S07]  /*0010*/  LDCU UR17, c[0x0][0x388] ;  /* 0x00007100ff1177ac */ /* 0x000e2e0008000800 */
[----:B------:R-:W1:Y:S01]  /*0020*/  S2UR UR6, SR_CTAID.X ;  /* 0x00000000000679c3 */ /* 0x000e620000002500 */
[----:B------:R-:W-:Y:S01]  /*0030*/  IMAD.MOV.U32 R3, RZ, RZ, 0x41dfffff ;  /* 0x41dfffffff037424 */ /* 0x000fe200078e00ff */
[----:B------:R-:W2:Y:S01]  /*0040*/  LDCU.64 UR8, c[0x0][0x380] ;  /* 0x00007000ff0877ac */ /* 0x000ea20008000a00 */
[----:B------:R-:W3:Y:S01]  /*0050*/  LDCU.64 UR12, c[0x0][0x3a0] ;  /* 0x00007400ff0c77ac */ /* 0x000ee20008000a00 */
[----:B------:R-:W4:Y:S01]  /*0060*/  LDCU UR10, c[0x0][0x3a8] ;  /* 0x00007500ff0a77ac */ /* 0x000f220008000800 */
[----:B------:R-:W5:Y:S01]  /*0070*/  LDCU.64 UR14, c[0x0][0x358] ;  /* 0x00006b00ff0e77ac */ /* 0x000f620008000a00 */
[----:B0-----:R-:W-:-:S04]  /*0080*/  USHF.L.U32 UR11, UR17, 0x7, URZ ;  /* 0x00000007110b7899 */ /* 0x001fc800080006ff */
[----:B------:R-:W-:Y:S02]  /*0090*/  USHF.R.S32.HI UR16, URZ, 0x1f, UR11 ;  /* 0x0000001fff107899 */ /* 0x000fe4000801140b */
[----:B-1----:R-:W-:Y:S02]  /*00a0*/  UIMAD.WIDE.U32 UR4, UR11, UR6, URZ ;  /* 0x000000060b0472a5 */ /* 0x002fe4000f8e00ff */
[----:B------:R-:W-:Y:S02]  /*00b0*/  UIMAD UR7, UR16, UR6, URZ ;  /* 0x00000006100772a4 */ /* 0x000fe4000f8e02ff */
[----:B--2---:R-:W-:Y:S02]  /*00c0*/  UIADD3 UR8, UP0, UPT, -UR4, UR8, URZ ;  /* 0x0000000804087290 */ /* 0x004fe4000ff1e1ff */
[----:B------:R-:W-:Y:S02]  /*00d0*/  UIADD3 UR7, UPT, UPT, UR5, UR7, URZ ;  /* 0x0000000705077290 */ /* 0x000fe4000fffe0ff */
[----:B---3--:R-:W-:-:S02]  /*00e0*/  ULEA UR6, UP1, UR4, UR12, 0x3 ;  /* 0x0000000c04067291 */ /* 0x008fc4000f8218ff */
[----:B------:R-:W-:Y:S02]  /*00f0*/  UIADD3.X UR5, UPT, UPT, ~UR7, UR9, URZ, UP0, !UPT ;  /* 0x0000000907057290 */ /* 0x000fe400087fe5ff */
[----:B------:R-:W-:Y:S02]  /*0100*/  UISETP.LT.U32.AND UP0, UPT, UR8, UR11, UPT ;  /* 0x0000000b0800728c */ /* 0x000fe4000bf01070 */
[----:B------:R-:W-:Y:S02]  /*0110*/  ULEA.HI.X UR7, UR4, UR13, UR7, 0x3, UP1 ;  /* 0x0000000d04077291 */ /* 0x000fe400088f1c07 */
[----:B------:R-:W-:Y:S02]  /*0120*/  UISETP.LT.AND.EX UP0, UPT, UR5, UR16, UPT, UP0 ;  /* 0x000000100500728c */ /* 0x000fe4000bf01300 */
[----:B----4-:R-:W-:Y:S02]  /*0130*/  UIADD3 UR5, UPT, UPT, UR4, UR10, URZ ;  /* 0x0000000a04057290 */ /* 0x010fe4000fffe0ff */
[----:B------:R-:W-:Y:S01]  /*0140*/  USEL UR8, UR8, UR11, UP0 ;  /* 0x0000000b08087287 */ /* 0x000fe20008000000 */
[----:B------:R-:W-:-:S03]  /*0150*/  UMOV UR9, 0xff800000 ;  /* 0xff80000000097882 */ /* 0x000fc60000000000 */
[----:B------:R-:W-:-:S09]  /*0160*/  UISETP.NE.AND UP0, UPT, UR11, UR8, UPT ;  /* 0x000000080b00728c */ /* 0x000fd2000bf05270 */
[----:B-----5:R-:W-:Y:S05]  /*0170*/  BRA.U !UP0, `(.L_x_281) ;  /* 0x0000000508ec7547 */ /* 0x020fea000b800000 */
[----:B------:R-:W-:-:S06]  /*0180*/  UISETP.GE.AND UP0, UPT, UR17, 0x1, UPT ;  /* 0x000000011100788c */ /* 0x000fcc000bf06270 */
[----:B------:R-:W-:-:S13]  /*0190*/  PLOP3.LUT P0, PT, PT, PT, UP0, 0x80, 0x8 ;  /* 0x000000000008781c */ /* 0x000fda0003f0f008 */
[----:B------:R-:W-:Y:S05]  /*01a0*/  @!P0 EXIT ;  /* 0x000000000000894d */ /* 0x000fea0003800000 */
[----:B------:R-:W0:Y:S01]  /*01b0*/  LDC.64 R4, c[0x0][0x390] ;  /* 0x0000e400ff047b82 */ /* 0x000e220000000a00 */
[----:B------:R-:W1:Y:S01]  /*01c0*/  S2R R23, SR_TID.X ;  /* 0x0000000000177919 */ /* 0x000e620000002100 */
[----:B------:R-:W-:-:S06]  /*01d0*/  UMOV UR4, URZ ;  /* 0x000000ff00047c82 */ /* 0x000fcc0008000000 */
[----:B------:R-:W0:Y:S02]  /*01e0*/  LDC.64 R6, c[0x0][0x398] ;  /* 0x0000e600ff067b82 */ /* 0x000e240000000a00 */
[----:B01----:R-:W-:-:S11]  /*01f0*/  DADD R6, R6, -R4 ;  /* 0x0000000006067229 */ /* 0x003fd60000000804 */
.L_x_292:
[----:B------:R-:W-:Y:S01]  /*0200*/  IMAD.U32 R22, RZ, RZ, UR4 ;  /* 0x00000004ff167e24 */ /* 0x000fe2000f8e00ff */
[----:B0-----:R-:W0:Y:S01]  /*0210*/  LDCU UR10, c[0x0][0x388] ;  /* 0x00007100ff0a77ac */ /* 0x001e220008000800 */
[----:B------:R-:W-:Y:S02]  /*0220*/  BSSY.RECONVERGENT B0, `(.L_x_282) ;  /* 0x000006e000007945 */ /* 0x000fe40003800200 */
[----:B------:R-:W-:Y:S01]  /*0230*/  IMAD R22, R22, 0x80, R23 ;  /* 0x0000008016167824 */ /* 0x000fe200078e0217 */
[----:B------:R-:W-:-:S04]  /*0240*/  UIADD3 UR4, UPT, UPT, UR4, 0x1, URZ ;  /* 0x0000000104047890 */ /* 0x000fc8000fffe0ff */
[----:B------:R-:W-:Y:S01]  /*0250*/  ISETP.GE.AND P0, PT, R22, UR8, PT ;  /* 0x0000000816007c0c */ /* 0x000fe2000bf06270 */
[----:B0-----:R-:W-:-:S12]  /*0260*/  UISETP.NE.AND UP0, UPT, UR4, UR10, UPT ;  /* 0x0000000a0400728c */ /* 0x001fd8000bf05270 */
[----:B------:R-:W-:Y:S05]  /*0270*/  @P0 BRA `(.L_x_283) ;  /* 0x0000000400a00947 */ /* 0x000fea0003800000 */
[----:B------:R-:W-:Y:S01]  /*0280*/  VIADD R0, R22, UR5 ;  /* 0x0000000516007c36 */ /* 0x000fe20008000000 */
[----:B------:R-:W-:Y:S01]  /*0290*/  BSSY.RECONVERGENT B1, `(.L_x_284) ;  /* 0x0000041000017945 */ /* 0x000fe20003800200 */
[----:B------:R-:W-:-:S03]  /*02a0*/  IMAD.MOV.U32 R16, RZ, RZ, 0x1 ;  /* 0x00000001ff107424 */ /* 0x000fc600078e00ff */
[----:B------:R-:W-:-:S13]  /*02b0*/  ISETP.NE.AND P0, PT, R0, RZ, PT ;  /* 0x000000ff0000720c */ /* 0x000fda0003f05270 */
[----:B------:R-:W-:Y:S05]  /*02c0*/  @!P0 BRA `(.L_x_285) ;  /* 0x0000000000f48947 */ /* 0x000fea0003800000 */
[----:B------:R-:W-:Y:S01]  /*02d0*/  HFMA2 R19, -RZ, RZ, 0, -1.1396484375 ;  /* 0x0000bc8fff137431 */ /* 0x000fe200000001ff */
[----:B------:R-:W-:Y:S01]  /*02e0*/  BSSY.RECONVERGENT B2, `(.L_x_286) ;  /* 0x0000036000027945 */ /* 0x000fe20003800200 */
[----:B------:R-:W-:Y:S01]  /*02f0*/  CS2R R14, SRZ ;  /* 0x00000000000e7805 */ /* 0x000fe2000001ff00 */
[----:B------:R-:W-:Y:S02]  /*0300*/  IMAD.MOV.U32 R16, RZ, RZ, 0x1 ;  /* 0x00000001ff107424 */ /* 0x000fe400078e00ff */
[----:B------:R-:W-:-:S07]  /*0310*/  IMAD.MOV.U32 R17, RZ, RZ, RZ ;  /* 0x000000ffff117224 */ /* 0x000fce00078e00ff */
.L_x_289:
[-C--:B------:R-:W-:Y:S01]  /*0320*/  IMAD R2, R14, R19.reuse, RZ ;  /* 0x000000130e027224 */ /* 0x080fe200078e02ff */
[----:B------:R-:W-:Y:S01]  /*0330*/  BSSY.RECONVERGENT B3, `(.L_x_287) ;  /* 0x000002a000037945 */ /* 0x000fe20003800200 */
[----:B------:R-:W-:-:S04]  /*0340*/  IMAD.WIDE.U32 R4, R19, R19, RZ ;  /* 0x0000001313047225 */ /* 0x000fc800078e00ff */
[----:B------:R-:W-:Y:S01]  /*0350*/  IMAD R9, R19, R14, R2 ;  /* 0x0000000e13097224 */ /* 0x000fe200078e0202 */
[----:B------:R-:W-:Y:S01]  /*0360*/  LOP3.LUT R2, R0, 0x1, RZ, 0xc0, !PT ;  /* 0x0000000100027812 */ /* 0x000fe200078ec0ff */
[----:B------:R-:W-:-:S03]  /*0370*/  IMAD.WIDE.U32 R10, R4, 0x3, RZ ;  /* 0x00000003040a7825 */ /* 0x000fc600078e00ff */
[----:B------:R-:W-:Y:S01]  /*0380*/  ISETP.NE.U32.AND P1, PT, R2, 0x1, PT ;  /* 0x000000010200780c */ /* 0x000fe20003f25070 */
[----:B------:R-:W-:-:S03]  /*0390*/  IMAD.IADD R5, R5, 0x1, R9 ;  /* 0x0000000105057824 */ /* 0x000fc600078e0209 */
[----:B------:R-:W-:Y:S01]  /*03a0*/  ISETP.NE.U32.AND.EX P1, PT, RZ, RZ, PT, P1 ;  /* 0x000000ffff00720c */ /* 0x000fe20003f25110 */
[----:B------:R-:W-:-:S04]  /*03b0*/  IMAD.WIDE.U32 R8, R5, 0x3, RZ ;  /* 0x0000000305087825 */ /* 0x000fc800078e00ff */
[----:B------:R-:W-:-:S04]  /*03c0*/  IMAD.WIDE.U32 R8, P0, R4, -0x7fffffff, R8 ;  /* 0x8000000104087825 */ /* 0x000fc80007800008 */
[----:B------:R-:W-:Y:S01]  /*03d0*/  IMAD.X R13, RZ, RZ, RZ, P0 ;  /* 0x000000ffff0d7224 */ /* 0x000fe200000e06ff */
[----:B------:R-:W-:Y:S01]  /*03e0*/  IADD3 RZ, P0, PT, R11, R8, RZ ;  /* 0x000000080bff7210 */ /* 0x000fe20007f1e0ff */
[----:B------:R-:W-:-:S04]  /*03f0*/  IMAD.MOV.U32 R12, RZ, RZ, R9 ;  /* 0x000000ffff0c7224 */ /* 0x000fc800078e0009 */
[----:B------:R-:W-:Y:S01]  /*0400*/  IMAD.WIDE.U32.X R12, R5, -0x7fffffff, R12, P0 ;  /* 0x80000001050c7825 */ /* 0x000fe200000e040c */
[----:B------:R-:W-:-:S04]  /*0410*/  ISETP.GT.U32.AND P0, PT, R0, 0x1, PT ;  /* 0x000000010000780c */ /* 0x000fc80003f04070 */
[--C-:B------:R-:W-:Y:S02]  /*0420*/  SHF.R.U64 R11, R12, 0x1e, R13.reuse ;  /* 0x0000001e0c0b7819 */ /* 0x100fe4000000120d */
[----:B------:R-:W-:-:S03]  /*0430*/  SHF.R.U32.HI R2, RZ, 0x1e, R13 ;  /* 0x0000001eff027819 */ /* 0x000fc6000001160d */
[----:B------:R-:W-:-:S04]  /*0440*/  IMAD.WIDE.U32 R4, R11, -0x7fffffff, R4 ;  /* 0x800000010b047825 */ /* 0x000fc800078e0004 */
[----:B------:R-:W-:Y:S01]  /*0450*/  IMAD R2, R2, -0x7fffffff, RZ ;  /* 0x8000000102027824 */ /* 0x000fe200078e02ff */
[----:B------:R-:W-:Y:S06]  /*0460*/  @P1 BRA `(.L_x_288) ;  /* 0x0000000000581947 */ /* 0x000fec0003800000 */
[-C--:B------:R-:W-:Y:S02]  /*0470*/  IMAD R17, R17, R19.reuse, RZ ;  /* 0x0000001311117224 */ /* 0x080fe400078e02ff */
[----:B------:R-:W-:-:S04]  /*0480*/  IMAD.WIDE.U32 R8, R16, R19, RZ ;  /* 0x0000001310087225 */ /* 0x000fc800078e00ff */
[----:B------:R-:W-:-:S05]  /*0490*/  IMAD R17, R14, R16, R17 ;  /* 0x000000100e117224 */ /* 0x000fca00078e0211 */
[----:B------:R-:W-:-:S05]  /*04a0*/  IADD3 R9, PT, PT, R9, R17, RZ ;  /* 0x0000001109097210 */ /* 0x000fca0007ffe0ff */
[----:B------:R-:W-:-:S04]  /*04b0*/  IMAD.WIDE.U32 R12, R9, 0x5, RZ ;  /* 0x00000005090c7825 */ /* 0x000fc800078e00ff */
[----:B------:R-:W-:-:S04]  /*04c0*/  IMAD.WIDE.U32 R16, P1, R8, 0x2, R12 ;  /* 0x0000000208107825 */ /* 0x000fc8000782000c */
[----:B------:R-:W-:-:S04]  /*04d0*/  IMAD.WIDE.U32 R12, R8, 0x5, RZ ;  /* 0x00000005080c7825 */ /* 0x000fc800078e00ff */
[----:B------:R-:W-:Y:S01]  /*04e0*/  IMAD.X R19, RZ, RZ, RZ, P1 ;  /* 0x000000ffff137224 */ /* 0x000fe200008e06ff */
[----:B------:R-:W-:Y:S01]  /*04f0*/  IADD3 RZ, P1, PT, R13, R16, RZ ;  /* 0x000000100dff7210 */ /* 0x000fe20007f3e0ff */
[----:B------:R-:W-:-:S04]  /*0500*/  IMAD.MOV.U32 R18, RZ, RZ, R17 ;  /* 0x000000ffff127224 */ /* 0x000fc800078e0011 */
[----:B------:R-:W-:-:S03]  /*0510*/  IMAD.WIDE.U32.X R12, R9, 0x2, R18, P1 ;  /* 0x00000002090c7825 */ /* 0x000fc600008e0412 */
[----:B------:R-:W-:-:S05]  /*0520*/  IADD3 R17, P1, PT, R8, -R12, RZ ;  /* 0x8000000c08117210 */ /* 0x000fca0007f3e0ff */
[----:B------:R-:W-:-:S05]  /*0530*/  IMAD.X R10, R9, 0x1, ~R13, P1 ;  /* 0x00000001090a7824 */ /* 0x000fca00008e0e0d */
[--C-:B------:R-:W-:Y:S02]  /*0540*/  SHF.R.U64 R17, R17, 0x1, R10.reuse ;  /* 0x0000000111117819 */ /* 0x100fe4000000120a */
[----:B------:R-:W-:Y:S02]  /*0550*/  SHF.R.U32.HI R19, RZ, 0x1, R10 ;  /* 0x00000001ff137819 */ /* 0x000fe4000001160a */
[----:B------:R-:W-:-:S05]  /*0560*/  IADD3 R10, P1, PT, R17, R12, RZ ;  /* 0x0000000c110a7210 */ /* 0x000fca0007f3e0ff */
[----:B------:R-:W-:-:S05]  /*0570*/  IMAD.X R17, R19, 0x1, R13, P1 ;  /* 0x0000000113117824 */ /* 0x000fca00008e060d */
[--C-:B------:R-:W-:Y:S02]  /*0580*/  SHF.R.U64 R13, R10, 0x1e, R17.reuse ;  /* 0x0000001e0a0d7819 */ /* 0x100fe40000001211 */
[----:B------:R-:W-:-:S03]  /*0590*/  SHF.R.U32.HI R10, RZ, 0x1e, R17 ;  /* 0x0000001eff0a7819 */ /* 0x000fc60000011611 */
[----:B------:R-:W-:-:S04]  /*05a0*/  IMAD.WIDE.U32 R16, R13, -0x7fffffff, R8 ;  /* 0x800000010d107825 */ /* 0x000fc800078e0008 */
[----:B------:R-:W-:-:S05]  /*05b0*/  IMAD R10, R10, -0x7fffffff, RZ ;  /* 0x800000010a0a7824 */ /* 0x000fca00078e02ff */
[----:B------:R-:W-:-:S07]  /*05c0*/  IADD3 R17, PT, PT, R17, -R13, R10 ;  /* 0x8000000d11117210 */ /* 0x000fce0007ffe00a */
.L_x_288:
[----:B------:R-:W-:Y:S05]  /*05d0*/  BSYNC.RECONVERGENT B3 ;  /* 0x0000000000037941 */ /* 0x000fea0003800200 */
.L_x_287:
[----:B------:R-:W-:Y:S01]  /*05e0*/  ISETP.GT.U32.AND.EX P0, PT, R15, RZ, PT, P0 ;  /* 0x000000ff0f00720c */ /* 0x000fe20003f04100 */
[----:B------:R-:W-:Y:S01]  /*05f0*/  IMAD.MOV.U32 R19, RZ, RZ, R4 ;  /* 0x000000ffff137224 */ /* 0x000fe200078e0004 */
[--C-:B------:R-:W-:Y:S02]  /*0600*/  SHF.R.U64 R0, R0, 0x1, R15.reuse ;  /* 0x0000000100007819 */ /* 0x100fe4000000120f */
[----:B------:R-:W-:Y:S02]  /*0610*/  SHF.R.U32.HI R15, RZ, 0x1, R15 ;  /* 0x00000001ff0f7819 */ /* 0x000fe4000001160f */
[----:B------:R-:W-:-:S07]  /*0620*/  IADD3 R14, PT, PT, R5, -R11, R2 ;  /* 0x8000000b050e7210 */ /* 0x000fce0007ffe002 */
[----:B------:R-:W-:Y:S05]  /*0630*/  @P0 BRA `(.L_x_289) ;  /* 0xfffffffc00380947 */ /* 0x000fea000383ffff */
[----:B------:R-:W-:Y:S05]  /*0640*/  BSYNC.RECONVERGENT B2 ;  /* 0x0000000000027941 */ /* 0x000fea0003800200 */
.L_x_286:
[----:B------:R-:W-:-:S05]  /*0650*/  IMAD.HI.U32 R5, R16, 0x3, RZ ;  /* 0x0000000310057827 */ /* 0x000fca00078e00ff */
[----:B------:R-:W-:-:S04]  /*0660*/  IADD3 R0, PT, PT, -R5, R16, RZ ;  /* 0x0000001005007210 */ /* 0x000fc80007ffe1ff */
[----:B------:R-:W-:-:S04]  /*0670*/  LEA.HI R0, R0, R5, RZ, 0x1f ;  /* 0x0000000500007211 */ /* 0x000fc800078ff8ff */
[----:B------:R-:W-:-:S05]  /*0680*/  SHF.R.U32.HI R5, RZ, 0x1e, R0 ;  /* 0x0000001eff057819 */ /* 0x000fca0000011600 */
[----:B------:R-:W-:-:S07]  /*0690*/  IMAD R16, R5, -0x7fffffff, R16 ;  /* 0x8000000105107824 */ /* 0x000fce00078e0210 */
.L_x_285:
[----:B------:R-:W-:Y:S05]  /*06a0*/  BSYNC.RECONVERGENT B1 ;  /* 0x0000000000017941 */ /* 0x000fea0003800200 */
.L_x_284:
[----:B------:R-:W-:Y:S01]  /*06b0*/  IMAD.HI.U32 R0, R16, -0x4370ec6f, RZ ;  /* 0xbc8f139110007827 */ /* 0x000fe200078e00ff */
[----:B------:R-:W0:Y:S01]  /*06c0*/  MUFU.RCP64H R9, 2.14748262400000000000e+09 ;  /* 0x41dfffff00097908 */ /* 0x000e220000001800 */
[----:B------:R-:W-:Y:S02]  /*06d0*/  BSSY.RECONVERGENT B1, `(.L_x_290) ;  /* 0x000001d000017945 */ /* 0x000fe40003800200 */
[----:B------:R-:W-:Y:S01]  /*06e0*/  IMAD.MOV.U32 R4, RZ, RZ, -0x800000 ;  /* 0xff800000ff047424 */ /* 0x000fe200078e00ff */
[----:B------:R-:W-:Y:S01]  /*06f0*/  SHF.R.U32.HI R11, RZ, 0xf, R0 ;  /* 0x0000000fff0b7819 */ /* 0x000fe20000011600 */
[----:B------:R-:W-:Y:S02]  /*0700*/  IMAD.MOV.U32 R5, RZ, RZ, 0x41dfffff ;  /* 0x41dfffffff057424 */ /* 0x000fe400078e00ff */
[----:B------:R-:W-:Y:S02]  /*0710*/  IMAD.MOV.U32 R8, RZ, RZ, 0x1 ;  /* 0x00000001ff087424 */ /* 0x000fe400078e00ff */
[----:B------:R-:W-:-:S02]  /*0720*/  IMAD R16, R11, -0xadc8, R16 ;  /* 0xffff52380b107824 */ /* 0x000fc400078e0210 */
[----:B------:R-:W-:Y:S02]  /*0730*/  IMAD R13, R11, 0xd47, RZ ;  /* 0x00000d470b0d7824 */ /* 0x000fe400078e02ff */
[----:B------:R-:W-:-:S03]  /*0740*/  IMAD R16, R16, 0xbc8f, RZ ;  /* 0x0000bc8f10107824 */ /* 0x000fc600078e02ff */
[----:B------:R-:W-:Y:S01]  /*0750*/  LOP3.LUT R15, R13, 0x7fffffff, RZ, 0x3c, !PT ;  /* 0x7fffffff0d0f7812 */ /* 0x000fe200078e3cff */
[----:B0-----:R-:W-:Y:S01]  /*0760*/  DFMA R10, R8, -R4, 1 ;  /* 0x3ff00000080a742b */ /* 0x001fe20000000804 */
[----:B------:R-:W-:-:S07]  /*0770*/  ISETP.GE.U32.AND P0, PT, R16, R13, PT ;  /* 0x0000000d1000720c */ /* 0x000fce0003f06070 */
[----:B------:R-:W-:-:S06]  /*0780*/  DFMA R10, R10, R10, R10 ;  /* 0x0000000a0a0a722b */ /* 0x000fcc000000000a */
[----:B------:R-:W-:Y:S02]  /*0790*/  @P0 IMAD.MOV R15, RZ, RZ, -R13 ;  /* 0x000000ffff0f0224 */ /* 0x000fe400078e0a0d */
[----:B------:R-:W-:-:S03]  /*07a0*/  DFMA R10, R8, R10, R8 ;  /* 0x0000000a080a722b */ /* 0x000fc60000000008 */
[----:B------:R-:W-:-:S05]  /*07b0*/  IADD3 R12, PT, PT, R16, -0x1, R15 ;  /* 0xffffffff100c7810 */ /* 0x000fca0007ffe00f */
[C---:B------:R-:W-:Y:S01]  /*07c0*/  DFMA R8, R10.reuse, -R4, 1 ;  /* 0x3ff000000a08742b */ /* 0x040fe20000000804 */
[----:B------:R-:W0:Y:S07]  /*07d0*/  I2F.F64.U32 R12, R12 ;  /* 0x0000000c000c7312 */ /* 0x000e2e0000201800 */
[----:B------:R-:W-:-:S08]  /*07e0*/  DFMA R8, R10, R8, R10 ;  /* 0x000000080a08722b */ /* 0x000fd0000000000a */
[----:B0-----:R-:W-:Y:S01]  /*07f0*/  DMUL R10, R12, R8 ;  /* 0x000000080c0a7228 */ /* 0x001fe20000000000 */
[----:B------:R-:W-:-:S07]  /*0800*/  FSETP.GEU.AND P1, PT, |R13|, 6.5827683646048100446e-37, PT ;  /* 0x036000000d00780b */ /* 0x000fce0003f2e200 */
[----:B------:R-:W-:-:S08]  /*0810*/  DFMA R4, R10, -R4, R12 ;  /* 0x800000040a04722b */ /* 0x000fd0000000000c */
[----:B------:R-:W-:-:S10]  /*0820*/  DFMA R4, R8, R4, R10 ;  /* 0x000000040804722b */ /* 0x000fd4000000000a */
[----:B------:R-:W-:-:S05]  /*0830*/  FFMA R0, RZ, 27.999998092651367188, R5 ;  /* 0x41dfffffff007823 */ /* 0x000fca0000000005 */
[----:B------:R-:W-:-:S13]  /*0840*/  FSETP.GT.AND P0, PT, |R0|, 1.469367938527859385e-39, PT ;  /* 0x001000000000780b */ /* 0x000fda0003f04200 */
[----:B------:R-:W-:Y:S05]  /*0850*/  @P0 BRA P1, `(.L_x_291) ;  /* 0x0000000000100947 */ /* 0x000fea0000800000 */
[----:B------:R-:W-:-:S07]  /*0860*/  MOV R0, 0x880 ;  /* 0x0000088000007802 */ /* 0x000fce0000000f00 */
[----:B------:R-:W-:Y:S05]  /*0870*/  CALL.REL.NOINC `($__internal_0_$__cuda_sm20_div_rn_f64_full) ;  /* 0x0000000800187944 */ /* 0x000fea0003c00000 */
[----:B------:R-:W-:Y:S01]  /*0880*/  MOV R4, R16 ;  /* 0x0000001000047202 */ /* 0x000fe20000000f00 */
[----:B------:R-:W-:-:S07]  /*0890*/  IMAD.MOV.U32 R5, RZ, RZ, R17 ;  /* 0x000000ffff057224 */ /* 0x000fce00078e0011 */
.L_x_291:
[----:B------:R-:W-:Y:S05]  /*08a0*/  BSYNC.RECONVERGENT B1 ;  /* 0x0000000000017941 */ /* 0x000fea0003800200 */
.L_x_290:
[----:B------:R-:W0:Y:S01]  /*08b0*/  LDCU.64 UR10, c[0x0][0x390] ;  /* 0x00007200ff0a77ac */ /* 0x000e220008000a00 */
[----:B------:R-:W-:-:S04]  /*08c0*/  IMAD.MOV.U32 R9, RZ, RZ, 0x8 ;  /* 0x00000008ff097424 */ /* 0x000fc800078e00ff */
[----:B------:R-:W-:Y:S01]  /*08d0*/  IMAD.WIDE R8, R22, R9, UR6 ;  /* 0x0000000616087e25 */ /* 0x000fe2000f8e0209 */
[----:B0-----:R-:W-:-:S07]  /*08e0*/  DFMA R4, R6, R4, UR10 ;  /* 0x0000000a06047e2b */ /* 0x001fce0008000004 */
[----:B------:R0:W-:Y:S04]  /*08f0*/  STG.E.64 desc[UR14][R8.64], R4 ;  /* 0x0000000408007986 */ /* 0x0001e8000c101b0e */
.L_x_283:
[----:B------:R-:W-:Y:S05]  /*0900*/  BSYNC.RECONVERGENT B0 ;  /* 0x0000000000007941 */ /* 0x000fea0003800200 */
.L_x_282:
[----:B------:R-:W-:Y:S05]  /*0910*/  BRA.U UP0, `(.L_x_292) ;  /* 0xfffffff900387547 */ /* 0x000fea000b83ffff */
[----:B------:R-:W-:Y:S05]  /*0920*/  EXIT ;  /* 0x000000000000794d */ /* 0x000fea0003800000 */
.L_x_281:
        /* <DEDUP_REMOVED lines=8> */
.L_x_301:
[----:B------:R-:W-:Y:S01]  /*09b0*/  IMAD.U32 R6, RZ, RZ, UR4 ;  /* 0x00000004ff067e24 */ /* 0x000fe2000f8e00ff */
[----:B------:R-:W-:Y:S01]  /*09c0*/  BSSY.RECONVERGENT B0, `(.L_x_293) ;  /* 0x0000043000007945 */ /* 0x000fe20003800200 */
[----:B------:R-:W-:Y:S02]  /*09d0*/  IMAD.MOV.U32 R16, RZ, RZ, 0x1 ;  /* 0x00000001ff107424 */ /* 0x000fe400078e00ff */
[----:B------:R-:W-:-:S05]  /*09e0*/  IMAD R6, R6, 0x80, R7 ;  /* 0x0000008006067824 */ /* 0x000fca00078e0207 */
[----:B------:R-:W-:-:S04]  /*09f0*/  IADD3 R0, PT, PT, R6, UR5, RZ ;  /* 0x0000000506007c10 */ /* 0x000fc8000fffe0ff */
[----:B------:R-:W-:-:S13]  /*0a00*/  ISETP.NE.AND P0, PT, R0, RZ, PT ;  /* 0x000000ff0000720c */ /* 0x000fda0003f05270 */
[----:B0-----:R-:W-:Y:S05]  /*0a10*/  @!P0 BRA `(.L_x_294) ;  /* 0x0000000000f48947 */ /* 0x001fea0003800000 */
[----:B------:R-:W-:Y:S01]  /*0a20*/  BSSY.RECONVERGENT B1, `(.L_x_295) ;  /* 0x0000037000017945 */ /* 0x000fe20003800200 */
[----:B------:R-:W-:Y:S01]  /*0a30*/  CS2R R14, SRZ ;  /* 0x00000000000e7805 */ /* 0x000fe2000001ff00 */
[----:B------:R-:W-:Y:S02]  /*0a40*/  IMAD.MOV.U32 R19, RZ, RZ, 0xbc8f ;  /* 0x0000bc8fff137424 */ /* 0x000fe400078e00ff */
[----:B------:R-:W-:Y:S02]  /*0a50*/  IMAD.MOV.U32 R16, RZ, RZ, 0x1 ;  /* 0x00000001ff107424 */ /* 0x000fe400078e00ff */
[----:B------:R-:W-:-:S07]  /*0a60*/  IMAD.MOV.U32 R17, RZ, RZ, RZ ;  /* 0x000000ffff117224 */ /* 0x000fce00078e00ff */
.L_x_298:
[-C--:B------:R-:W-:Y:S01]  /*0a70*/  IMAD R2, R14, R19.reuse, RZ ;  /* 0x000000130e027224 */ /* 0x080fe200078e02ff */
[----:B------:R-:W-:Y:S01]  /*0a80*/  BSSY.RECONVERGENT B2, `(.L_x_296) ;  /* 0x000002a000027945 */ /* 0x000fe20003800200 */
[----:B------:R-:W-:-:S04]  /*0a90*/  IMAD.WIDE.U32 R4, R19, R19, RZ ;  /* 0x0000001313047225 */ /* 0x000fc800078e00ff */
[----:B------:R-:W-:Y:S01]  /*0aa0*/  IMAD R9, R19, R14, R2 ;  /* 0x0000000e13097224 */ /* 0x000fe200078e0202 */
[----:B------:R-:W-:Y:S01]  /*0ab0*/  LOP3.LUT R2, R0, 0x1, RZ, 0xc0, !PT ;  /* 0x0000000100027812 */ /* 0x000fe200078ec0ff */
[----:B------:R-:W-:-:S03]  /*0ac0*/  IMAD.WIDE.U32 R10, R4, 0x3, RZ ;  /* 0x00000003040a7825 */ /* 0x000fc600078e00ff */
[----:B------:R-:W-:Y:S02]  /*0ad0*/  IADD3 R5, PT, PT, R5, R9, RZ ;  /* 0x0000000905057210 */ /* 0x000fe40007ffe0ff */
[----:B------:R-:W-:-:S03]  /*0ae0*/  ISETP.NE.U32.AND P1, PT, R2, 0x1, PT ;  /* 0x000000010200780c */ /* 0x000fc60003f25070 */
[----:B------:R-:W-:Y:S01]  /*0af0*/  IMAD.WIDE.U32 R8, R5, 0x3, RZ ;  /* 0x0000000305087825 */ /* 0x000fe200078e00ff */
[----:B------:R-:W-:-:S03]  /*0b00*/  ISETP.NE.U32.AND.EX P1, PT, RZ, RZ, PT, P1 ;  /* 0x000000ffff00720c */ /* 0x000fc60003f25110 */
        /* <DEDUP_REMOVED lines=13> */
[----:B------:R-:W-:-:S04]  /*0be0*/  IMAD R17, R14, R16, R17 ;  /* 0x000000100e117224 */ /* 0x000fc800078e0211 */
[----:B------:R-:W-:-:S04]  /*0bf0*/  IMAD.IADD R9, R9, 0x1, R17 ;  /* 0x0000000109097824 */ /* 0x000fc800078e0211 */
[----:B------:R-:W-:-:S04]  /*0c00*/  IMAD.WIDE.U32 R12, R9, 0x5, RZ ;  /* 0x00000005090c7825 */ /* 0x000fc800078e00ff */
[----:B------:R-:W-:-:S04]  /*0c10*/  IMAD.WIDE.U32 R16, P1, R8, 0x2, R12 ;  /* 0x0000000208107825 */ /* 0x000fc8000782000c */
[----:B------:R-:W-:Y:S01]  /*0c20*/  IMAD.WIDE.U32 R12, R8, 0x5, RZ ;  /* 0x00000005080c7825 */ /* 0x000fe200078e00ff */
[----:B------:R-:W-:-:S03]  /*0c30*/  MOV R18, R17 ;  /* 0x0000001100127202 */ /* 0x000fc60000000f00 */
[----:B------:R-:W-:Y:S01]  /*0c40*/  IMAD.X R19, RZ, RZ, RZ, P1 ;  /* 0x000000ffff137224 */ /* 0x000fe200008e06ff */
[----:B------:R-:W-:-:S05]  /*0c50*/  IADD3 RZ, P1, PT, R13, R16, RZ ;  /* 0x000000100dff7210 */ /* 0x000fca0007f3e0ff */
        /* <DEDUP_REMOVED lines=12> */
.L_x_297:
[----:B------:R-:W-:Y:S05]  /*0d20*/  BSYNC.RECONVERGENT B2 ;  /* 0x0000000000027941 */ /* 0x000fea0003800200 */
.L_x_296:
[----:B------:R-:W-:Y:S01]  /*0d30*/  ISETP.GT.U32.AND.EX P0, PT, R15, RZ, PT, P0 ;  /* 0x000000ff0f00720c */ /* 0x000fe20003f04100 */
[----:B------:R-:W-:Y:S01]  /*0d40*/  IMAD.MOV.U32 R19, RZ, RZ, R4 ;  /* 0x000000ffff137224 */ /* 0x000fe200078e0004 */
[--C-:B------:R-:W-:Y:S02]  /*0d50*/  SHF.R.U64 R0, R0, 0x1, R15.reuse ;  /* 0x0000000100007819 */ /* 0x100fe4000000120f */
[----:B------:R-:W-:Y:S02]  /*0d60*/  SHF.R.U32.HI R15, RZ, 0x1, R15 ;  /* 0x00000001ff0f7819 */ /* 0x000fe4000001160f */
[----:B------:R-:W-:-:S07]  /*0d70*/  IADD3 R14, PT, PT, R5, -R11, R2 ;  /* 0x8000000b050e7210 */ /* 0x000fce0007ffe002 */
[----:B------:R-:W-:Y:S05]  /*0d80*/  @P0 BRA `(.L_x_298) ;  /* 0xfffffffc00380947 */ /* 0x000fea000383ffff */
[----:B------:R-:W-:Y:S05]  /*0d90*/  BSYNC.RECONVERGENT B1 ;  /* 0x0000000000017941 */ /* 0x000fea0003800200 */
.L_x_295:
[----:B------:R-:W-:-:S04]  /*0da0*/  IMAD.HI.U32 R5, R16, 0x3, RZ ;  /* 0x0000000310057827 */ /* 0x000fc800078e00ff */
[----:B------:R-:W-:-:S05]  /*0db0*/  IMAD.IADD R0, R16, 0x1, -R5 ;  /* 0x0000000110007824 */ /* 0x000fca00078e0a05 */
[----:B------:R-:W-:-:S04]  /*0dc0*/  LEA.HI R0, R0, R5, RZ, 0x1f ;  /* 0x0000000500007211 */ /* 0x000fc800078ff8ff */
[----:B------:R-:W-:-:S05]  /*0dd0*/  SHF.R.U32.HI R5, RZ, 0x1e, R0 ;  /* 0x0000001eff057819 */ /* 0x000fca0000011600 */
[----:B------:R-:W-:-:S07]  /*0de0*/  IMAD R16, R5, -0x7fffffff, R16 ;  /* 0x8000000105107824 */ /* 0x000fce00078e0210 */
.L_x_294:
[----:B------:R-:W-:Y:S05]  /*0df0*/  BSYNC.RECONVERGENT B0 ;  /* 0x0000000000007941 */ /* 0x000fea0003800200 */
.L_x_293:
[----:B------:R-:W-:Y:S01]  /*0e00*/  IMAD.HI.U32 R0, R16, -0x4370ec6f, RZ ;  /* 0xbc8f139110007827 */ /* 0x000fe200078e00ff */
[----:B------:R-:W0:Y:S01]  /*0e10*/  MUFU.RCP64H R9, 2.14748262400000000000e+09 ;  /* 0x41dfffff00097908 */ /* 0x000e220000001800 */
[----:B------:R-:W-:Y:S01]  /*0e20*/  MOV R4, 0xff800000 ;  /* 0xff80000000047802 */ /* 0x000fe20000000f00 */
[----:B------:R-:W-:Y:S01]  /*0e30*/  BSSY.RECONVERGENT B0, `(.L_x_299) ;  /* 0x000001e000007945 */ /* 0x000fe20003800200 */
[----:B------:R-:W-:Y:S01]  /*0e40*/  IMAD.MOV.U32 R5, RZ, RZ, 0x41dfffff ;  /* 0x41dfffffff057424 */ /* 0x000fe200078e00ff */
[----:B------:R-:W-:Y:S01]  /*0e50*/  SHF.R.U32.HI R11, RZ, 0xf, R0 ;  /* 0x0000000fff0b7819 */ /* 0x000fe20000011600 */
[----:B------:R-:W-:-:S04]  /*0e60*/  IMAD.MOV.U32 R8, RZ, RZ, 0x1 ;  /* 0x00000001ff087424 */ /* 0x000fc800078e00ff */
[C---:B------:R-:W-:Y:S02]  /*0e70*/  IMAD R16, R11.reuse, -0xadc8, R16 ;  /* 0xffff52380b107824 */ /* 0x040fe400078e0210 */
        /* <DEDUP_REMOVED lines=19> */
[----:B------:R-:W-:Y:S01]  /*0fb0*/  IMAD.MOV.U32 R12, RZ, RZ, R10 ;  /* 0x000000ffff0c7224 */ /* 0x000fe200078e000a */
[----:B------:R-:W-:Y:S02]  /*0fc0*/  MOV R13, R11 ;  /* 0x0000000b000d7202 */ /* 0x000fe40000000f00 */
[----:B------:R-:W-:-:S07]  /*0fd0*/  MOV R0, 0xff0 ;  /* 0x00000ff000007802 */ /* 0x000fce0000000f00 */
[----:B------:R-:W-:Y:S05]  /*0fe0*/  CALL.REL.NOINC `($__internal_0_$__cuda_sm20_div_rn_f64_full) ;  /* 0x00000000003c7944 */ /* 0x000fea0003c00000 */
[----:B------:R-:W-:Y:S02]  /*0ff0*/  IMAD.MOV.U32 R4, RZ, RZ, R16 ;  /* 0x000000ffff047224 */ /* 0x000fe400078e0010 */
[----:B------:R-:W-:-:S07]  /*1000*/  IMAD.MOV.U32 R5, RZ, RZ, R17 ;  /* 0x000000ffff057224 */ /* 0x000fce00078e0011 */
.L_x_300:
[----:B------:R-:W-:Y:S05]  /*1010*/  BSYNC.RECONVERGENT B0 ;  /* 0x0000000000007941 */ /* 0x000fea0003800200 */
.L_x_299:
[----:B------:R-:W0:Y:S01]  /*1020*/  LDCU UR12, c[0x0][0x388] ;  /* 0x00007100ff0c77ac */ /* 0x000e220008000800 */
[----:B------:R-:W-:Y:S01]  /*1030*/  IMAD.MOV.U32 R9, RZ, RZ, 0x8 ;  /* 0x00000008ff097424 */ /* 0x000fe200078e00ff */
[----:B------:R-:W1:Y:S03]  /*1040*/  LDCU.64 UR10, c[0x0][0x390] ;  /* 0x00007200ff0a77ac */ /* 0x000e660008000a00 */
[----:B------:R-:W-:Y:S01]  /*1050*/  IMAD.WIDE R8, R6, R9, UR6 ;  /* 0x0000000606087e25 */ /* 0x000fe2000f8e0209 */
[----:B------:R-:W-:-:S04]  /*1060*/  UIADD3 UR8, UPT, UPT, UR4, 0x1, URZ ;  /* 0x0000000104087890 */ /* 0x000fc8000fffe0ff */
[----:B0-----:R-:W-:Y:S01]  /*1070*/  UISETP.NE.AND UP0, UPT, UR8, UR12, UPT ;  /* 0x0000000c0800728c */ /* 0x001fe2000bf05270 */
[----:B-1----:R-:W-:-:S05]  /*1080*/  DFMA R4, R22, R4, UR10 ;  /* 0x0000000a16047e2b */ /* 0x002fca0008000004 */
[----:B------:R-:W-:Y:S02]  /*1090*/  PLOP3.LUT P0, PT, PT, PT, UP0, 0x80, 0x8 ;  /* 0x000000000008781c */ /* 0x000fe40003f0f008 */
[----:B------:R0:W-:Y:S11]  /*10a0*/  STG.E.64 desc[UR14][R8.64], R4 ;  /* 0x0000000408007986 */ /* 0x0001f6000c101b0e */
[----:B------:R-:W-:Y:S05]  /*10b0*/  @!P0 EXIT ;  /* 0x000000000000894d */ /* 0x000fea0003800000 */
[----:B------:R-:W-:Y:S01]  /*10c0*/  UMOV UR4, UR8 ;  /* 0x0000000800047c82 */ /* 0x000fe20008000000 */
[----:B------:R-:W-:Y:S05]  /*10d0*/  BRA `(.L_x_301) ;  /* 0xfffffff800347947 */ /* 0x000fea000383ffff */
        .weak           $__internal_0_$__cuda_sm20_div_rn_f64_full
        .type           $__internal_0_$__cuda_sm20_div_rn_f64_full,@function
        .size           $__internal_0_$__cuda_sm20_div_rn_f64_full,(.L_x_1859 - $__internal_0_$__cuda_sm20_div_rn_f64_full)
$__internal_0_$__cuda_sm20_div_rn_f64_full:
[C---:B------:R-:W-:Y:S01]  /*10e0*/  FSETP.GEU.AND P0, PT, |R3|.reuse, 1.469367938527859385e-39, PT ;  /* 0x001000000300780b */ /* 0x040fe20003f0e200 */
[----:B------:R-:W-:Y:S01]  /*10f0*/  IMAD.MOV.U32 R11, RZ, RZ, R3 ;  /* 0x000000ffff0b7224 */ /* 0x000fe200078e0003 */
[----:B------:R-:W-:Y:S01]  /*1100*/  MOV R10, UR9 ;  /* 0x00000009000a7c02 */ /* 0x000fe20008000f00 */
[----:B------:R-:W-:Y:S01]  /*1110*/  IMAD.U32 R8, RZ, RZ, UR9 ;  /* 0x00000009ff087e24 */ /* 0x000fe2000f8e00ff */
[----:B------:R-:W-:Y:S01]  /*1120*/  LOP3.LUT R2, R3, 0x800fffff, RZ, 0xc0, !PT ;  /* 0x800fffff03027812 */ /* 0x000fe200078ec0ff */
[----:B------:R-:W-:Y:S01]  /*1130*/  IMAD.MOV.U32 R14, RZ, RZ, 0x1 ;  /* 0x00000001ff0e7424 */ /* 0x000fe200078e00ff */
[C---:B------:R-:W-:Y:S01]  /*1140*/  FSETP.GEU.AND P2, PT, |R13|.reuse, 1.469367938527859385e-39, PT ;  /* 0x001000000d00780b */ /* 0x040fe20003f4e200 */
[----:B------:R-:W-:Y:S01]  /*1150*/  IMAD.MOV.U32 R4, RZ, RZ, 0x1ca00000 ;  /* 0x1ca00000ff047424 */ /* 0x000fe200078e00ff */
[----:B------:R-:W-:Y:S01]  /*1160*/  LOP3.LUT R9, R2, 0x3ff00000, RZ, 0xfc, !PT ;  /* 0x3ff0000002097812 */ /* 0x000fe200078efcff */
[----:B------:R-:W-:Y:S01]  /*1170*/  BSSY.RECONVERGENT B2, `(.L_x_302) ;  /* 0x0000050000027945 */ /* 0x000fe20003800200 */
[----:B------:R-:W-:-:S02]  /*1180*/  LOP3.LUT R2, R13, 0x7ff00000, RZ, 0xc0, !PT ;  /* 0x7ff000000d027812 */ /* 0x000fc400078ec0ff */
[----:B------:R-:W-:Y:S01]  /*1190*/  LOP3.LUT R5, R3, 0x7ff00000, RZ, 0xc0, !PT ;  /* 0x7ff0000003057812 */ /* 0x000fe200078ec0ff */
[----:B------:R-:W-:Y:S02]  /*11a0*/  @!P0 DMUL R8, R10, 8.98846567431157953865e+307 ;  /* 0x7fe000000a088828 */ /* 0x000fe40000000000 */
[----:B------:R-:W-:Y:S01]  /*11b0*/  IMAD.MOV.U32 R24, RZ, RZ, R2 ;  /* 0x000000ffff187224 */ /* 0x000fe200078e0002 */
[----:B------:R-:W-:-:S03]  /*11c0*/  ISETP.GE.U32.AND P1, PT, R2, R5, PT ;  /* 0x000000050200720c */ /* 0x000fc60003f26070 */
[----:B------:R-:W0:Y:S01]  /*11d0*/  MUFU.RCP64H R15, R9 ;  /* 0x00000009000f7308 */ /* 0x000e220000001800 */
[----:B------:R-:W-:-:S03]  /*11e0*/  @!P2 LOP3.LUT R19, R11, 0x7ff00000, RZ, 0xc0, !PT ;  /* 0x7ff000000b13a812 */ /* 0x000fc600078ec0ff */
[----:B------:R-:W-:Y:S02]  /*11f0*/  @!P0 LOP3.LUT R5, R9, 0x7ff00000, RZ, 0xc0, !PT ;  /* 0x7ff0000009058812 */ /* 0x000fe400078ec0ff */
[----:B------:R-:W-:-:S04]  /*1200*/  @!P2 ISETP.GE.U32.AND P3, PT, R2, R19, PT ;  /* 0x000000130200a20c */ /* 0x000fc80003f66070 */
[----:B------:R-:W-:-:S04]  /*1210*/  @!P2 SEL R19, R4, 0x63400000, !P3 ;  /* 0x634000000413a807 */ /* 0x000fc80005800000 */
[----:B------:R-:W-:Y:S01]  /*1220*/  @!P2 LOP3.LUT R20, R19, 0x80000000, R13, 0xf8, !PT ;  /* 0x800000001314a812 */ /* 0x000fe200078ef80d */
[----:B0-----:R-:W-:-:S03]  /*1230*/  DFMA R16, R14, -R8, 1 ;  /* 0x3ff000000e10742b */ /* 0x001fc60000000808 */
[----:B------:R-:W-:Y:S02]  /*1240*/  @!P2 LOP3.LUT R21, R20, 0x100000, RZ, 0xfc, !PT ;  /* 0x001000001415a812 */ /* 0x000fe400078efcff */
[----:B------:R-:W-:-:S03]  /*1250*/  @!P2 MOV R20, RZ ;  /* 0x000000ff0014a202 */ /* 0x000fc60000000f00 */
[----:B------:R-:W-:-:S08]  /*1260*/  DFMA R16, R16, R16, R16 ;  /* 0x000000101010722b */ /* 0x000fd00000000010 */
[----:B------:R-:W-:Y:S01]  /*1270*/  DFMA R16, R14, R16, R14 ;  /* 0x000000100e10722b */ /* 0x000fe2000000000e */
[----:B------:R-:W-:Y:S01]  /*1280*/  SEL R15, R4, 0x63400000, !P1 ;  /* 0x63400000040f7807 */ /* 0x000fe20004800000 */
[----:B------:R-:W-:-:S03]  /*1290*/  IMAD.MOV.U32 R14, RZ, RZ, R12 ;  /* 0x000000ffff0e7224 */ /* 0x000fc600078e000c */
[----:B------:R-:W-:-:S03]  /*12a0*/  LOP3.LUT R15, R15, 0x800fffff, R13, 0xf8, !PT ;  /* 0x800fffff0f0f7812 */ /* 0x000fc600078ef80d */
[----:B------:R-:W-:-:S03]  /*12b0*/  DFMA R18, R16, -R8, 1 ;  /* 0x3ff000001012742b */ /* 0x000fc60000000808 */
[----:B------:R-:W-:-:S05]  /*12c0*/  @!P2 DFMA R14, R14, 2, -R20 ;  /* 0x400000000e0ea82b */ /* 0x000fca0000000814 */
[----:B------:R-:W-:-:S05]  /*12d0*/  DFMA R18, R16, R18, R16 ;  /* 0x000000121012722b */ /* 0x000fca0000000010 */
[----:B------:R-:W-:-:S03]  /*12e0*/  @!P2 LOP3.LUT R24, R15, 0x7ff00000, RZ, 0xc0, !PT ;  /* 0x7ff000000f18a812 */ /* 0x000fc600078ec0ff */
[----:B------:R-:W-:Y:S02]  /*12f0*/  DMUL R16, R18, R14 ;  /* 0x0000000e12107228 */ /* 0x000fe40000000000 */
[----:B------:R-:W-:-:S05]  /*1300*/  VIADD R25, R24, 0xffffffff ;  /* 0xffffffff18197836 */ /* 0x000fca0000000000 */
[----:B------:R-:W-:Y:S01]  /*1310*/  ISETP.GT.U32.AND P0, PT, R25, 0x7feffffe, PT ;  /* 0x7feffffe1900780c */ /* 0x000fe20003f04070 */
[----:B------:R-:W-:Y:S01]  /*1320*/  VIADD R25, R5, 0xffffffff ;  /* 0xffffffff05197836 */ /* 0x000fe20000000000 */
[----:B------:R-:W-:-:S04]  /*1330*/  DFMA R20, R16, -R8, R14 ;  /* 0x800000081014722b */ /* 0x000fc8000000000e */
[----:B------:R-:W-:-:S04]  /*1340*/  ISETP.GT.U32.OR P0, PT, R25, 0x7feffffe, P0 ;  /* 0x7feffffe1900780c */ /* 0x000fc80000704470 */
[----:B------:R-:W-:-:S09]  /*1350*/  DFMA R20, R18, R20, R16 ;  /* 0x000000141214722b */ /* 0x000fd20000000010 */
[----:B------:R-:W-:Y:S05]  /*1360*/  @P0 BRA `(.L_x_303) ;  /* 0x00000000006c0947 */ /* 0x000fea0003800000 */
[----:B------:R-:W-:-:S04]  /*1370*/  LOP3.LUT R13, R11, 0x7ff00000, RZ, 0xc0, !PT ;  /* 0x7ff000000b0d7812 */ /* 0x000fc800078ec0ff */
[CC--:B------:R-:W-:Y:S02]  /*1380*/  VIADDMNMX R5, R2.reuse, -R13.reuse, 0xb9600000, !PT ;  /* 0xb960000002057446 */ /* 0x0c0fe4000780090d */
[----:B------:R-:W-:Y:S02]  /*1390*/  ISETP.GE.U32.AND P0, PT, R2, R13, PT ;  /* 0x0000000d0200720c */ /* 0x000fe40003f06070 */
[----:B------:R-:W-:Y:S02]  /*13a0*/  VIMNMX R2, PT, PT, R5, 0x46a00000, PT ;  /* 0x46a0000005027848 */ /* 0x000fe40003fe0100 */
[----:B------:R-:W-:Y:S01]  /*13b0*/  SEL R5, R4, 0x63400000, !P0 ;  /* 0x6340000004057807 */ /* 0x000fe20004000000 */
[----:B------:R-:W-:-:S04]  /*13c0*/  IMAD.MOV.U32 R4, RZ, RZ, RZ ;  /* 0x000000ffff047224 */ /* 0x000fc800078e00ff */
[----:B------:R-:W-:-:S05]  /*13d0*/  IMAD.IADD R2, R2, 0x1, -R5 ;  /* 0x0000000102027824 */ /* 0x000fca00078e0a05 */
[----:B------:R-:W-:-:S06]  /*13e0*/  IADD3 R5, PT, PT, R2, 0x7fe00000, RZ ;  /* 0x7fe0000002057810 */ /* 0x000fcc0007ffe0ff */
[----:B------:R-:W-:-:S10]  /*13f0*/  DMUL R16, R20, R4 ;  /* 0x0000000414107228 */ /* 0x000fd40000000000 */
[----:B------:R-:W-:-:S13]  /*1400*/  FSETP.GTU.AND P0, PT, |R17|, 1.469367938527859385e-39, PT ;  /* 0x001000001100780b */ /* 0x000fda0003f0c200 */
[----:B------:R-:W-:Y:S05]  /*1410*/  @P0 BRA `(.L_x_304) ;  /* 0x0000000000940947 */ /* 0x000fea0003800000 */
[----:B------:R-:W-:Y:S01]  /*1420*/  DFMA R8, R20, -R8, R14 ;  /* 0x800000081408722b */ /* 0x000fe2000000000e */
[----:B------:R-:W-:-:S09]  /*1430*/  IMAD.MOV.U32 R4, RZ, RZ, RZ ;  /* 0x000000ffff047224 */ /* 0x000fd200078e00ff */
[C---:B------:R-:W-:Y:S02]  /*1440*/  FSETP.NEU.AND P0, PT, R9.reuse, RZ, PT ;  /* 0x000000ff0900720b */ /* 0x040fe40003f0d000 */
[----:B------:R-:W-:-:S04]  /*1450*/  LOP3.LUT R11, R9, 0x80000000, R11, 0x48, !PT ;  /* 0x80000000090b7812 */ /* 0x000fc800078e480b */
[----:B------:R-:W-:-:S07]  /*1460*/  LOP3.LUT R5, R11, R5, RZ, 0xfc, !PT ;  /* 0x000000050b057212 */ /* 0x000fce00078efcff */
[----:B------:R-:W-:Y:S05]  /*1470*/  @!P0 BRA `(.L_x_304) ;  /* 0x00000000007c8947 */ /* 0x000fea0003800000 */
[----:B------:R-:W-:Y:S01]  /*1480*/  IMAD.MOV R9, RZ, RZ, -R2 ;  /* 0x000000ffff097224 */ /* 0x000fe200078e0a02 */
[----:B------:R-:W-:Y:S01]  /*1490*/  DMUL.RP R4, R20, R4 ;  /* 0x0000000414047228 */ /* 0x000fe20000008000 */
[----:B------:R-:W-:-:S06]  /*14a0*/  IMAD.MOV.U32 R8, RZ, RZ, RZ ;  /* 0x000000ffff087224 */ /* 0x000fcc00078e00ff */
[----:B------:R-:W-:-:S03]  /*14b0*/  DFMA R8, R16, -R8, R20 ;  /* 0x800000081008722b */ /* 0x000fc60000000014 */
[----:B------:R-:W-:-:S03]  /*14c0*/  LOP3.LUT R11, R5, R11, RZ, 0x3c, !PT ;  /* 0x0000000b050b7212 */ /* 0x000fc600078e3cff */
[----:B------:R-:W-:-:S04]  /*14d0*/  IADD3 R8, PT, PT, -R2, -0x43300000, RZ ;  /* 0xbcd0000002087810 */ /* 0x000fc80007ffe1ff */
[----:B------:R-:W-:-:S04]  /*14e0*/  FSETP.NEU.AND P0, PT, |R9|, R8, PT ;  /* 0x000000080900720b */ /* 0x000fc80003f0d200 */
[----:B------:R-:W-:Y:S02]  /*14f0*/  FSEL R16, R4, R16, !P0 ;  /* 0x0000001004107208 */ /* 0x000fe40004000000 */
[----:B------:R-:W-:Y:S01]  /*1500*/  FSEL R17, R11, R17, !P0 ;  /* 0x000000110b117208 */ /* 0x000fe20004000000 */
[----:B------:R-:W-:Y:S06]  /*1510*/  BRA `(.L_x_304) ;  /* 0x0000000000547947 */ /* 0x000fec0003800000 */
.L_x_303:
[----:B------:R-:W-:-:S14]  /*1520*/  DSETP.NAN.AND P0, PT, R12, R12, PT ;  /* 0x0000000c0c00722a */ /* 0x000fdc0003f08000 */
[----:B------:R-:W-:Y:S05]  /*1530*/  @P0 BRA `(.L_x_305) ;  /* 0x0000000000440947 */ /* 0x000fea0003800000 */
[----:B------:R-:W-:-:S14]  /*1540*/  DSETP.NAN.AND P0, PT, R10, R10, PT ;  /* 0x0000000a0a00722a */ /* 0x000fdc0003f08000 */
[----:B------:R-:W-:Y:S05]  /*1550*/  @P0 BRA `(.L_x_306) ;  /* 0x0000000000300947 */ /* 0x000fea0003800000 */
[----:B------:R-:W-:Y:S01]  /*1560*/  ISETP.NE.AND P0, PT, R24, R5, PT ;  /* 0x000000051800720c */ /* 0x000fe20003f05270 */
[----:B------:R-:W-:Y:S01]  /*1570*/  IMAD.MOV.U32 R17, RZ, RZ, -0x80000 ;  /* 0xfff80000ff117424 */ /* 0x000fe200078e00ff */
[----:B------:R-:W-:-:S11]  /*1580*/  MOV R16, 0x0 ;  /* 0x0000000000107802 */ /* 0x000fd60000000f00 */
[----:B------:R-:W-:Y:S05]  /*1590*/  @!P0 BRA `(.L_x_304) ;  /* 0x0000000000348947 */ /* 0x000fea0003800000 */
[----:B------:R-:W-:Y:S02]  /*15a0*/  ISETP.NE.AND P0, PT, R24, 0x7ff00000, PT ;  /* 0x7ff000001800780c */ /* 0x000fe40003f05270 */
[----:B------:R-:W-:Y:S02]  /*15b0*/  LOP3.LUT R17, R13, 0x80000000, R11, 0x48, !PT ;  /* 0x800000000d117812 */ /* 0x000fe400078e480b */
[----:B------:R-:W-:-:S13]  /*15c0*/  ISETP.EQ.OR P0, PT, R5, RZ, !P0 ;  /* 0x000000ff0500720c */ /* 0x000fda0004702670 */
[----:B------:R-:W-:Y:S01]  /*15d0*/  @P0 LOP3.LUT R2, R17, 0x7ff00000, RZ, 0xfc, !PT ;  /* 0x7ff0000011020812 */ /* 0x000fe200078efcff */
[----:B------:R-:W-:Y:S02]  /*15e0*/  @!P0 IMAD.MOV.U32 R16, RZ, RZ, RZ ;  /* 0x000000ffff108224 */ /* 0x000fe400078e00ff */
[----:B------:R-:W-:Y:S02]  /*15f0*/  @P0 IMAD.MOV.U32 R16, RZ, RZ, RZ ;  /* 0x000000ffff100224 */ /* 0x000fe400078e00ff */
[----:B------:R-:W-:Y:S01]  /*1600*/  @P0 IMAD.MOV.U32 R17, RZ, RZ, R2 ;  /* 0x000000ffff110224 */ /* 0x000fe200078e0002 */
[----:B------:R-:W-:Y:S06]  /*1610*/  BRA `(.L_x_304) ;  /* 0x0000000000147947 */ /* 0x000fec0003800000 */
.L_x_306:
[----:B------:R-:W-:Y:S02]  /*1620*/  LOP3.LUT R17, R11, 0x80000, RZ, 0xfc, !PT ;  /* 0x000800000b117812 */ /* 0x000fe400078efcff */
[----:B------:R-:W-:Y:S01]  /*1630*/  MOV R16, R10 ;  /* 0x0000000a00107202 */ /* 0x000fe20000000f00 */
[----:B------:R-:W-:Y:S06]  /*1640*/  BRA `(.L_x_304) ;  /* 0x0000000000087947 */ /* 0x000fec0003800000 */
.L_x_305:
[----:B------:R-:W-:Y:S01]  /*1650*/  LOP3.LUT R17, R13, 0x80000, RZ, 0xfc, !PT ;  /* 0x000800000d117812 */ /* 0x000fe200078efcff */
[----:B------:R-:W-:-:S07]  /*1660*/  IMAD.MOV.U32 R16, RZ, RZ, R12 ;  /* 0x000000ffff107224 */ /* 0x000fce00078e000c */
.L_x_304:
[----:B------:R-:W-:Y:S05]  /*1670*/  BSYNC.RECONVERGENT B2 ;  /* 0x0000000000027941 */ /* 0x000fea0003800200 */
.L_x_302:
[----:B------:R-:W-:Y:S02]  /*1680*/  IMAD.MOV.U32 R4, RZ, RZ, R0 ;  /* 0x000000ffff047224 */ /* 0x000fe400078e0000 */
[----:B------:R-:W-:-:S04]  /*1690*/  IMAD.MOV.U32 R5, RZ, RZ, 0x0 ;  /* 0x00000000ff057424 */ /* 0x000fc800078e00ff */
[----:B------:R-:W-:Y:S05]  /*16a0*/  RET.REL.NODEC R4 `(_ZN3cub18CUB_300001_SM_10006detail9transform16transform_kernelINS2_10policy_hubILb1EN4cuda3std3__45tupleIJN6thrust24THRUST_300001_SM_1000_NS17counting_iteratorIjNSA_11use_defaultESC_SC_EEEEEE10policy1000El3prgNSA_6detail15normal_iteratorINSA_10device_ptrIdEEEEJSD_EEEvT0_iT1_T2_DpNS2_10kernel_argIT3_EE) ;  /* 0xffffffe804547950 */ /* 0x000fea0003c3ffff */
.L_x_307:
        /* <DEDUP_REMOVED lines=13> */
.L_x_1859:


//--------------------- .text._ZN3cub18CUB_300001_SM_10006detail9transform16transform_kernelINS2_10policy_hubILb1EN4cuda3std3__45tupleIJN6thrust24THRUST_300001_SM_1000_NS17counting_iteratorIjNSA_11use_defaultESC_SC_EEEEEE10policy1000Ei3prgNSA_6detail15normal_iteratorINSA_10device_ptrIdEEEEJSD_EEEvT0_iT1_T2_DpNS2_10kernel_argIT3_EE --------------------------
	.section	.text._ZN3cub18CUB_300001_SM_10006detail9transform16transform_kernelINS2_10policy_hubILb1EN4cuda3std3__45tupleIJN6thrust24THRUST_300001_SM_1000_NS17counting_iteratorIjNSA_11use_defaultESC_SC_EEEEEE10policy1000Ei3prgNSA_6detail15normal_iteratorINSA_10device_ptrIdEEEEJSD_EEEvT0_iT1_T2_DpNS2_10kernel_argIT3_EE,"ax",@progbits
	.align	128
        .global         _ZN3cub18CUB_300001_SM_10006detail9transform16transform_kernelINS2_10policy_hubILb1EN4cuda3std3__45tupleIJN6thrust24THRUST_300001_SM_1000_NS17counting_iteratorIjNSA_11use_defaultESC_SC_EEEEEE10policy1000Ei3prgNSA_6detail15normal_iteratorINSA_10device_ptrIdEEEEJSD_EEEvT0_iT1_T2_DpNS2_10kernel_argIT3_EE
        .type           _ZN3cub18CUB_300001_SM_10006detail9transform16transform_kernelINS2_10policy_hubILb1EN4cuda3std3__45tupleIJN6thrust24THRUST_300001_SM_1000_NS17counting_iteratorIjNSA_11use_defaultESC_SC_EEEEEE10policy1000Ei3prgNSA_6detail15normal_iteratorINSA_10device_ptrIdEEEEJSD_EEEvT0_iT1_T2_DpNS2_10kernel_argIT3_EE,@function
        .size           _ZN3cub18CUB_300001_SM_10006detail9transform16transform_kernelINS2_10policy_hubILb1EN4cuda3std3__45tupleIJN6thrust24THRUST_300001_SM_1000_NS17counting_iteratorIjNSA_11use_defaultESC_SC_EEEEEE10policy1000Ei3prgNSA_6detail15normal_iteratorINSA_10device_ptrIdEEEEJSD_EEEvT0_iT1_T2_DpNS2_10kernel_argIT3_EE,(.L_x_1860 - _ZN3cub18CUB_300001_SM_10006detail9transform16transform_kernelINS2_10policy_hubILb1EN4cuda3std3__45tupleIJN6thrust24THRUST_300001_SM_1000_NS17counting_iteratorIjNSA_11use_defaultESC_SC_EEEEEE10policy1000Ei3prgNSA_6detail15normal_iteratorINSA_10device_ptrIdEEEEJSD_EEEvT0_iT1_T2_DpNS2_10kernel_argIT3_EE)
        .other          _ZN3cub18CUB_300001_SM_10006detail9transform16transform_kernelINS2_10policy_hubILb1EN4cuda3std3__45tupleIJN6thrust24THRUST_300001_SM_1000_NS17counting_iteratorIjNSA_11use_defaultESC_SC_EEEEEE10policy1000Ei3prgNSA_6detail15normal_iteratorINSA_10device_ptrIdEEEEJSD_EEEvT0_iT1_T2_DpNS2_10kernel_argIT3_EE,@"STO_CUDA_ENTRY STV_DEFAULT"
_ZN3cub18CUB_300001_SM_10006detail9transform16transform_kernelINS2_10policy_hubILb1EN4cuda3std3__45tupleIJN6thrust24THRUST_300001_SM_1000_NS17counting_iteratorIjNSA_11use_defaultESC_SC_EEEEEE10policy1000Ei3prgNSA_6detail15normal_iteratorINSA_10device_ptrIdEEEEJSD_EEEvT0_iT1_T2_DpNS2_10kernel_argIT3_EE:
.text._ZN3cub18CUB_300001_SM_10006detail9transform16transform_kernelINS2_10policy_hubILb1EN4cuda3std3__45tupleIJN6thrust24THRUST_300001_SM_1000_NS17counting_iteratorIjNSA_11use_defaultESC_SC_EEEEEE10policy1000Ei3prgNSA_6detail15normal_iteratorINSA_10device_ptrIdEEEEJSD_EEEvT0_iT1_T2_DpNS2_10kernel_argIT3_EE:
[----:B------:R-:W-:Y:S08]  /*0000*/  LDC R1, c[0x0][0x37c] ;  /* 0x0000df00ff017b82 */ /* 0x000ff00000000800 */
[----:B------:R-:W0:Y:S01]  /*0010*/  S2UR UR4, SR_CTAID.X ;  /* 0x00000000000479c3 */ /* 0x000e220000002500 */
[----:B------:R-:W1:Y:S01]  /*0020*/  LDCU.64 UR8, c[0x0][0x380] ;  /* 0x00007000ff0877ac */ /* 0x000e620008000a00 */
[----:B------:R-:W-:Y:S01]  /*0030*/  IMAD.MOV.U32 R3, RZ, RZ, 0x41dfffff ;  /* 0x41dfffffff037424 */ /* 0x000fe200078e00ff */
[----:B------:R-:W2:Y:S01]  /*0040*/  LDCU UR10, c[0x0][0x3a0] ;  /* 0x00007400ff0a77ac */ /* 0x000ea20008000800 */
[----:B------:R-:W3:Y:S01]  /*0050*/  LDCU.64 UR6, c[0x0][0x398] ;  /* 0x00007300ff0677ac */ /* 0x000ee20008000a00 */
[----:B------:R-:W4:Y:S01]  /*0060*/  LDCU.64 UR12, c[0x0][0x358] ;  /* 0x00006b00ff0c77ac */ /* 0x000f220008000a00 */
[----:B-1----:R-:W-:-:S04]  /*0070*/  USHF.L.U32 UR11, UR9, 0x7, URZ ;  /* 0x00000007090b7899 */ /* 0x002fc800080006ff */
[----:B0-----:R-:W-:-:S04]  /*0080*/  UIMAD UR4, UR11, UR4, URZ ;  /* 0x000000040b0472a4 */ /* 0x001fc8000f8e02ff */
[----:B------:R-:W-:Y:S02]  /*0090*/  UIADD3 UR5, UPT, UPT, -UR4, UR8, URZ ;  /* 0x0000000804057290 */ /* 0x000fe4000fffe1ff */
[----:B--2---:R-:W-:Y:S02]  /*00a0*/  UIADD3 UR8, UPT, UPT, UR4, UR10, URZ ;  /* 0x0000000a04087290 */ /* 0x004fe4000fffe0ff */
[----:B------:R-:W-:Y:S02]  /*00b0*/  UISETP.LT.AND UP0, UPT, UR11, UR5, UPT ;  /* 0x000000050b00728c */ /* 0x000fe4000bf01270 */
[----:B---3--:R-:W-:Y:S02]  /*00c0*/  UIMAD.WIDE UR6, UR4, 0x8, UR6 ;  /* 0x00000008040678a5 */ /* 0x008fe4000f8e0206 */
[----:B------:R-:W-:Y:S02]  /*00d0*/  USEL UR10, UR11, UR5, UP0 ;  /* 0x000000050b0a7287 */ /* 0x000fe40008000000 */
[----:B------:R-:W-:-:S03]  /*00e0*/  UISETP.GT.AND UP0, UPT, UR11, UR5, UPT ;  /* 0x000000050b00728c */ /* 0x000fc6000bf04270 */
[----:B------:R-:W-:-:S06]  /*00f0*/  UMOV UR5, 0xff800000 ;  /* 0xff80000000057882 */ /* 0x000fcc0000000000 */
[----:B----4-:R-:W-:Y:S05]  /*0100*/  BRA.U UP0, `(.L_x_308) ;  /* 0x0000000500e87547 */ /* 0x010fea000b800000 */
[----:B------:R-:W-:-:S06]  /*0110*/  UISETP.GE.AND UP0, UPT, UR9, 0x1, UPT ;  /* 0x000000010900788c */ /* 0x000fcc000bf06270 */
[----:B------:R-:W-:-:S13]  /*0120*/  PLOP3.LUT P0, PT, PT, PT, UP0, 0x80, 0x8 ;  /* 0x000000000008781c */ /* 0x000fda0003f0f008 */
[----:B------:R-:W-:Y:S05]  /*0130*/  @!P0 EXIT ;  /* 0x000000000000894d */ /* 0x000fea0003800000 */
[----:B------:R-:W0:Y:S01]  /*0140*/  LDC.64 R22, c[0x0][0x388] ;  /* 0x0000e200ff167b82 */ /* 0x000e220000000a00 */
[----:B------:R-:W1:Y:S01]  /*0150*/  S2R R24, SR_TID.X ;  /* 0x0000000000187919 */ /* 0x000e620000002100 */
[----:B------:R-:W0:Y:S01]  /*0160*/  LDCU.64 UR10, c[0x0][0x390] ;  /* 0x00007200ff0a77ac */ /* 0x000e220008000a00 */
[----:B------:R-:W-:Y:S01]  /*0170*/  IMAD.MOV.U32 R25, RZ, RZ, RZ ;  /* 0x000000ffff197224 */ /* 0x000fe200078e00ff */
[----:B01----:R-:W-:-:S11]  /*0180*/  DADD R22, -R22, UR10 ;  /* 0x0000000a16167e29 */ /* 0x003fd60008000100 */
.L_x_317:
[----:B0-----:R-:W-:Y:S01]  /*0190*/  IMAD R26, R25, 0x80, R24 ;  /* 0x00000080191a7824 */ /* 0x001fe200078e0218 */
[----:B------:R-:W-:Y:S01]  /*01a0*/  BSSY.RECONVERGENT B0, `(.L_x_309) ;  /* 0x0000044000007945 */ /* 0x000fe20003800200 */
[----:B------:R-:W-:Y:S02]  /*01b0*/  MOV R0, 0x1 ;  /* 0x0000000100007802 */ /* 0x000fe40000000f00 */
[----:B------:R-:W-:-:S05]  /*01c0*/  VIADD R5, R26, UR8 ;  /* 0x000000081a057c36 */ /* 0x000fca0008000000 */
[----:B------:R-:W-:-:S13]  /*01d0*/  ISETP.NE.AND P0, PT, R5, RZ, PT ;  /* 0x000000ff0500720c */ /* 0x000fda0003f05270 */
[----:B------:R-:W-:Y:S05]  /*01e0*/  @!P0 BRA `(.L_x_310) ;  /* 0x0000000000fc8947 */ /* 0x000fea0003800000 */
[----:B------:R-:W-:Y:S01]  /*01f0*/  BSSY.RECONVERGENT B1, `(.L_x_311) ;  /* 0x0000039000017945 */ /* 0x000fe20003800200 */
[----:B------:R-:W-:Y:S01]  /*0200*/  IMAD.MOV.U32 R0, RZ, RZ, RZ ;  /* 0x000000ffff007224 */ /* 0x000fe200078e00ff */
[----:B------:R-:W-:Y:S01]  /*0210*/  MOV R14, RZ ;  /* 0x000000ff000e7202 */ /* 0x000fe20000000f00 */
[----:B------:R-:W-:Y:S02]  /*0220*/  IMAD.MOV.U32 R15, RZ, RZ, 0xbc8f ;  /* 0x0000bc8fff0f7424 */ /* 0x000fe400078e00ff */
[----:B------:R-:W-:Y:S02]  /*0230*/  IMAD.MOV.U32 R2, RZ, RZ, RZ ;  /* 0x000000ffff027224 */ /* 0x000fe400078e00ff */
[----:B------:R-:W-:-:S07]  /*0240*/  IMAD.MOV.U32 R4, RZ, RZ, 0x1 ;  /* 0x00000001ff047424 */ /* 0x000fce00078e00ff */
.L_x_314:
[-C--:B------:R-:W-:Y:S01]  /*0250*/  IMAD R8, R2, R15.reuse, RZ ;  /* 0x0000000f02087224 */ /* 0x080fe200078e02ff */
[----:B------:R-:W-:Y:S01]  /*0260*/  BSSY.RECONVERGENT B2, `(.L_x_312) ;  /* 0x000002b000027945 */ /* 0x000fe20003800200 */
[----:B------:R-:W-:-:S04]  /*0270*/  IMAD.WIDE.U32 R6, R15, R15, RZ ;  /* 0x0000000f0f067225 */ /* 0x000fc800078e00ff */
[----:B------:R-:W-:Y:S02]  /*0280*/  IMAD R9, R15, R2, R8 ;  /* 0x000000020f097224 */ /* 0x000fe400078e0208 */
[----:B------:R-:W-:Y:S01]  /*0290*/  IMAD.WIDE.U32 R10, R6, 0x3, RZ ;  /* 0x00000003060a7825 */ /* 0x000fe200078e00ff */
[----:B------:R-:W-:-:S03]  /*02a0*/  LOP3.LUT R10, R5, 0x1, RZ, 0xc0, !PT ;  /* 0x00000001050a7812 */ /* 0x000fc600078ec0ff */
[----:B------:R-:W-:Y:S01]  /*02b0*/  IMAD.IADD R7, R7, 0x1, R9 ;  /* 0x0000000107077824 */ /* 0x000fe200078e0209 */
        /* <DEDUP_REMOVED lines=16> */
[----:B------:R-:W-:Y:S02]  /*03c0*/  IMAD R13, R2, R4, R13 ;  /* 0x00000004020d7224 */ /* 0x000fe400078e020d */
[----:B------:R-:W-:-:S04]  /*03d0*/  IMAD.WIDE.U32 R14, R8, 0x5, RZ ;  /* 0x00000005080e7825 */ /* 0x000fc800078e00ff */
[----:B------:R-:W-:-:S04]  /*03e0*/  IMAD.IADD R9, R9, 0x1, R13 ;  /* 0x0000000109097824 */ /* 0x000fc800078e020d */
[----:B------:R-:W-:-:S04]  /*03f0*/  IMAD.WIDE.U32 R12, R9, 0x5, RZ ;  /* 0x00000005090c7825 */ /* 0x000fc800078e00ff */
[----:B------:R-:W-:-:S04]  /*0400*/  IMAD.WIDE.U32 R12, P1, R8, 0x2, R12 ;  /* 0x00000002080c7825 */ /* 0x000fc8000782000c */
[----:B------:R-:W-:Y:S01]  /*0410*/  IMAD.MOV.U32 R16, RZ, RZ, R13 ;  /* 0x000000ffff107224 */ /* 0x000fe200078e000d */
[----:B------:R-:W-:Y:S02]  /*0420*/  IADD3.X R17, PT, PT, RZ, RZ, RZ, P1, !PT ;  /* 0x000000ffff117210 */ /* 0x000fe40000ffe4ff */
        /* <DEDUP_REMOVED lines=11> */
[----:B------:R-:W-:Y:S02]  /*04e0*/  IMAD R2, R2, -0x7fffffff, RZ ;  /* 0x8000000102027824 */ /* 0x000fe400078e02ff */
[----:B------:R-:W-:-:S03]  /*04f0*/  IMAD.MOV.U32 R4, RZ, RZ, R8 ;  /* 0x000000ffff047224 */ /* 0x000fc600078e0008 */
[----:B------:R-:W-:-:S07]  /*0500*/  IADD3 R14, PT, PT, R9, -R13, R2 ;  /* 0x8000000d090e7210 */ /* 0x000fce0007ffe002 */
.L_x_313:
[----:B------:R-:W-:Y:S05]  /*0510*/  BSYNC.RECONVERGENT B2 ;  /* 0x0000000000027941 */ /* 0x000fea0003800200 */
.L_x_312:
[----:B------:R-:W-:Y:S02]  /*0520*/  ISETP.GT.U32.AND.EX P0, PT, R0, RZ, PT, P0 ;  /* 0x000000ff0000720c */ /* 0x000fe40003f04100 */
[--C-:B------:R-:W-:Y:S02]  /*0530*/  SHF.R.U64 R5, R5, 0x1, R0.reuse ;  /* 0x0000000105057819 */ /* 0x100fe40000001200 */
[----:B------:R-:W-:Y:S02]  /*0540*/  SHF.R.U32.HI R0, RZ, 0x1, R0 ;  /* 0x00000001ff007819 */ /* 0x000fe40000011600 */
[----:B------:R-:W-:Y:S02]  /*0550*/  IADD3 R2, PT, PT, R7, -R11, R10 ;  /* 0x8000000b07027210 */ /* 0x000fe40007ffe00a */
[----:B------:R-:W-:-:S05]  /*0560*/  MOV R15, R6 ;  /* 0x00000006000f7202 */ /* 0x000fca0000000f00 */
[----:B------:R-:W-:Y:S05]  /*0570*/  @P0 BRA `(.L_x_314) ;  /* 0xfffffffc00340947 */ /* 0x000fea000383ffff */
[----:B------:R-:W-:Y:S05]  /*0580*/  BSYNC.RECONVERGENT B1 ;  /* 0x0000000000017941 */ /* 0x000fea0003800200 */
.L_x_311:
[----:B------:R-:W-:-:S04]  /*0590*/  IMAD.HI.U32 R5, R4, 0x3, RZ ;  /* 0x0000000304057827 */ /* 0x000fc800078e00ff */
[----:B------:R-:W-:-:S05]  /*05a0*/  IMAD.IADD R0, R4, 0x1, -R5 ;  /* 0x0000000104007824 */ /* 0x000fca00078e0a05 */
[----:B------:R-:W-:-:S04]  /*05b0*/  LEA.HI R0, R0, R5, RZ, 0x1f ;  /* 0x0000000500007211 */ /* 0x000fc800078ff8ff */
[----:B------:R-:W-:-:S05]  /*05c0*/  SHF.R.U32.HI R5, RZ, 0x1e, R0 ;  /* 0x0000001eff057819 */ /* 0x000fca0000011600 */
[----:B------:R-:W-:-:S07]  /*05d0*/  IMAD R0, R5, -0x7fffffff, R4 ;  /* 0x8000000105007824 */ /* 0x000fce00078e0204 */
.L_x_310:
[----:B------:R-:W-:Y:S05]  /*05e0*/  BSYNC.RECONVERGENT B0 ;  /* 0x0000000000007941 */ /* 0x000fea0003800200 */
.L_x_309:
[----:B------:R-:W0:Y:S01]  /*05f0*/  MUFU.RCP64H R7, 2.14748262400000000000e+09 ;  /* 0x41dfffff00077908 */ /* 0x000e220000001800 */
[----:B------:R-:W-:Y:S01]  /*0600*/  IMAD.HI.U32 R2, R0, -0x4370ec6f, RZ ;  /* 0xbc8f139100027827 */ /* 0x000fe200078e00ff */
[----:B------:R-:W-:Y:S03]  /*0610*/  BSSY.RECONVERGENT B0, `(.L_x_315) ;  /* 0x000001f000007945 */ /* 0x000fe60003800200 */
[----:B------:R-:W-:Y:S01]  /*0620*/  IMAD.MOV.U32 R4, RZ, RZ, -0x800000 ;  /* 0xff800000ff047424 */ /* 0x000fe200078e00ff */
[----:B------:R-:W-:Y:S01]  /*0630*/  SHF.R.U32.HI R9, RZ, 0xf, R2 ;  /* 0x0000000fff097819 */ /* 0x000fe20000011602 */
[----:B------:R-:W-:Y:S02]  /*0640*/  IMAD.MOV.U32 R5, RZ, RZ, 0x41dfffff ;  /* 0x41dfffffff057424 */ /* 0x000fe400078e00ff */
[----:B------:R-:W-:Y:S02]  /*0650*/  IMAD.MOV.U32 R6, RZ, RZ, 0x1 ;  /* 0x00000001ff067424 */ /* 0x000fe400078e00ff */
[----:B------:R-:W-:-:S02]  /*0660*/  IMAD R0, R9, -0xadc8, R0 ;  /* 0xffff523809007824 */ /* 0x000fc400078e0200 */
[----:B------:R-:W-:Y:S02]  /*0670*/  IMAD R11, R9, 0xd47, RZ ;  /* 0x00000d47090b7824 */ /* 0x000fe400078e02ff */
[----:B------:R-:W-:Y:S01]  /*0680*/  IMAD R0, R0, 0xbc8f, RZ ;  /* 0x0000bc8f00007824 */ /* 0x000fe200078e02ff */
[----:B0-----:R-:W-:Y:S02]  /*0690*/  DFMA R8, R6, -R4, 1 ;  /* 0x3ff000000608742b */ /* 0x001fe40000000804 */
[----:B------:R-:W-:Y:S02]  /*06a0*/  LOP3.LUT R13, R11, 0x7fffffff, RZ, 0x3c, !PT ;  /* 0x7fffffff0b0d7812 */ /* 0x000fe400078e3cff */
[----:B------:R-:W-:-:S04]  /*06b0*/  ISETP.GE.U32.AND P0, PT, R0, R11, PT ;  /* 0x0000000b0000720c */ /* 0x000fc80003f06070 */
[----:B------:R-:W-:-:S09]  /*06c0*/  DFMA R8, R8, R8, R8 ;  /* 0x000000080808722b */ /* 0x000fd20000000008 */
[----:B------:R-:W-:Y:S01]  /*06d0*/  @P0 IADD3 R13, PT, PT, -R11, RZ, RZ ;  /* 0x000000ff0b0d0210 */ /* 0x000fe20007ffe1ff */
        /* <DEDUP_REMOVED lines=13> */
[----:B------:R-:W-:Y:S01]  /*07b0*/  MOV R0, 0x7e0 ;  /* 0x000007e000007802 */ /* 0x000fe20000000f00 */
[----:B------:R-:W-:-:S07]  /*07c0*/  IMAD.MOV.U32 R13, RZ, RZ, R7 ;  /* 0x000000ffff0d7224 */ /* 0x000fce00078e0007 */
[----:B------:R-:W-:Y:S05]  /*07d0*/  CALL.REL.NOINC `($__internal_1_$__cuda_sm20_div_rn_f64_full) ;  /* 0x0000000800287944 */ /* 0x000fea0003c00000 */
[----:B------:R-:W-:Y:S02]  /*07e0*/  IMAD.MOV.U32 R4, RZ, RZ, R16 ;  /* 0x000000ffff047224 */ /* 0x000fe400078e0010 */
[----:B------:R-:W-:-:S07]  /*07f0*/  IMAD.MOV.U32 R5, RZ, RZ, R17 ;  /* 0x000000ffff057224 */ /* 0x000fce00078e0011 */
.L_x_316:
[----:B------:R-:W-:Y:S05]  /*0800*/  BSYNC.RECONVERGENT B0 ;  /* 0x0000000000007941 */ /* 0x000fea0003800200 */
.L_x_315:
[----:B------:R-:W0:Y:S01]  /*0810*/  LDCU UR4, c[0x0][0x384] ;  /* 0x00007080ff0477ac */ /* 0x000e220008000800 */
[----:B------:R-:W-:Y:S01]  /*0820*/  VIADD R25, R25, 0x1 ;  /* 0x0000000119197836 */ /* 0x000fe20000000000 */
[----:B------:R-:W-:Y:S01]  /*0830*/  MOV R27, 0x8 ;  /* 0x00000008001b7802 */ /* 0x000fe20000000f00 */
[----:B------:R-:W1:Y:S04]  /*0840*/  LDCU.64 UR10, c[0x0][0x388] ;  /* 0x00007100ff0a77ac */ /* 0x000e680008000a00 */
[----:B------:R-:W-:Y:S01]  /*0850*/  IMAD.WIDE R26, R26, R27, UR6 ;  /* 0x000000061a1a7e25 */ /* 0x000fe2000f8e021b */
[----:B0-----:R-:W-:Y:S01]  /*0860*/  ISETP.NE.AND P0, PT, R25, UR4, PT ;  /* 0x0000000419007c0c */ /* 0x001fe2000bf05270 */
[----:B-1----:R-:W-:-:S07]  /*0870*/  DFMA R4, R22, R4, UR10 ;  /* 0x0000000a16047e2b */ /* 0x002fce0008000004 */
[----:B------:R0:W-:Y:S05]  /*0880*/  STG.E.64 desc[UR12][R26.64], R4 ;  /* 0x000000041a007986 */ /* 0x0001ea000c101b0c */
[----:B------:R-:W-:Y:S05]  /*0890*/  @!P0 EXIT ;  /* 0x000000000000894d */ /* 0x000fea0003800000 */
[----:B------:R-:W-:Y:S05]  /*08a0*/  BRA `(.L_x_317) ;  /* 0xfffffff800387947 */ /* 0x000fea000383ffff */
.L_x_308:
[----:B------:R-:W-:-:S06]  /*08b0*/  UISETP.GE.AND UP0, UPT, UR9, 0x1, UPT ;  /* 0x000000010900788c */ /* 0x000fcc000bf06270 */
[----:B------:R-:W-:-:S13]  /*08c0*/  PLOP3.LUT P0, PT, PT, PT, UP0, 0x80, 0x8 ;  /* 0x000000000008781c */ /* 0x000fda0003f0f008 */
[----:B------:R-:W-:Y:S05]  /*08d0*/  @!P0 EXIT ;  /* 0x000000000000894d */ /* 0x000fea0003800000 */
[----:B------:R-:W0:Y:S01]  /*08e0*/  LDC.64 R22, c[0x0][0x388] ;  /* 0x0000e200ff167b82 */ /* 0x000e220000000a00 */
[----:B------:R-:W1:Y:S01]  /*08f0*/  S2R R24, SR_TID.X ;  /* 0x0000000000187919 */ /* 0x000e620000002100 */
[----:B------:R-:W0:Y:S01]  /*0900*/  LDCU.64 UR14, c[0x0][0x390] ;  /* 0x00007200ff0e77ac */ /* 0x000e220008000a00 */
[----:B------:R-:W-:Y:S01]  /*0910*/  UMOV UR4, URZ ;  /* 0x000000ff00047c82 */ /* 0x000fe20008000000 */
[----:B01----:R-:W-:-:S11]  /*0920*/  DADD R22, -R22, UR14 ;  /* 0x0000000e16167e29 */ /* 0x003fd60008000100 */
.L_x_328:
        /* <DEDUP_REMOVED lines=10> */
[----:B------:R-:W-:-:S03]  /*09d0*/  HFMA2 R14, -RZ, RZ, 0, 5.9604644775390625e-08 ;  /* 0x00000001ff0e7431 */ /* 0x000fc600000001ff */
[----:B------:R-:W-:-:S13]  /*09e0*/  ISETP.NE.AND P0, PT, R0, RZ, PT ;  /* 0x000000ff0000720c */ /* 0x000fda0003f05270 */
[----:B------:R-:W-:Y:S05]  /*09f0*/  @!P0 BRA `(.L_x_321) ;  /* 0x0000000000f48947 */ /* 0x000fea0003800000 */
[----:B------:R-:W-:Y:S01]  /*0a00*/  BSSY.RECONVERGENT B2, `(.L_x_322) ;  /* 0x0000037000027945 */ /* 0x000fe20003800200 */
[----:B------:R-:W-:Y:S01]  /*0a10*/  CS2R R12, SRZ ;  /* 0x00000000000c7805 */ /* 0x000fe2000001ff00 */
[----:B------:R-:W-:Y:S02]  /*0a20*/  IMAD.MOV.U32 R17, RZ, RZ, 0xbc8f ;  /* 0x0000bc8fff117424 */ /* 0x000fe400078e00ff */
[----:B------:R-:W-:Y:S02]  /*0a30*/  IMAD.MOV.U32 R14, RZ, RZ, 0x1 ;  /* 0x00000001ff0e7424 */ /* 0x000fe400078e00ff */
[----:B------:R-:W-:-:S07]  /*0a40*/  IMAD.MOV.U32 R15, RZ, RZ, RZ ;  /* 0x000000ffff0f7224 */ /* 0x000fce00078e00ff */
.L_x_325:
        /* <DEDUP_REMOVED lines=11> */
[----:B------:R-:W-:Y:S01]  /*0b00*/  IMAD.MOV.U32 R10, RZ, RZ, R7 ;  /* 0x000000ffff0a7224 */ /* 0x000fe200078e0007 */
[----:B------:R-:W-:Y:S02]  /*0b10*/  IADD3.X R11, PT, PT, RZ, RZ, RZ, P0, !PT ;  /* 0x000000ffff0b7210 */ /* 0x000fe400007fe4ff */
[----:B------:R-:W-:-:S05]  /*0b20*/  IADD3 RZ, P0, PT, R9, R6, RZ ;  /* 0x0000000609ff7210 */ /* 0x000fca0007f1e0ff */
        /* <DEDUP_REMOVED lines=13> */
[----:B------:R-:W-:-:S04]  /*0c00*/  IMAD.WIDE.U32 R10, R6, 0x5, RZ ;  /* 0x00000005060a7825 */ /* 0x000fc800078e00ff */
[----:B------:R-:W-:Y:S01]  /*0c10*/  IMAD.X R17, RZ, RZ, RZ, P1 ;  /* 0x000000ffff117224 */ /* 0x000fe200008e06ff */
[----:B------:R-:W-:Y:S01]  /*0c20*/  IADD3 RZ, P1, PT, R11, R14, RZ ;  /* 0x0000000e0bff7210 */ /* 0x000fe20007f3e0ff */
[----:B------:R-:W-:-:S04]  /*0c30*/  IMAD.MOV.U32 R16, RZ, RZ, R15 ;  /* 0x000000ffff107224 */ /* 0x000fc800078e000f */
[----:B------:R-:W-:-:S03]  /*0c40*/  IMAD.WIDE.U32.X R10, R7, 0x2, R16, P1 ;  /* 0x00000002070a7825 */ /* 0x000fc600008e0410 */
[----:B------:R-:W-:-:S04]  /*0c50*/  IADD3 R15, P1, PT, R6, -R10, RZ ;  /* 0x8000000a060f7210 */ /* 0x000fc80007f3e0ff */
[----:B------:R-:W-:-:S04]  /*0c60*/  IADD3.X R8, PT, PT, R7, ~R11, RZ, P1, !PT ;  /* 0x8000000b07087210 */ /* 0x000fc80000ffe4ff */
        /* <DEDUP_REMOVED lines=9> */
.L_x_324:
[----:B------:R-:W-:Y:S05]  /*0d00*/  BSYNC.RECONVERGENT B3 ;  /* 0x0000000000037941 */ /* 0x000fea0003800200 */
.L_x_323:
[----:B------:R-:W-:Y:S01]  /*0d10*/  ISETP.GT.U32.AND.EX P0, PT, R13, RZ, PT, P0 ;  /* 0x000000ff0d00720c */ /* 0x000fe20003f04100 */
[----:B------:R-:W-:Y:S01]  /*0d20*/  IMAD.MOV.U32 R17, RZ, RZ, R4 ;  /* 0x000000ffff117224 */ /* 0x000fe200078e0004 */
[--C-:B------:R-:W-:Y:S02]  /*0d30*/  SHF.R.U64 R0, R0, 0x1, R13.reuse ;  /* 0x0000000100007819 */ /* 0x100fe4000000120d */
[----:B------:R-:W-:Y:S02]  /*0d40*/  SHF.R.U32.HI R13, RZ, 0x1, R13 ;  /* 0x00000001ff0d7819 */ /* 0x000fe4000001160d */
[----:B------:R-:W-:-:S07]  /*0d50*/  IADD3 R12, PT, PT, R5, -R9, R2 ;  /* 0x80000009050c7210 */ /* 0x000fce0007ffe002 */
[----:B------:R-:W-:Y:S05]  /*0d60*/  @P0 BRA `(.L_x_325) ;  /* 0xfffffffc00380947 */ /* 0x000fea000383ffff */
[----:B------:R-:W-:Y:S05]  /*0d70*/  BSYNC.RECONVERGENT B2 ;  /* 0x0000000000027941 */ /* 0x000fea0003800200 */
.L_x_322:
[----:B------:R-:W-:-:S04]  /*0d80*/  IMAD.HI.U32 R5, R14, 0x3, RZ ;  /* 0x000000030e057827 */ /* 0x000fc800078e00ff */
[----:B------:R-:W-:-:S05]  /*0d90*/  IMAD.IADD R0, R14, 0x1, -R5 ;  /* 0x000000010e007824 */ /* 0x000fca00078e0a05 */
[----:B------:R-:W-:-:S04]  /*0da0*/  LEA.HI R0, R0, R5, RZ, 0x1f ;  /* 0x0000000500007211 */ /* 0x000fc800078ff8ff */
[----:B------:R-:W-:-:S05]  /*0db0*/  SHF.R.U32.HI R5, RZ, 0x1e, R0 ;  /* 0x0000001eff057819 */ /* 0x000fca0000011600 */
[----:B------:R-:W-:-:S07]  /*0dc0*/  IMAD R14, R5, -0x7fffffff, R14 ;  /* 0x80000001050e7824 */ /* 0x000fce00078e020e */
.L_x_321:
[----:B------:R-:W-:Y:S05]  /*0dd0*/  BSYNC.RECONVERGENT B1 ;  /* 0x0000000000017941 */ /* 0x000fea0003800200 */
.L_x_320:
[----:B------:R-:W-:Y:S01]  /*0de0*/  IMAD.HI.U32 R0, R14, -0x4370ec6f, RZ ;  /* 0xbc8f13910e007827 */ /* 0x000fe200078e00ff */
[----:B------:R-:W0:Y:S01]  /*0df0*/  MUFU.RCP64H R7, 2.14748262400000000000e+09 ;  /* 0x41dfffff00077908 */ /* 0x000e220000001800 */
[----:B------:R-:W-:Y:S01]  /*0e00*/  MOV R5, 0x41dfffff ;  /* 0x41dfffff00057802 */ /* 0x000fe20000000f00 */
[----:B------:R-:W-:Y:S01]  /*0e10*/  BSSY.RECONVERGENT B1, `(.L_x_326) ;  /* 0x000001e000017945 */ /* 0x000fe20003800200 */
[----:B------:R-:W-:Y:S01]  /*0e20*/  IMAD.MOV.U32 R4, RZ, RZ, -0x800000 ;  /* 0xff800000ff047424 */ /* 0x000fe200078e00ff */
        /* <DEDUP_REMOVED lines=26> */
[----:B------:R-:W-:Y:S01]  /*0fd0*/  MOV R4, R16 ;  /* 0x0000001000047202 */ /* 0x000fe20000000f00 */
[----:B------:R-:W-:-:S07]  /*0fe0*/  IMAD.MOV.U32 R5, RZ, RZ, R17 ;  /* 0x000000ffff057224 */ /* 0x000fce00078e0011 */
.L_x_327:
[----:B------:R-:W-:Y:S05]  /*0ff0*/  BSYNC.RECONVERGENT B1 ;  /* 0x0000000000017941 */ /* 0x000fea0003800200 */
.L_x_326:
[----:B------:R-:W0:Y:S01]  /*1000*/  LDCU.64 UR14, c[0x0][0x388] ;  /* 0x00007100ff0e77ac */ /* 0x000e220008000a00 */
[----:B------:R-:W-:-:S04]  /*1010*/  IMAD.MOV.U32 R6, RZ, RZ, 0x8 ;  /* 0x00000008ff067424 */ /* 0x000fc800078e00ff */
[----:B------:R-:W-:Y:S01]  /*1020*/  IMAD.WIDE R6, R25, R6, UR6 ;  /* 0x0000000619067e25 */ /* 0x000fe2000f8e0206 */
[----:B0-----:R-:W-:-:S07]  /*1030*/  DFMA R4, R22, R4, UR14 ;  /* 0x0000000e16047e2b */ /* 0x001fce0008000004 */
[----:B------:R0:W-:Y:S04]  /*1040*/  STG.E.64 desc[UR12][R6.64], R4 ;  /* 0x0000000406007986 */ /* 0x0001e8000c101b0c */
.L_x_319:
[----:B------:R-:W-:Y:S05]  /*1050*/  BSYNC.RECONVERGENT B0 ;  /* 0x0000000000007941 */ /* 0x000fea0003800200 */
.L_x_318:
[----:B------:R-:W-:Y:S05]  /*1060*/  BRA.U UP0, `(.L_x_328) ;  /* 0xfffffff900307547 */ /* 0x000fea000b83ffff */
[----:B------:R-:W-:Y:S05]  /*1070*/  EXIT ;  /* 0x000000000000794d */ /* 0x000fea0003800000 */
        .weak           $__internal_1_$__cuda_sm20_div_rn_f64_full
        .type           $__internal_1_$__cuda_sm20_div_rn_f64_full,@function
        .size           $__internal_1_$__cuda_sm20_div_rn_f64_full,(.L_x_1860 - $__internal_1_$__cuda_sm20_div_rn_f64_full)
$__internal_1_$__cuda_sm20_div_rn_f64_full:
[C---:B------:R-:W-:Y:S01]  /*1080*/  FSETP.GEU.AND P0, PT, |R3|.reuse, 1.469367938527859385e-39, PT ;  /* 0x001000000300780b */ /* 0x040fe20003f0e200 */
[----:B------:R-:W-:Y:S01]  /*1090*/  IMAD.U32 R10, RZ, RZ, UR5 ;  /* 0x00000005ff0a7e24 */ /* 0x000fe2000f8e00ff */
[----:B------:R-:W-:Y:S01]  /*10a0*/  MOV R11, R3 ;  /* 0x00000003000b7202 */ /* 0x000fe20000000f00 */
        /* <DEDUP_REMOVED lines=9> */
[----:B------:R-:W-:-:S03]  /*1140*/  @!P0 DMUL R8, R10, 8.98846567431157953865e+307 ;  /* 0x7fe000000a088828 */ /* 0x000fc60000000000 */
[----:B------:R-:W-:-:S03]  /*1150*/  ISETP.GE.U32.AND P1, PT, R2, R6, PT ;  /* 0x000000060200720c */ /* 0x000fc60003f26070 */
[----:B------:R-:W0:Y:S01]  /*1160*/  MUFU.RCP64H R15, R9 ;  /* 0x00000009000f7308 */ /* 0x000e220000001800 */
[----:B------:R-:W-:Y:S02]  /*1170*/  @!P2 LOP3.LUT R5, R11, 0x7ff00000, RZ, 0xc0, !PT ;  /* 0x7ff000000b05a812 */ /* 0x000fe400078ec0ff */
[----:B------:R-:W-:Y:S02]  /*1180*/  @!P2 MOV R20, RZ ;  /* 0x000000ff0014a202 */ /* 0x000fe40000000f00 */
[----:B------:R-:W-:Y:S02]  /*1190*/  @!P2 ISETP.GE.U32.AND P3, PT, R2, R5, PT ;  /* 0x000000050200a20c */ /* 0x000fe40003f66070 */
[----:B------:R-:W-:Y:S02]  /*11a0*/  @!P0 LOP3.LUT R6, R9, 0x7ff00000, RZ, 0xc0, !PT ;  /* 0x7ff0000009068812 */ /* 0x000fe400078ec0ff */
[----:B------:R-:W-:-:S04]  /*11b0*/  @!P2 SEL R5, R4, 0x63400000, !P3 ;  /* 0x634000000405a807 */ /* 0x000fc80005800000 */
[----:B------:R-:W-:Y:S01]  /*11c0*/  @!P2 LOP3.LUT R5, R5, 0x80000000, R13, 0xf8, !PT ;  /* 0x800000000505a812 */ /* 0x000fe200078ef80d */
[----:B0-----:R-:W-:-:S03]  /*11d0*/  DFMA R18, R14, -R8, 1 ;  /* 0x3ff000000e12742b */ /* 0x001fc60000000808 */
[----:B------:R-:W-:Y:S01]  /*11e0*/  @!P2 LOP3.LUT R21, R5, 0x100000, RZ, 0xfc, !PT ;  /* 0x001000000515a812 */ /* 0x000fe200078efcff */
[----:B------:R-:W-:-:S04]  /*11f0*/  IMAD.MOV.U32 R5, RZ, RZ, R2 ;  /* 0x000000ffff057224 */ /* 0x000fc800078e0002 */
        /* <DEDUP_REMOVED lines=22> */
[----:B------:R-:W-:-:S03]  /*1360*/  IMAD.MOV.U32 R4, RZ, RZ, RZ ;  /* 0x000000ffff047224 */ /* 0x000fc600078e00ff */
[----:B------:R-:W-:-:S05]  /*1370*/  IADD3 R2, PT, PT, -R5, R2, RZ ;  /* 0x0000000205027210 */ /* 0x000fca0007ffe1ff */
[----:B------:R-:W-:-:S06]  /*1380*/  VIADD R5, R2, 0x7fe00000 ;  /* 0x7fe0000002057836 */ /* 0x000fcc0000000000 */
        /* <DEDUP_REMOVED lines=9> */
[----:B------:R-:W-:Y:S01]  /*1420*/  IADD3 R7, PT, PT, -R2, RZ, RZ ;  /* 0x000000ff02077210 */ /* 0x000fe20007ffe1ff */
[----:B------:R-:W-:Y:S01]  /*1430*/  IMAD.MOV.U32 R6, RZ, RZ, RZ ;  /* 0x000000ffff067224 */ /* 0x000fe200078e00ff */
[----:B------:R-:W-:-:S05]  /*1440*/  DMUL.RP R4, R20, R4 ;  /* 0x0000000414047228 */ /* 0x000fca0000008000 */
[----:B------:R-:W-:-:S05]  /*1450*/  DFMA R6, R16, -R6, R20 ;  /* 0x800000061006722b */ /* 0x000fca0000000014 */
[----:B------:R-:W-:Y:S02]  /*1460*/  LOP3.LUT R11, R5, R11, RZ, 0x3c, !PT ;  /* 0x0000000b050b7212 */ /* 0x000fe400078e3cff */
[----:B------:R-:W-:-:S04]  /*1470*/  IADD3 R6, PT, PT, -R2, -0x43300000, RZ ;  /* 0xbcd0000002067810 */ /* 0x000fc80007ffe1ff */
[----:B------:R-:W-:-:S04]  /*1480*/  FSETP.NEU.AND P0, PT, |R7|, R6, PT ;  /* 0x000000060700720b */ /* 0x000fc80003f0d200 */
[----:B------:R-:W-:Y:S02]  /*1490*/  FSEL R16, R4, R16, !P0 ;  /* 0x0000001004107208 */ /* 0x000fe40004000000 */
[----:B------:R-:W-:Y:S01]  /*14a0*/  FSEL R17, R11, R17, !P0 ;  /* 0x000000110b117208 */ /* 0x000fe20004000000 */
[----:B------:R-:W-:Y:S06]  /*14b0*/  BRA `(.L_x_331) ;  /* 0x0000000000547947 */ /* 0x000fec0003800000 */
.L_x_330:
[----:B------:R-:W-:-:S14]  /*14c0*/  DSETP.NAN.AND P0, PT, R12, R12, PT ;  /* 0x0000000c0c00722a */ /* 0x000fdc0003f08000 */
[----:B------:R-:W-:Y:S05]  /*14d0*/  @P0 BRA `(.L_x_332) ;  /* 0x0000000000440947 */ /* 0x000fea0003800000 */
[----:B------:R-:W-:-:S14]  /*14e0*/  DSETP.NAN.AND P0, PT, R10, R10, PT ;  /* 0x0000000a0a00722a */ /* 0x000fdc0003f08000 */
[----:B------:R-:W-:Y:S05]  /*14f0*/  @P0 BRA `(.L_x_333) ;  /* 0x0000000000300947 */ /* 0x000fea0003800000 */
[----:B------:R-:W-:Y:S01]  /*1500*/  ISETP.NE.AND P0, PT, R5, R6, PT ;  /* 0x000000060500720c */ /* 0x000fe20003f05270 */
[----:B------:R-:W-:Y:S02]  /*1510*/  IMAD.MOV.U32 R16, RZ, RZ, 0x0 ;  /* 0x00000000ff107424 */ /* 0x000fe400078e00ff */
[----:B------:R-:W-:-:S10]  /*1520*/  IMAD.MOV.U32 R17, RZ, RZ, -0x80000 ;  /* 0xfff80000ff117424 */ /* 0x000fd400078e00ff */
[----:B------:R-:W-:Y:S05]  /*1530*/  @!P0 BRA `(.L_x_331) ;  /* 0x0000000000348947 */ /* 0x000fea0003800000 */
[----:B------:R-:W-:Y:S02]  /*1540*/  ISETP.NE.AND P0, PT, R5, 0x7ff00000, PT ;  /* 0x7ff000000500780c */ /* 0x000fe40003f05270 */
[----:B------:R-:W-:Y:S02]  /*1550*/  LOP3.LUT R17, R13, 0x80000000, R11, 0x48, !PT ;  /* 0x800000000d117812 */ /* 0x000fe400078e480b */
[----:B------:R-:W-:-:S13]  /*1560*/  ISETP.EQ.OR P0, PT, R6, RZ, !P0 ;  /* 0x000000ff0600720c */ /* 0x000fda0004702670 */
[----:B------:R-:W-:Y:S02]  /*1570*/  @P0 LOP3.LUT R2, R17, 0x7ff00000, RZ, 0xfc, !PT ;  /* 0x7ff0000011020812 */ /* 0x000fe400078efcff */
[----:B------:R-:W-:Y:S01]  /*1580*/  @!P0 MOV R16, RZ ;  /* 0x000000ff00108202 */ /* 0x000fe20000000f00 */
[----:B------:R-:W-:Y:S02]  /*1590*/  @P0 IMAD.MOV.U32 R16, RZ, RZ, RZ ;  /* 0x000000ffff100224 */ /* 0x000fe400078e00ff */
[----:B------:R-:W-:Y:S01]  /*15a0*/  @P0 IMAD.MOV.U32 R17, RZ, RZ, R2 ;  /* 0x000000ffff110224 */ /* 0x000fe200078e0002 */
[----:B------:R-:W-:Y:S06]  /*15b0*/  BRA `(.L_x_331) ;  /* 0x0000000000147947 */ /* 0x000fec0003800000 */
.L_x_333:
[----:B------:R-:W-:Y:S01]  /*15c0*/  LOP3.LUT R17, R11, 0x80000, RZ, 0xfc, !PT ;  /* 0x000800000b117812 */ /* 0x000fe200078efcff */
[----:B------:R-:W-:Y:S01]  /*15d0*/  IMAD.MOV.U32 R16, RZ, RZ, R10 ;  /* 0x000000ffff107224 */ /* 0x000fe200078e000a */
[----:B------:R-:W-:Y:S06]  /*15e0*/  BRA `(.L_x_331) ;  /* 0x0000000000087947 */ /* 0x000fec0003800000 */
.L_x_332:
[----:B------:R-:W-:Y:S02]  /*15f0*/  LOP3.LUT R17, R13, 0x80000, RZ, 0xfc, !PT ;  /* 0x000800000d117812 */ /* 0x000fe400078efcff */
[----:B------:R-:W-:-:S07]  /*1600*/  MOV R16, R12 ;  /* 0x0000000c00107202 */ /* 0x000fce0000000f00 */
.L_x_331:
[----:B------:R-:W-:Y:S05]  /*1610*/  BSYNC.RECONVERGENT B2 ;  /* 0x0000000000027941 */ /* 0x000fea0003800200 */
.L_x_329:
[----:B------:R-:W-:Y:S02]  /*1620*/  IMAD.MOV.U32 R4, RZ, RZ, R0 ;  /* 0x000000ffff047224 */ /* 0x000fe400078e0000 */
[----:B------:R-:W-:-:S04]  /*1630*/  IMAD.MOV.U32 R5, RZ, RZ, 0x0 ;  /* 0x00000000ff057424 */ /* 0x000fc800078e00ff */
[----:B------:R-:W-:Y:S05]  /*1640*/  RET.REL.NODEC R4 `(_ZN3cub18CUB_300001_SM_10006detail9transform16transform_kernelINS2_10policy_hubILb1EN4cuda3std3__45tupleIJN6thrust24THRUST_300001_SM_1000_NS17counting_iteratorIjNSA_11use_defaultESC_SC_EEEEEE10policy1000Ei3prgNSA_6detail15normal_iteratorINSA_10device_ptrIdEEEEJSD_EEEvT0_iT1_T2_DpNS2_10kernel_argIT3_EE) ;  /* 0xffffffe8046c7950 */ /* 0x000fea0003c3ffff */
.L_x_334:
        /* <DEDUP_REMOVED lines=11> */
.L_x_1860:


//--------------------- .text._ZN3cub18CUB_300001_SM_10006detail8for_each13static_kernelINS2_12policy_hub_t12policy_500_tEmN6thrust24THRUST_300001_SM_1000_NS8cuda_cub20__uninitialized_fill7functorINS7_10device_ptrIdEEdEEEEvT0_T1_ --------------------------
	.section	.text._ZN3cub18CUB_300001_SM_10006detail8for_each13static_kernelINS2_12policy_hub_t12policy_500_tEmN6thrust24THRUST_300001_SM_1000_NS8cuda_cub20__uninitialized_fill7functorINS7_10device_ptrIdEEdEEEEvT0_T1_,"ax",@progbits
	.align	128
        .global         _ZN3cub18CUB_300001_SM_10006detail8for_each13static_kernelINS2_12policy_hub_t12policy_500_tEmN6thrust24THRUST_300001_SM_1000_NS8cuda_cub20__uninitialized_fill7functorINS7_10device_ptrIdEEdEEEEvT0_T1_
        .type           _ZN3cub18CUB_300001_SM_10006detail8for_each13static_kernelINS2_12policy_hub_t12policy_500_tEmN6thrust24THRUST_300001_SM_1000_NS8cuda_cub20__uninitialized_fill7functorINS7_10device_ptrIdEEdEEEEvT0_T1_,@function
        .size           _ZN3cub18CUB_300001_SM_10006detail8for_each13static_kernelINS2_12policy_hub_t12policy_500_tEmN6thrust24THRUST_300001_SM_1000_NS8cuda_cub20__uninitialized_fill7functorINS7_10device_ptrIdEEdEEEEvT0_T1_,(.L_x_1875 - _ZN3cub18CUB_300001_SM_10006detail8for_each13static_kernelINS2_12policy_hub_t12policy_500_tEmN6thrust24THRUST_300001_SM_1000_NS8cuda_cub20__uninitialized_fill7functorINS7_10device_ptrIdEEdEEEEvT0_T1_)
        .other          _ZN3cub18CUB_300001_SM_10006detail8for_each13static_kernelINS2_12policy_hub_t12policy_500_tEmN6thrust24THRUST_300001_SM_1000_NS8cuda_cub20__uninitialized_fill7functorINS7_10device_ptrIdEEdEEEEvT0_T1_,@"STO_CUDA_ENTRY STV_DEFAULT"
_ZN3cub18CUB_300001_SM_10006detail8for_each13static_kernelINS2_12policy_hub_t12policy_500_tEmN6thrust24THRUST_300001_SM_1000_NS8cuda_cub20__uninitialized_fill7functorINS7_10device_ptrIdEEdEEEEvT0_T1_:
.text._ZN3cub18CUB_300001_SM_10006detail8for_each13static_kernelINS2_12policy_hub_t12policy_500_tEmN6thrust24THRUST_300001_SM_1000_NS8cuda_cub20__uninitialized_fill7functorINS7_10device_ptrIdEEdEEEEvT0_T1_:
[----:B------:R-:W-:Y:S08]  /*0000*/  LDC R1, c[0x0][0x37c] ;  /* 0x0000df00ff017b82 */ /* 0x000ff00000000800 */
[----:B------:R-:W0:Y:S01]  /*0010*/  S2UR UR4, SR_CTAID.X ;  /* 0x00000000000479c3 */ /* 0x000e220000002500 */
[----:B------:R-:W1:Y:S01]  /*0020*/  LDCU.64 UR6, c[0x0][0x380] ;  /* 0x00007000ff0677ac */ /* 0x000e620008000a00 */
[----:B------:R-:W2:Y:S01]  /*0030*/  LDCU.64 UR8, c[0x0][0x358] ;  /* 0x00006b00ff0877ac */ /* 0x000ea20008000a00 */
[----:B0-----:R-:W-:-:S04]  /*0040*/  UIMAD.WIDE.U32 UR4, UR4, 0x200, URZ ;  /* 0x00000200040478a5 */ /* 0x001fc8000f8e00ff */
[----:B-1----:R-:W-:-:S04]  /*0050*/  UIADD3 UR6, UP0, UPT, -UR4, UR6, URZ ;  /* 0x0000000604067290 */ /* 0x002fc8000ff1e1ff */
[----:B------:R-:W-:Y:S02]  /*0060*/  UIADD3.X UR7, UPT, UPT, ~UR5, UR7, URZ, UP0, !UPT ;  /* 0x0000000705077290 */ /* 0x000fe400087fe5ff */
[----:B------:R-:W-:-:S04]  /*0070*/  UISETP.GE.U32.AND UP0, UPT, UR6, 0x200, UPT ;  /* 0x000002000600788c */ /* 0x000fc8000bf06070 */
[----:B------:R-:W-:-:S09]  /*0080*/  UISETP.GE.U32.AND.EX UP0, UPT, UR7, URZ, UPT, UP0 ;  /* 0x000000ff0700728c */ /* 0x000fd2000bf06100 */
[----:B--2---:R-:W-:Y:S05]  /*0090*/  BRA.U !UP0, `(.L_x_335) ;  /* 0x0000000108287547 */ /* 0x004fea000b800000 */
[----:B------:R-:W0:Y:S01]  /*00a0*/  S2R R0, SR_TID.X ;  /* 0x0000000000007919 */ /* 0x000e220000002100 */
[----:B------:R-:W1:Y:S01]  /*00b0*/  LDCU.64 UR6, c[0x0][0x388] ;  /* 0x00007100ff0677ac */ /* 0x000e620008000a00 */
[----:B------:R-:W2:Y:S01]  /*00c0*/  LDC.64 R4, c[0x0][0x390] ;  /* 0x0000e400ff047b82 */ /* 0x000ea20000000a00 */
[----:B0-----:R-:W-:-:S05]  /*00d0*/  IADD3 R0, P0, PT, R0, UR4, RZ ;  /* 0x0000000400007c10 */ /* 0x001fca000ff1e0ff */
[----:B------:R-:W-:Y:S01]  /*00e0*/  IMAD.X R3, RZ, RZ, UR5, P0 ;  /* 0x00000005ff037e24 */ /* 0x000fe200080e06ff */
[----:B-1----:R-:W-:-:S04]  /*00f0*/  LEA R2, P0, R0, UR6, 0x3 ;  /* 0x0000000600027c11 */ /* 0x002fc8000f8018ff */
[----:B------:R-:W-:-:S05]  /*0100*/  LEA.HI.X R3, R0, UR7, R3, 0x3, P0 ;  /* 0x0000000700037c11 */ /* 0x000fca00080f1c03 */
[----:B--2---:R-:W-:Y:S04]  /*0110*/  STG.E.64 desc[UR8][R2.64], R4 ;  /* 0x0000000402007986 */ /* 0x004fe8000c101b08 */
[----:B------:R-:W-:Y:S01]  /*0120*/  STG.E.64 desc[UR8][R2.64+0x800], R4 ;  /* 0x0008000402007986 */ /* 0x000fe2000c101b08 */
[----:B------:R-:W-:Y:S05]  /*0130*/  EXIT ;  /* 0x000000000000794d */ /* 0x000fea0003800000 */
.L_x_335:
[----:B------:R-:W0:Y:S01]  /*0140*/  S2R R0, SR_TID.X ;  /* 0x0000000000007919 */ /* 0x000e220000002100 */
[----:B------:R-:W-:Y:S01]  /*0150*/  IMAD.U32 R2, RZ, RZ, UR7 ;  /* 0x00000007ff027e24 */ /* 0x000fe2000f8e00ff */
[----:B------:R-:W1:Y:S01]  /*0160*/  LDCU.64 UR10, c[0x0][0x388] ;  /* 0x00007100ff0a77ac */ /* 0x000e620008000a00 */
[----:B------:R-:W-:Y:S01]  /*0170*/  IMAD.U32 R6, RZ, RZ, UR7 ;  /* 0x00000007ff067e24 */ /* 0x000fe2000f8e00ff */
[----:B0-----:R-:W-:-:S04]  /*0180*/  ISETP.LT.U32.AND P0, PT, R0, UR6, PT ;  /* 0x0000000600007c0c */ /* 0x001fc8000bf01070 */
[----:B------:R-:W-:Y:S01]  /*0190*/  ISETP.GT.U32.AND.EX P0, PT, R2, RZ, PT, P0 ;  /* 0x000000ff0200720c */ /* 0x000fe20003f04100 */
[C---:B------:R-:W-:Y:S01]  /*01a0*/  VIADD R2, R0.reuse, 0x100 ;  /* 0x0000010000027836 */ /* 0x040fe20000000000 */
[----:B------:R-:W-:-:S04]  /*01b0*/  IADD3 R0, P2, PT, R0, UR4, RZ ;  /* 0x0000000400007c10 */ /* 0x000fc8000ff5e0ff */
[----:B------:R-:W-:Y:S01]  /*01c0*/  ISETP.LT.U32.AND P1, PT, R2, UR6, PT ;  /* 0x0000000602007c0c */ /* 0x000fe2000bf21070 */
[----:B------:R-:W-:Y:S01]  /*01d0*/  IMAD.X R3, RZ, RZ, UR5, P2 ;  /* 0x00000005ff037e24 */ /* 0x000fe200090e06ff */
[----:B-1----:R-:W-:Y:S02]  /*01e0*/  LEA R2, P2, R0, UR10, 0x3 ;  /* 0x0000000a00027c11 */ /* 0x002fe4000f8418ff */
[----:B------:R-:W-:Y:S02]  /*01f0*/  ISETP.GT.U32.AND.EX P1, PT, R6, RZ, PT, P1 ;  /* 0x000000ff0600720c */ /* 0x000fe40003f24110 */
[----:B------:R-:W-:Y:S01]  /*0200*/  LEA.HI.X R3, R0, UR11, R3, 0x3, P2 ;  /* 0x0000000b00037c11 */ /* 0x000fe200090f1c03 */
[----:B------:R-:W0:Y:S04]  /*0210*/  @P0 LDC.64 R4, c[0x0][0x390] ;  /* 0x0000e400ff040b82 */ /* 0x000e280000000a00 */
[----:B0-----:R0:W-:Y:S06]  /*0220*/  @P0 STG.E.64 desc[UR8][R2.64], R4 ;  /* 0x0000000402000986 */ /* 0x0011ec000c101b08 */
[----:B------:R-:W-:Y:S05]  /*0230*/  @!P1 EXIT ;  /* 0x000000000000994d */ /* 0x000fea0003800000 */
[----:B0-----:R-:W0:Y:S02]  /*0240*/  LDC.64 R4, c[0x0][0x390] ;  /* 0x0000e400ff047b82 */ /* 0x001e240000000a00 */
[----:B0-----:R-:W-:Y:S01]  /*0250*/  STG.E.64 desc[UR8][R2.64+0x800], R4 ;  /* 0x0008000402007986 */ /* 0x001fe2000c101b08 */
[----:B------:R-:W-:Y:S05]  /*0260*/  EXIT ;  /* 0x000000000000794d */ /* 0x000fea0003800000 */
.L_x_336:
        /* <DEDUP_REMOVED lines=9> */
.L_x_1875:


//--------------------- .text._ZN3cub18CUB_300001_SM_10006detail11EmptyKernelIvEEvv --------------------------
	.section	.text._ZN3cub18CUB_300001_SM_10006detail11EmptyKernelIvEEvv,"ax",@progbits
	.align	128
        .global         _ZN3cub18CUB_300001_SM_10006detail11EmptyKernelIvEEvv
        .type           _ZN3cub18CUB_300001_SM_10006detail11EmptyKernelIvEEvv,@function
        .size           _ZN3cub18CUB_300001_SM_10006detail11EmptyKernelIvEEvv,(.L_x_1876 - _ZN3cub18CUB_300001_SM_10006detail11EmptyKernelIvEEvv)
        .other          _ZN3cub18CUB_300001_SM_10006detail11EmptyKernelIvEEvv,@"STO_CUDA_ENTRY STV_DEFAULT"
_ZN3cub18CUB_300001_SM_10006detail11EmptyKernelIvEEvv:
.text._ZN3cub18CUB_300001_SM_10006detail11EmptyKernelIvEEvv:
[----:B------:R-:W-:Y:S01]  /*0000*/  LDC R1, c[0x0][0x37c] ;  /* 0x0000df00ff017b82 */ /* 0x000fe20000000800 */
[----:B------:R-:W-:Y:S05]  /*0010*/  EXIT ;  /* 0x000000000000794d */ /* 0x000fea0003800000 */
.L_x_337:
        /* <DEDUP_REMOVED lines=14> */
.L_x_1876:


//--------------------- .text._ZN6thrust24THRUST_300001_SM_1000_NS8cuda_cub4core6detail13_kernel_agentINS1_8__reduce11ReduceAgentIPN4cuda3std3__45tupleIJdlEEESC_SB_lNS1_9__extrema9arg_min_fIdlNS9_4lessIdEEEEEEJSC_SC_iSH_EEEvDpT0_ --------------------------
	.section	.text._ZN6thrust24THRUST_300001_SM_1000_NS8cuda_cub4core6detail13_kernel_agentINS1_8__reduce11ReduceAgentIPN4cuda3std3__45tupleIJdlEEESC_SB_lNS1_9__extrema9arg_min_fIdlNS9_4lessIdEEEEEEJSC_SC_iSH_EEEvDpT0_,"ax",@progbits
	.align	128
        .global         _ZN6thrust24THRUST_300001_SM_1000_NS8cuda_cub4core6detail13_kernel_agentINS1_8__reduce11ReduceAgentIPN4cuda3std3__45tupleIJdlEEESC_SB_lNS1_9__extrema9arg_min_fIdlNS9_4lessIdEEEEEEJSC_SC_iSH_EEEvDpT0_
        .type           _ZN6thrust24THRUST_300001_SM_1000_NS8cuda_cub4core6detail13_kernel_agentINS1_8__reduce11ReduceAgentIPN4cuda3std3__45tupleIJdlEEESC_SB_lNS1_9__extrema9arg_min_fIdlNS9_4lessIdEEEEEEJSC_SC_iSH_EEEvDpT0_,@function
        .size           _ZN6thrust24THRUST_300001_SM_1000_NS8cuda_cub4core6detail13_kernel_agentINS1_8__reduce11ReduceAgentIPN4cuda3std3__45tupleIJdlEEESC_SB_lNS1_9__extrema9arg_min_fIdlNS9_4lessIdEEEEEEJSC_SC_iSH_EEEvDpT0_,(.L_x_1877 - _ZN6thrust24THRUST_300001_SM_1000_NS8cuda_cub4core6detail13_kernel_agentINS1_8__reduce11ReduceAgentIPN4cuda3std3__45tupleIJdlEEESC_SB_lNS1_9__extrema9arg_min_fIdlNS9_4lessIdEEEEEEJSC_SC_iSH_EEEvDpT0_)
        .other          _ZN6thrust24THRUST_300001_SM_1000_NS8cuda_cub4core6detail13_kernel_agentINS1_8__reduce11ReduceAgentIPN4cuda3std3__45tupleIJdlEEESC_SB_lNS1_9__extrema9arg_min_fIdlNS9_4lessIdEEEEEEJSC_SC_iSH_EEEvDpT0_,@"STO_CUDA_ENTRY STV_DEFAULT"
_ZN6thrust24THRUST_300001_SM_1000_NS8cuda_cub4core6detail13_kernel_agentINS1_8__reduce11ReduceAgentIPN4cuda3std3__45tupleIJdlEEESC_SB_lNS1_9__extrema9arg_min_fIdlNS9_4lessIdEEEEEEJSC_SC_iSH_EEEvDpT0_:
.text._ZN6thrust24THRUST_300001_SM_1000_NS8cuda_cub4core6detail13_kernel_agentINS1_8__reduce11ReduceAgentIPN4cuda3std3__45tupleIJdlEEESC_SB_lNS1_9__extrema9arg_min_fIdlNS9_4lessIdEEEEEEJSC_SC_iSH_EEEvDpT0_:
[----:B------:R-:W-:Y:S01]  /*0000*/  LDC R1, c[0x0][0x37c] ;  /* 0x0000df00ff017b82 */ /* 0x000fe20000000800 */
[----:B------:R-:W0:Y:S02]  /*0010*/  LDCU UR8, c[0x0][0x390] ;  /* 0x00007200ff0877ac */ /* 0x000e240008000800 */
[----:B0-----:R-:W-:-:S13]  /*0020*/  ISETP.NE.AND P0, PT, RZ, UR8, PT ;  /* 0x00000008ff007c0c */ /* 0x001fda000bf05270 */
[----:B------:R-:W-:Y:S05]  /*0030*/  @!P0 EXIT ;  /* 0x000000000000894d */ /* 0x000fea0003800000 */
[----:B------:R-:W-:Y:S01]  /*0040*/  UISETP.GT.AND UP0, UPT, UR8, 0x4ff, UPT ;  /* 0x000004ff0800788c */ /* 0x000fe2000bf04270 */
[----:B------:R-:W-:Y:S01]  /*0050*/  BSSY.RECONVERGENT B0, `(.L_x_338) ;  /* 0x0000741000007945 */ /* 0x000fe20003800200 */
[----:B------:R-:W0:Y:S07]  /*0060*/  LDCU.64 UR10, c[0x0][0x358] ;  /* 0x00006b00ff0a77ac */ /* 0x000e2e0008000a00 */
[----:B------:R-:W-:Y:S05]  /*0070*/  BRA.U UP0, `(.L_x_339) ;  /* 0x0000003500907547 */ /* 0x000fea000b800000 */
[----:B------:R-:W1:Y:S01]  /*0080*/  S2R R0, SR_TID.X ;  /* 0x0000000000007919 */ /* 0x000e620000002100 */
[----:B------:R-:W2:Y:S01]  /*0090*/  LDCU UR4, c[0x0][0x390] ;  /* 0x00007200ff0477ac */ /* 0x000ea20008000800 */
[----:B------:R-:W-:Y:S01]  /*00a0*/  BSSY.RECONVERGENT B1, `(.L_x_340) ;  /* 0x000000b000017945 */ /* 0x000fe20003800200 */
[----:B------:R-:W-:Y:S02]  /*00b0*/  CS2R R2, SRZ ;  /* 0x0000000000027805 */ /* 0x000fe4000001ff00 */
[----:B------:R-:W-:Y:S02]  /*00c0*/  CS2R R4, SRZ ;  /* 0x0000000000047805 */ /* 0x000fe4000001ff00 */
[----:B-1----:R-:W-:Y:S01]  /*00d0*/  ISETP.GE.AND P0, PT, R0, UR8, PT ;  /* 0x0000000800007c0c */ /* 0x002fe2000bf06270 */
[----:B------:R-:W-:-:S12]  /*00e0*/  IMAD.MOV.U32 R6, RZ, RZ, R0 ;  /* 0x000000ffff067224 */ /* 0x000fd800078e0000 */
[----:B--2---:R-:W-:Y:S05]  /*00f0*/  @P0 BRA `(.L_x_341) ;  /* 0x0000000000140947 */ /* 0x004fea0003800000 */
[----:B------:R-:W1:Y:S02]  /*0100*/  LDC.64 R8, c[0x0][0x380] ;  /* 0x0000e000ff087b82 */ /* 0x000e640000000a00 */
[----:B-1----:R-:W-:-:S05]  /*0110*/  IMAD.WIDE.U32 R8, R0, 0x10, R8 ;  /* 0x0000001000087825 */ /* 0x002fca00078e0008 */
[----:B0-----:R1:W5:Y:S04]  /*0120*/  LDG.E.64.CONSTANT R2, desc[UR10][R8.64] ;  /* 0x0000000a08027981 */ /* 0x001368000c1e9b00 */
[----:B------:R1:W5:Y:S01]  /*0130*/  LDG.E.64.CONSTANT R4, desc[UR10][R8.64+0x8] ;  /* 0x0000080a08047981 */ /* 0x000362000c1e9b00 */
[----:B------:R-:W-:-:S07]  /*0140*/  VIADD R6, R0, 0x100 ;  /* 0x0000010000067836 */ /* 0x000fce0000000000 */
.L_x_341:
[----:B0-----:R-:W-:Y:S05]  /*0150*/  BSYNC.RECONVERGENT B1 ;  /* 0x0000000000017941 */ /* 0x001fea0003800200 */
.L_x_340:
[----:B------:R-:W-:Y:S01]  /*0160*/  ISETP.GE.AND P0, PT, R6, UR8, PT ;  /* 0x0000000806007c0c */ /* 0x000fe2000bf06270 */
[----:B------:R-:W-:-:S12]  /*0170*/  BSSY.RECONVERGENT B1, `(.L_x_342) ;  /* 0x0000093000017945 */ /* 0x000fd80003800200 */
[----:B------:R-:W-:Y:S05]  /*0180*/  @P0 BRA `(.L_x_343) ;  /* 0x0000000800440947 */ /* 0x000fea0003800000 */
[----:B------:R-:W-:Y:S01]  /*0190*/  LOP3.LUT R7, RZ, R6, RZ, 0x33, !PT ;  /* 0x00000006ff077212 */ /* 0x000fe200078e33ff */
[----:B------:R-:W-:Y:S04]  /*01a0*/  BSSY.RECONVERGENT B2, `(.L_x_344) ;  /* 0x000002a000027945 */ /* 0x000fe80003800200 */
[----:B------:R-:W-:-:S05]  /*01b0*/  VIADD R16, R7, UR8 ;  /* 0x0000000807107c36 */ /* 0x000fca0008000000 */
[----:B------:R-:W-:-:S04]  /*01c0*/  LOP3.LUT R7, R16, 0x300, RZ, 0xc0, !PT ;  /* 0x0000030010077812 */ /* 0x000fc800078ec0ff */
[----:B------:R-:W-:-:S13]  /*01d0*/  ISETP.NE.AND P0, PT, R7, 0x300, PT ;  /* 0x000003000700780c */ /* 0x000fda0003f05270 */
[----:B------:R-:W-:Y:S05]  /*01e0*/  @!P0 BRA `(.L_x_345) ;  /* 0x0000000000948947 */ /* 0x000fea0003800000 */
[----:B-1----:R-:W0:Y:S01]  /*01f0*/  LDC.64 R8, c[0x0][0x380] ;  /* 0x0000e000ff087b82 */ /* 0x002e220000000a00 */
[----:B------:R-:W-:-:S04]  /*0200*/  LEA.HI R7, R16, 0x1, RZ, 0x18 ;  /* 0x0000000110077811 */ /* 0x000fc800078fc0ff */
[----:B------:R-:W-:-:S05]  /*0210*/  LOP3.LUT R7, R7, 0x3, RZ, 0xc0, !PT ;  /* 0x0000000307077812 */ /* 0x000fca00078ec0ff */
[----:B------:R-:W-:Y:S02]  /*0220*/  IMAD.MOV R7, RZ, RZ, -R7 ;  /* 0x000000ffff077224 */ /* 0x000fe400078e0a07 */
[----:B0-----:R-:W-:-:S04]  /*0230*/  IMAD.WIDE.U32 R8, R6, 0x10, R8 ;  /* 0x0000001006087825 */ /* 0x001fc800078e0008 */
[----:B------:R-:W-:-:S07]  /*0240*/  IMAD.MOV.U32 R14, RZ, RZ, R8 ;  /* 0x000000ffff0e7224 */ /* 0x000fce00078e0008 */
.L_x_348:
[----:B------:R-:W-:-:S05]  /*0250*/  IMAD.MOV.U32 R8, RZ, RZ, R14 ;  /* 0x000000ffff087224 */ /* 0x000fca00078e000e */
[----:B------:R-:W2:Y:S01]  /*0260*/  LDG.E.64.CONSTANT R10, desc[UR10][R8.64] ;  /* 0x0000000a080a7981 */ /* 0x000ea2000c1e9b00 */
[----:B------:R-:W-:Y:S01]  /*0270*/  VIADD R7, R7, 0x1 ;  /* 0x0000000107077836 */ /* 0x000fe20000000000 */
[----:B------:R-:W-:Y:S01]  /*0280*/  BSSY.RECONVERGENT B3, `(.L_x_346) ;  /* 0x0000018000037945 */ /* 0x000fe20003800200 */
[----:B------:R-:W-:-:S03]  /*0290*/  IADD3 R14, P3, PT, R8, 0x1000, RZ ;  /* 0x00001000080e7810 */ /* 0x000fc60007f7e0ff */
[----:B------:R-:W-:Y:S01]  /*02a0*/  ISETP.NE.AND P2, PT, R7, RZ, PT ;  /* 0x000000ff0700720c */ /* 0x000fe20003f45270 */
[----:B--2--5:R-:W-:-:S14]  /*02b0*/  DSETP.GEU.AND P0, PT, R2, R10, PT ;  /* 0x0000000a0200722a */ /* 0x024fdc0003f0e000 */
[----:B------:R-:W-:Y:S05]  /*02c0*/  @!P0 BRA `(.L_x_347) ;  /* 0x00000000004c8947 */ /* 0x000fea0003800000 */
[----:B------:R-:W2:Y:S01]  /*02d0*/  LDG.E.64.CONSTANT R12, desc[UR10][R8.64+0x8] ;  /* 0x0000080a080c7981 */ /* 0x000ea2000c1e9b00 */
[----:B------:R-:W-:Y:S01]  /*02e0*/  DSETP.GT.AND P0, PT, R2, R10, PT ;  /* 0x0000000a0200722a */ /* 0x000fe20003f04000 */
[----:B------:R-:W-:Y:S02]  /*02f0*/  IMAD.MOV.U32 R21, RZ, RZ, R5 ;  /* 0x000000ffff157224 */ /* 0x000fe400078e0005 */
[----:B------:R-:W-:Y:S02]  /*0300*/  IMAD.MOV.U32 R19, RZ, RZ, R4 ;  /* 0x000000ffff137224 */ /* 0x000fe400078e0004 */
[----:B------:R-:W-:Y:S02]  /*0310*/  IMAD.MOV.U32 R15, RZ, RZ, R2 ;  /* 0x000000ffff0f7224 */ /* 0x000fe400078e0002 */
[----:B------:R-:W-:Y:S02]  /*0320*/  IMAD.MOV.U32 R17, RZ, RZ, R3 ;  /* 0x000000ffff117224 */ /* 0x000fe400078e0003 */
[----:B------:R-:W-:-:S02]  /*0330*/  IMAD.MOV.U32 R2, RZ, RZ, R10 ;  /* 0x000000ffff027224 */ /* 0x000fc400078e000a */
[----:B------:R-:W-:Y:S02]  /*0340*/  IMAD.MOV.U32 R3, RZ, RZ, R11 ;  /* 0x000000ffff037224 */ /* 0x000fe400078e000b */
[----:B--2---:R-:W-:Y:S02]  /*0350*/  IMAD.MOV.U32 R4, RZ, RZ, R12 ;  /* 0x000000ffff047224 */ /* 0x004fe400078e000c */
[----:B------:R-:W-:Y:S01]  /*0360*/  IMAD.MOV.U32 R5, RZ, RZ, R13 ;  /* 0x000000ffff057224 */ /* 0x000fe200078e000d */
[----:B------:R-:W-:Y:S06]  /*0370*/  @P0 BRA `(.L_x_347) ;  /* 0x0000000000200947 */ /* 0x000fec0003800000 */
[CC--:B------:R-:W-:Y:S02]  /*0380*/  ISETP.LT.U32.AND P0, PT, R19.reuse, R12.reuse, PT ;  /* 0x0000000c1300720c */ /* 0x0c0fe40003f01070 */
[-C--:B------:R-:W-:Y:S02]  /*0390*/  ISETP.GE.U32.AND P1, PT, R19, R12.reuse, PT ;  /* 0x0000000c1300720c */ /* 0x080fe40003f26070 */
[CC--:B------:R-:W-:Y:S02]  /*03a0*/  ISETP.LT.AND.EX P0, PT, R21.reuse, R13.reuse, PT, P0 ;  /* 0x0000000d1500720c */ /* 0x0c0fe40003f01300 */
[-C--:B------:R-:W-:Y:S02]  /*03b0*/  ISETP.GE.AND.EX P1, PT, R21, R13.reuse, PT, P1 ;  /* 0x0000000d1500720c */ /* 0x080fe40003f26310 */
[----:B------:R-:W-:Y:S02]  /*03c0*/  SEL R4, R19, R12, P0 ;  /* 0x0000000c13047207 */ /* 0x000fe40000000000 */
[----:B------:R-:W-:-:S02]  /*03d0*/  SEL R5, R21, R13, P0 ;  /* 0x0000000d15057207 */ /* 0x000fc40000000000 */
[----:B------:R-:W-:Y:S02]  /*03e0*/  FSEL R2, R15, R10, !P1 ;  /* 0x0000000a0f027208 */ /* 0x000fe40004800000 */
[----:B------:R-:W-:-:S07]  /*03f0*/  FSEL R3, R17, R11, !P1 ;  /* 0x0000000b11037208 */ /* 0x000fce0004800000 */
.L_x_347:
[----:B------:R-:W-:Y:S05]  /*0400*/  BSYNC.RECONVERGENT B3 ;  /* 0x0000000000037941 */ /* 0x000fea0003800200 */
.L_x_346:
[----:B------:R-:W-:Y:S02]  /*0410*/  IMAD.X R9, RZ, RZ, R9, P3 ;  /* 0x000000ffff097224 */ /* 0x000fe400018e0609 */
[----:B------:R-:W-:Y:S01]  /*0420*/  VIADD R6, R6, 0x100 ;  /* 0x0000010006067836 */ /* 0x000fe20000000000 */
[----:B------:R-:W-:Y:S06]  /*0430*/  @P2 BRA `(.L_x_348) ;  /* 0xfffffffc00842947 */ /* 0x000fec000383ffff */
.L_x_345:
[----:B------:R-:W-:Y:S05]  /*0440*/  BSYNC.RECONVERGENT B2 ;  /* 0x0000000000027941 */ /* 0x000fea0003800200 */
.L_x_344:
[----:B-1----:R-:W0:Y:S01]  /*0450*/  LDC.64 R8, c[0x0][0x380] ;  /* 0x0000e000ff087b82 */ /* 0x002e220000000a00 */
[----:B------:R-:W-:-:S13]  /*0460*/  ISETP.GE.U32.AND P0, PT, R16, 0x300, PT ;  /* 0x000003001000780c */ /* 0x000fda0003f06070 */
[----:B------:R-:W-:Y:S05]  /*0470*/  @!P0 BRA `(.L_x_343) ;  /* 0x0000000400888947 */ /* 0x000fea0003800000 */
.L_x_357:
[----:B0-----:R-:W-:-:S05]  /*0480*/  IMAD.WIDE R14, R6, 0x10, R8 ;  /* 0x00000010060e7825 */ /* 0x001fca00078e0208 */
[----:B------:R-:W2:Y:S04]  /*0490*/  LDG.E.64.CONSTANT R18, desc[UR10][R14.64] ;  /* 0x0000000a0e127981 */ /* 0x000ea8000c1e9b00 */
[----:B-----5:R0:W5:Y:S04]  /*04a0*/  LDG.E.64.CONSTANT R22, desc[UR10][R14.64+0x1000] ;  /* 0x0010000a0e167981 */ /* 0x020168000c1e9b00 */
[----:B------:R0:W5:Y:S04]  /*04b0*/  LDG.E.64.CONSTANT R12, desc[UR10][R14.64+0x2000] ;  /* 0x0020000a0e0c7981 */ /* 0x000168000c1e9b00 */
[----:B------:R0:W5:Y:S01]  /*04c0*/  LDG.E.64.CONSTANT R10, desc[UR10][R14.64+0x3000] ;  /* 0x0030000a0e0a7981 */ /* 0x000162000c1e9b00 */
[----:B------:R-:W-:Y:S01]  /*04d0*/  BSSY.RECONVERGENT B2, `(.L_x_349) ;  /* 0x0000016000027945 */ /* 0x000fe20003800200 */
[----:B------:R-:W-:-:S02]  /*04e0*/  IMAD.MOV.U32 R7, RZ, RZ, R4 ;  /* 0x000000ffff077224 */ /* 0x000fc400078e0004 */
[----:B------:R-:W-:Y:S02]  /*04f0*/  IMAD.MOV.U32 R27, RZ, RZ, R5 ;  /* 0x000000ffff1b7224 */ /* 0x000fe400078e0005 */
[----:B------:R-:W-:Y:S02]  /*0500*/  IMAD.MOV.U32 R16, RZ, RZ, R2 ;  /* 0x000000ffff107224 */ /* 0x000fe400078e0002 */
[----:B------:R-:W-:Y:S01]  /*0510*/  IMAD.MOV.U32 R17, RZ, RZ, R3 ;  /* 0x000000ffff117224 */ /* 0x000fe200078e0003 */
[----:B--2---:R-:W-:-:S14]  /*0520*/  DSETP.GEU.AND P0, PT, R2, R18, PT ;  /* 0x000000120200722a */ /* 0x004fdc0003f0e000 */
[----:B0-----:R-:W-:Y:S05]  /*0530*/  @!P0 BRA `(.L_x_350) ;  /* 0x00000000003c8947 */ /* 0x001fea0003800000 */
[----:B------:R-:W2:Y:S01]  /*0540*/  LDG.E.64.CONSTANT R20, desc[UR10][R14.64+0x8] ;  /* 0x0000080a0e147981 */ /* 0x000ea2000c1e9b00 */
[----:B------:R-:W-:Y:S01]  /*0550*/  DSETP.GT.AND P0, PT, R2, R18, PT ;  /* 0x000000120200722a */ /* 0x000fe20003f04000 */
[----:B------:R-:W-:Y:S02]  /*0560*/  IMAD.MOV.U32 R16, RZ, RZ, R18 ;  /* 0x000000ffff107224 */ /* 0x000fe400078e0012 */
[----:B------:R-:W-:Y:S02]  /*0570*/  IMAD.MOV.U32 R17, RZ, RZ, R19 ;  /* 0x000000ffff117224 */ /* 0x000fe400078e0013 */
[----:B--2---:R-:W-:Y:S02]  /*0580*/  IMAD.MOV.U32 R7, RZ, RZ, R20 ;  /* 0x000000ffff077224 */ /* 0x004fe400078e0014 */
[----:B------:R-:W-:-:S07]  /*0590*/  IMAD.MOV.U32 R27, RZ, RZ, R21 ;  /* 0x000000ffff1b7224 */ /* 0x000fce00078e0015 */
[----:B------:R-:W-:Y:S05]  /*05a0*/  @P0 BRA `(.L_x_350) ;  /* 0x0000000000200947 */ /* 0x000fea0003800000 */
[CC--:B------:R-:W-:Y:S02]  /*05b0*/  ISETP.LT.U32.AND P1, PT, R4.reuse, R20.reuse, PT ;  /* 0x000000140400720c */ /* 0x0c0fe40003f21070 */
[CC--:B------:R-:W-:Y:S02]  /*05c0*/  ISETP.GE.U32.AND P0, PT, R4.reuse, R20.reuse, PT ;  /* 0x000000140400720c */ /* 0x0c0fe40003f06070 */
[CC--:B------:R-:W-:Y:S02]  /*05d0*/  ISETP.LT.AND.EX P1, PT, R5.reuse, R21.reuse, PT, P1 ;  /* 0x000000150500720c */ /* 0x0c0fe40003f21310 */
[CC--:B------:R-:W-:Y:S02]  /*05e0*/  ISETP.GE.AND.EX P0, PT, R5.reuse, R21.reuse, PT, P0 ;  /* 0x000000150500720c */ /* 0x0c0fe40003f06300 */
[----:B------:R-:W-:Y:S02]  /*05f0*/  SEL R7, R4, R20, P1 ;  /* 0x0000001404077207 */ /* 0x000fe40000800000 */
[----:B------:R-:W-:-:S02]  /*0600*/  SEL R27, R5, R21, P1 ;  /* 0x00000015051b7207 */ /* 0x000fc40000800000 */
[----:B------:R-:W-:Y:S02]  /*0610*/  FSEL R16, R2, R18, !P0 ;  /* 0x0000001202107208 */ /* 0x000fe40004000000 */
[----:B------:R-:W-:-:S07]  /*0620*/  FSEL R17, R3, R19, !P0 ;  /* 0x0000001303117208 */ /* 0x000fce0004000000 */
.L_x_350:
[----:B------:R-:W-:Y:S05]  /*0630*/  BSYNC.RECONVERGENT B2 ;  /* 0x0000000000027941 */ /* 0x000fea0003800200 */
.L_x_349:
[----:B-----5:R-:W-:Y:S01]  /*0640*/  DSETP.GEU.AND P0, PT, R16, R22, PT ;  /* 0x000000161000722a */ /* 0x020fe20003f0e000 */
[----:B------:R-:W-:Y:S01]  /*0650*/  BSSY.RECONVERGENT B2, `(.L_x_351) ;  /* 0x0000015000027945 */ /* 0x000fe20003800200 */
[----:B------:R-:W-:Y:S02]  /*0660*/  IMAD.MOV.U32 R21, RZ, RZ, R7 ;  /* 0x000000ffff157224 */ /* 0x000fe400078e0007 */
[----:B------:R-:W-:Y:S02]  /*0670*/  IMAD.MOV.U32 R25, RZ, RZ, R27 ;  /* 0x000000ffff197224 */ /* 0x000fe400078e001b */
[----:B------:R-:W-:Y:S02]  /*0680*/  IMAD.MOV.U32 R2, RZ, RZ, R16 ;  /* 0x000000ffff027224 */ /* 0x000fe400078e0010 */
[----:B------:R-:W-:-:S06]  /*0690*/  IMAD.MOV.U32 R3, RZ, RZ, R17 ;  /* 0x000000ffff037224 */ /* 0x000fcc00078e0011 */
[----:B------:R-:W-:Y:S05]  /*06a0*/  @!P0 BRA `(.L_x_352) ;  /* 0x00000000003c8947 */ /* 0x000fea0003800000 */
[----:B------:R-:W2:Y:S01]  /*06b0*/  LDG.E.64.CONSTANT R4, desc[UR10][R14.64+0x1008] ;  /* 0x0010080a0e047981 */ /* 0x000ea2000c1e9b00 */
[----:B------:R-:W-:Y:S01]  /*06c0*/  DSETP.GT.AND P0, PT, R16, R22, PT ;  /* 0x000000161000722a */ /* 0x000fe20003f04000 */
[----:B------:R-:W-:Y:S02]  /*06d0*/  IMAD.MOV.U32 R2, RZ, RZ, R22 ;  /* 0x000000ffff027224 */ /* 0x000fe400078e0016 */
[----:B------:R-:W-:Y:S02]  /*06e0*/  IMAD.MOV.U32 R3, RZ, RZ, R23 ;  /* 0x000000ffff037224 */ /* 0x000fe400078e0017 */
[----:B--2---:R-:W-:Y:S02]  /*06f0*/  IMAD.MOV.U32 R21, RZ, RZ, R4 ;  /* 0x000000ffff157224 */ /* 0x004fe400078e0004 */
[----:B------:R-:W-:-:S07]  /*0700*/  IMAD.MOV.U32 R25, RZ, RZ, R5 ;  /* 0x000000ffff197224 */ /* 0x000fce00078e0005 */
[----:B------:R-:W-:Y:S05]  /*0710*/  @P0 BRA `(.L_x_352) ;  /* 0x0000000000200947 */ /* 0x000fea0003800000 */
[CC--:B------:R-:W-:Y:S02]  /*0720*/  ISETP.GE.U32.AND P0, PT, R7.reuse, R4.reuse, PT ;  /* 0x000000040700720c */ /* 0x0c0fe40003f06070 */
[----:B------:R-:W-:Y:S02]  /*0730*/  ISETP.LT.U32.AND P1, PT, R7, R4, PT ;  /* 0x000000040700720c */ /* 0x000fe40003f21070 */
[CC--:B------:R-:W-:Y:S02]  /*0740*/  ISETP.GE.AND.EX P0, PT, R27.reuse, R5.reuse, PT, P0 ;  /* 0x000000051b00720c */ /* 0x0c0fe40003f06300 */
[----:B------:R-:W-:Y:S02]  /*0750*/  ISETP.LT.AND.EX P1, PT, R27, R5, PT, P1 ;  /* 0x000000051b00720c */ /* 0x000fe40003f21310 */
[----:B------:R-:W-:Y:S02]  /*0760*/  FSEL R2, R16, R22, !P0 ;  /* 0x0000001610027208 */ /* 0x000fe40004000000 */
[----:B------:R-:W-:-:S02]  /*0770*/  FSEL R3, R17, R23, !P0 ;  /* 0x0000001711037208 */ /* 0x000fc40004000000 */
[----:B------:R-:W-:Y:S02]  /*0780*/  SEL R21, R7, R4, P1 ;  /* 0x0000000407157207 */ /* 0x000fe40000800000 */
[----:B------:R-:W-:-:S07]  /*0790*/  SEL R25, R27, R5, P1 ;  /* 0x000000051b197207 */ /* 0x000fce0000800000 */
.L_x_352:
[----:B------:R-:W-:Y:S05]  /*07a0*/  BSYNC.RECONVERGENT B2 ;  /* 0x0000000000027941 */ /* 0x000fea0003800200 */
.L_x_351:
[----:B------:R-:W-:Y:S01]  /*07b0*/  DSETP.GEU.AND P0, PT, R2, R12, PT ;  /* 0x0000000c0200722a */ /* 0x000fe20003f0e000 */
        /* <DEDUP_REMOVED lines=21> */
.L_x_354:
[----:B------:R-:W-:Y:S05]  /*0910*/  BSYNC.RECONVERGENT B2 ;  /* 0x0000000000027941 */ /* 0x000fea0003800200 */
.L_x_353:
[----:B------:R-:W-:Y:S01]  /*0920*/  DSETP.GEU.AND P0, PT, R16, R10, PT ;  /* 0x0000000a1000722a */ /* 0x000fe20003f0e000 */
[----:B------:R-:W-:Y:S01]  /*0930*/  BSSY.RECONVERGENT B2, `(.L_x_355) ;  /* 0x0000013000027945 */ /* 0x000fe20003800200 */
[----:B------:R-:W-:Y:S02]  /*0940*/  IMAD.MOV.U32 R2, RZ, RZ, R16 ;  /* 0x000000ffff027224 */ /* 0x000fe400078e0010 */
[----:B------:R-:W-:Y:S02]  /*0950*/  IMAD.MOV.U32 R3, RZ, RZ, R17 ;  /* 0x000000ffff037224 */ /* 0x000fe400078e0011 */
[----:B------:R-:W-:Y:S02]  /*0960*/  IMAD.MOV.U32 R4, RZ, RZ, R7 ;  /* 0x000000ffff047224 */ /* 0x000fe400078e0007 */
[----:B------:R-:W-:-:S06]  /*0970*/  IMAD.MOV.U32 R5, RZ, RZ, R19 ;  /* 0x000000ffff057224 */ /* 0x000fcc00078e0013 */
[----:B------:R-:W-:Y:S05]  /*0980*/  @!P0 BRA `(.L_x_356) ;  /* 0x0000000000348947 */ /* 0x000fea0003800000 */
[----:B------:R0:W5:Y:S01]  /*0990*/  LDG.E.64.CONSTANT R4, desc[UR10][R14.64+0x3008] ;  /* 0x0030080a0e047981 */ /* 0x000162000c1e9b00 */
[----:B------:R-:W-:Y:S01]  /*09a0*/  DSETP.GT.AND P0, PT, R16, R10, PT ;  /* 0x0000000a1000722a */ /* 0x000fe20003f04000 */
[----:B------:R-:W-:Y:S02]  /*09b0*/  IMAD.MOV.U32 R2, RZ, RZ, R10 ;  /* 0x000000ffff027224 */ /* 0x000fe400078e000a */
[----:B------:R-:W-:-:S11]  /*09c0*/  IMAD.MOV.U32 R3, RZ, RZ, R11 ;  /* 0x000000ffff037224 */ /* 0x000fd600078e000b */
[----:B0-----:R-:W-:Y:S05]  /*09d0*/  @P0 BRA `(.L_x_356) ;  /* 0x0000000000200947 */ /* 0x001fea0003800000 */
[CC--:B-----5:R-:W-:Y:S02]  /*09e0*/  ISETP.GE.U32.AND P0, PT, R7.reuse, R4.reuse, PT ;  /* 0x000000040700720c */ /* 0x0e0fe40003f06070 */
[----:B------:R-:W-:Y:S02]  /*09f0*/  ISETP.LT.U32.AND P1, PT, R7, R4, PT ;  /* 0x000000040700720c */ /* 0x000fe40003f21070 */
[CC--:B------:R-:W-:Y:S02]  /*0a00*/  ISETP.GE.AND.EX P0, PT, R19.reuse, R5.reuse, PT, P0 ;  /* 0x000000051300720c */ /* 0x0c0fe40003f06300 */
[----:B------:R-:W-:Y:S02]  /*0a10*/  ISETP.LT.AND.EX P1, PT, R19, R5, PT, P1 ;  /* 0x000000051300720c */ /* 0x000fe40003f21310 */
[----:B------:R-:W-:Y:S02]  /*0a20*/  FSEL R2, R16, R10, !P0 ;  /* 0x0000000a10027208 */ /* 0x000fe40004000000 */
[----:B------:R-:W-:-:S02]  /*0a30*/  FSEL R3, R17, R11, !P0 ;  /* 0x0000000b11037208 */ /* 0x000fc40004000000 */
[----:B------:R-:W-:Y:S02]  /*0a40*/  SEL R4, R7, R4, P1 ;  /* 0x0000000407047207 */ /* 0x000fe40000800000 */
[----:B------:R-:W-:-:S07]  /*0a50*/  SEL R5, R19, R5, P1 ;  /* 0x0000000513057207 */ /* 0x000fce0000800000 */
.L_x_356:
[----:B------:R-:W-:Y:S05]  /*0a60*/  BSYNC.RECONVERGENT B2 ;  /* 0x0000000000027941 */ /* 0x000fea0003800200 */
.L_x_355:
[----:B------:R-:W-:-:S05]  /*0a70*/  VIADD R6, R6, 0x400 ;  /* 0x0000040006067836 */ /* 0x000fca0000000000 */
[----:B------:R-:W-:-:S13]  /*0a80*/  ISETP.GE.AND P0, PT, R6, UR4, PT ;  /* 0x0000000406007c0c */ /* 0x000fda000bf06270 */
[----:B------:R-:W-:Y:S05]  /*0a90*/  @!P0 BRA `(.L_x_357) ;  /* 0xfffffff800788947 */ /* 0x000fea000383ffff */
.L_x_343:
[----:B------:R-:W-:Y:S05]  /*0aa0*/  BSYNC.RECONVERGENT B1 ;  /* 0x0000000000017941 */ /* 0x000fea0003800200 */
.L_x_342:
[----:B------:R-:W2:Y:S02]  /*0ab0*/  LDCU UR4, c[0x0][0x390] ;  /* 0x00007200ff0477ac */ /* 0x000ea40008000800 */
[----:B--2---:R-:W-:-:S09]  /*0ac0*/  UISETP.GE.AND UP0, UPT, UR4, 0x100, UPT ;  /* 0x000001000400788c */ /* 0x004fd2000bf06270 */
[----:B------:R-:W-:Y:S05]  /*0ad0*/  BRA.U !UP0, `(.L_x_358) ;  /* 0x0000001108e47547 */ /* 0x000fea000b800000 */
[----:B------:R-:W2:Y:S01]  /*0ae0*/  S2R R6, SR_LANEID ;  /* 0x0000000000067919 */ /* 0x000ea20000000000 */
[----:B------:R-:W-:Y:S01]  /*0af0*/  BSSY.RECONVERGENT B1, `(.L_x_359) ;  /* 0x000001a000017945 */ /* 0x000fe20003800200 */
[----:B-----5:R-:W-:Y:S01]  /*0b00*/  IMAD.MOV.U32 R12, RZ, RZ, R4 ;  /* 0x000000ffff0c7224 */ /* 0x020fe200078e0004 */
[----:B------:R-:W-:Y:S01]  /*0b10*/  SHFL.DOWN PT, R10, R2, 0x1, 0x1f ;  /* 0x08201f00020a7f89 */ /* 0x000fe200000e0000 */
[----:B------:R-:W-:Y:S02]  /*0b20*/  IMAD.MOV.U32 R13, RZ, RZ, R5 ;  /* 0x000000ffff0d7224 */ /* 0x000fe400078e0005 */
[----:B01----:R-:W-:Y:S01]  /*0b30*/  IMAD.MOV.U32 R8, RZ, RZ, R2 ;  /* 0x000000ffff087224 */ /* 0x003fe200078e0002 */
[----:B------:R-:W0:Y:S01]  /*0b40*/  SHFL.DOWN PT, R11, R3, 0x1, 0x1f ;  /* 0x08201f00030b7f89 */ /* 0x000e2200000e0000 */
[----:B------:R-:W-:-:S03]  /*0b50*/  IMAD.MOV.U32 R9, RZ, RZ, R3 ;  /* 0x000000ffff097224 */ /* 0x000fc600078e0003 */
[----:B------:R1:W3:Y:S04]  /*0b60*/  SHFL.DOWN PT, R7, R4, 0x1, 0x1f ;  /* 0x08201f0004077f89 */ /* 0x0002e800000e0000 */
[----:B------:R1:W4:Y:S01]  /*0b70*/  SHFL.DOWN PT, R15, R5, 0x1, 0x1f ;  /* 0x08201f00050f7f89 */ /* 0x00032200000e0000 */
[----:B0-----:R-:W-:-:S06]  /*0b80*/  DSETP.GEU.AND P0, PT, R2, R10, PT ;  /* 0x0000000a0200722a */ /* 0x001fcc0003f0e000 */
[----:B--2---:R-:W-:-:S13]  /*0b90*/  ISETP.GT.OR P0, PT, R6, 0x1e, !P0 ;  /* 0x0000001e0600780c */ /* 0x004fda0004704670 */
[----:B-1-34-:R-:W-:Y:S05]  /*0ba0*/  @P0 BRA `(.L_x_360) ;  /* 0x0000000000380947 */ /* 0x01afea0003800000 */
[----:B------:R-:W-:Y:S01]  /*0bb0*/  DSETP.GT.AND P0, PT, R2, R10, PT ;  /* 0x0000000a0200722a */ /* 0x000fe20003f04000 */
[----:B------:R-:W-:Y:S02]  /*0bc0*/  IMAD.MOV.U32 R8, RZ, RZ, R10 ;  /* 0x000000ffff087224 */ /* 0x000fe400078e000a */
[----:B------:R-:W-:Y:S02]  /*0bd0*/  IMAD.MOV.U32 R9, RZ, RZ, R11 ;  /* 0x000000ffff097224 */ /* 0x000fe400078e000b */
[----:B------:R-:W-:Y:S02]  /*0be0*/  IMAD.MOV.U32 R12, RZ, RZ, R7 ;  /* 0x000000ffff0c7224 */ /* 0x000fe400078e0007 */
[----:B------:R-:W-:-:S07]  /*0bf0*/  IMAD.MOV.U32 R13, RZ, RZ, R15 ;  /* 0x000000ffff0d7224 */ /* 0x000fce00078e000f */
[----:B------:R-:W-:Y:S05]  /*0c00*/  @P0 BRA `(.L_x_360) ;  /* 0x0000000000200947 */ /* 0x000fea0003800000 */
[CC--:B------:R-:W-:Y:S02]  /*0c10*/  ISETP.LT.U32.AND P1, PT, R4.reuse, R7.reuse, PT ;  /* 0x000000070400720c */ /* 0x0c0fe40003f21070 */
[C---:B------:R-:W-:Y:S02]  /*0c20*/  ISETP.GE.U32.AND P0, PT, R4.reuse, R7, PT ;  /* 0x000000070400720c */ /* 0x040fe40003f06070 */
[CC--:B------:R-:W-:Y:S02]  /*0c30*/  ISETP.LT.AND.EX P1, PT, R5.reuse, R15.reuse, PT, P1 ;  /* 0x0000000f0500720c */ /* 0x0c0fe40003f21310 */
[C---:B------:R-:W-:Y:S02]  /*0c40*/  ISETP.GE.AND.EX P0, PT, R5.reuse, R15, PT, P0 ;  /* 0x0000000f0500720c */ /* 0x040fe40003f06300 */
[----:B------:R-:W-:Y:S02]  /*0c50*/  SEL R12, R4, R7, P1 ;  /* 0x00000007040c7207 */ /* 0x000fe40000800000 */
[----:B------:R-:W-:-:S02]  /*0c60*/  SEL R13, R5, R15, P1 ;  /* 0x0000000f050d7207 */ /* 0x000fc40000800000 */
[----:B------:R-:W-:Y:S02]  /*0c70*/  FSEL R8, R2, R10, !P0 ;  /* 0x0000000a02087208 */ /* 0x000fe40004000000 */
[----:B------:R-:W-:-:S07]  /*0c80*/  FSEL R9, R3, R11, !P0 ;  /* 0x0000000b03097208 */ /* 0x000fce0004000000 */
.L_x_360:
[----:B------:R-:W-:Y:S05]  /*0c90*/  BSYNC.RECONVERGENT B1 ;  /* 0x0000000000017941 */ /* 0x000fea0003800200 */
.L_x_359:
[----:B------:R-:W-:Y:S01]  /*0ca0*/  SHFL.DOWN PT, R4, R8, 0x2, 0x1f ;  /* 0x08401f0008047f89 */ /* 0x000fe200000e0000 */
[----:B------:R-:W-:Y:S01]  /*0cb0*/  BSSY.RECONVERGENT B1, `(.L_x_361) ;  /* 0x0000019000017945 */ /* 0x000fe20003800200 */
[----:B------:R-:W-:Y:S02]  /*0cc0*/  IMAD.MOV.U32 R7, RZ, RZ, R12 ;  /* 0x000000ffff077224 */ /* 0x000fe400078e000c */
[----:B------:R-:W0:Y:S01]  /*0cd0*/  SHFL.DOWN PT, R5, R9, 0x2, 0x1f ;  /* 0x08401f0009057f89 */ /* 0x000e2200000e0000 */
[----:B------:R-:W-:Y:S02]  /*0ce0*/  IMAD.MOV.U32 R10, RZ, RZ, R13 ;  /* 0x000000ffff0a7224 */ /* 0x000fe400078e000d */
[----:B------:R-:W-:Y:S01]  /*0cf0*/  IMAD.MOV.U32 R2, RZ, RZ, R8 ;  /* 0x000000ffff027224 */ /* 0x000fe200078e0008 */
[----:B------:R1:W2:Y:S01]  /*0d00*/  SHFL.DOWN PT, R11, R12, 0x2, 0x1f ;  /* 0x08401f000c0b7f89 */ /* 0x0002a200000e0000 */
[----:B------:R-:W-:-:S03]  /*0d10*/  IMAD.MOV.U32 R3, RZ, RZ, R9 ;  /* 0x000000ffff037224 */ /* 0x000fc600078e0009 */
[----:B------:R1:W3:Y:S01]  /*0d20*/  SHFL.DOWN PT, R14, R13, 0x2, 0x1f ;  /* 0x08401f000d0e7f89 */ /* 0x0002e200000e0000 */
[----:B0-----:R-:W-:-:S06]  /*0d30*/  DSETP.GEU.AND P0, PT, R8, R4, PT ;  /* 0x000000040800722a */ /* 0x001fcc0003f0e000 */
[----:B------:R-:W-:-:S13]  /*0d40*/  ISETP.GT.OR P0, PT, R6, 0x1d, !P0 ;  /* 0x0000001d0600780c */ /* 0x000fda0004704670 */
[----:B-123--:R-:W-:Y:S05]  /*0d50*/  @P0 BRA `(.L_x_362) ;  /* 0x0000000000380947 */ /* 0x00efea0003800000 */
[----:B------:R-:W-:Y:S01]  /*0d60*/  DSETP.GT.AND P0, PT, R8, R4, PT ;  /* 0x000000040800722a */ /* 0x000fe20003f04000 */
[----:B------:R-:W-:Y:S02]  /*0d70*/  IMAD.MOV.U32 R2, RZ, RZ, R4 ;  /* 0x000000ffff027224 */ /* 0x000fe400078e0004 */
[----:B------:R-:W-:Y:S02]  /*0d80*/  IMAD.MOV.U32 R3, RZ, RZ, R5 ;  /* 0x000000ffff037224 */ /* 0x000fe400078e0005 */
[----:B------:R-:W-:Y:S02]  /*0d90*/  IMAD.MOV.U32 R7, RZ, RZ, R11 ;  /* 0x000000ffff077224 */ /* 0x000fe400078e000b */
        /* <DEDUP_REMOVED lines=10> */
.L_x_362:
[----:B------:R-:W-:Y:S05]  /*0e40*/  BSYNC.RECONVERGENT B1 ;  /* 0x0000000000017941 */ /* 0x000fea0003800200 */
.L_x_361:
        /* <DEDUP_REMOVED lines=26> */
.L_x_364:
[----:B------:R-:W-:Y:S05]  /*0ff0*/  BSYNC.RECONVERGENT B1 ;  /* 0x0000000000017941 */ /* 0x000fea0003800200 */
.L_x_363:
        /* <DEDUP_REMOVED lines=26> */
.L_x_366:
[----:B------:R-:W-:Y:S05]  /*11a0*/  BSYNC.RECONVERGENT B1 ;  /* 0x0000000000017941 */ /* 0x000fea0003800200 */
.L_x_365:
[----:B------:R-:W-:Y:S01]  /*11b0*/  SHFL.DOWN PT, R4, R8, 0x10, 0x1f ;  /* 0x0a001f0008047f89 */ /* 0x000fe200000e0000 */
[----:B------:R-:W-:Y:S01]  /*11c0*/  ISETP.NE.AND P1, PT, R6, RZ, PT ;  /* 0x000000ff0600720c */ /* 0x000fe20003f25270 */
[----:B------:R-:W-:Y:S01]  /*11d0*/  BSSY.RECONVERGENT B1, `(.L_x_367) ;  /* 0x0000019000017945 */ /* 0x000fe20003800200 */
[----:B------:R-:W-:Y:S01]  /*11e0*/  IMAD.MOV.U32 R20, RZ, RZ, R7 ;  /* 0x000000ffff147224 */ /* 0x000fe200078e0007 */
[----:B------:R-:W0:Y:S01]  /*11f0*/  SHFL.DOWN PT, R5, R9, 0x10, 0x1f ;  /* 0x0a001f0009057f89 */ /* 0x000e2200000e0000 */
[----:B------:R-:W-:Y:S02]  /*1200*/  IMAD.MOV.U32 R21, RZ, RZ, R10 ;  /* 0x000000ffff157224 */ /* 0x000fe400078e000a */
[----:B------:R-:W-:Y:S01]  /*1210*/  IMAD.MOV.U32 R2, RZ, RZ, R8 ;  /* 0x000000ffff027224 */ /* 0x000fe200078e0008 */
[----:B------:R1:W2:Y:S01]  /*1220*/  SHFL.DOWN PT, R11, R10, 0x10, 0x1f ;  /* 0x0a001f000a0b7f89 */ /* 0x0002a200000e0000 */
[----:B------:R-:W-:Y:S01]  /*1230*/  IMAD.MOV.U32 R3, RZ, RZ, R9 ;  /* 0x000000ffff037224 */ /* 0x000fe200078e0009 */
[----:B0-----:R-:W-:-:S06]  /*1240*/  DSETP.GEU.AND P0, PT, R8, R4, PT ;  /* 0x000000040800722a */ /* 0x001fcc0003f0e000 */
[----:B------:R-:W-:Y:S02]  /*1250*/  ISETP.GT.OR P0, PT, R6, 0xf, !P0 ;  /* 0x0000000f0600780c */ /* 0x000fe40004704670 */
[----:B------:R1:W0:Y:S11]  /*1260*/  SHFL.DOWN PT, R6, R7, 0x10, 0x1f ;  /* 0x0a001f0007067f89 */ /* 0x00023600000e0000 */
[----:B-12---:R-:W-:Y:S05]  /*1270*/  @P0 BRA `(.L_x_368) ;  /* 0x0000000000380947 */ /* 0x006fea0003800000 */
[----:B------:R-:W-:Y:S01]  /*1280*/  DSETP.GT.AND P0, PT, R8, R4, PT ;  /* 0x000000040800722a */ /* 0x000fe20003f04000 */
[----:B------:R-:W-:Y:S02]  /*1290*/  IMAD.MOV.U32 R2, RZ, RZ, R4 ;  /* 0x000000ffff027224 */ /* 0x000fe400078e0004 */
[----:B------:R-:W-:Y:S02]  /*12a0*/  IMAD.MOV.U32 R3, RZ, RZ, R5 ;  /* 0x000000ffff037224 */ /* 0x000fe400078e0005 */
[----:B0-----:R-:W-:Y:S02]  /*12b0*/  IMAD.MOV.U32 R20, RZ, RZ, R6 ;  /* 0x000000ffff147224 */ /* 0x001fe400078e0006 */
        /* <DEDUP_REMOVED lines=10> */
.L_x_368:
[----:B------:R-:W-:Y:S05]  /*1360*/  BSYNC.RECONVERGENT B1 ;  /* 0x0000000000017941 */ /* 0x000fea0003800200 */
.L_x_367:
[----:B------:R-:W-:Y:S04]  /*1370*/  BSSY.RECONVERGENT B1, `(.L_x_369) ;  /* 0x000000a000017945 */ /* 0x000fe80003800200 */
[----:B------:R-:W-:Y:S05]  /*1380*/  @P1 BRA `(.L_x_370) ;  /* 0x0000000000201947 */ /* 0x000fea0003800000 */
[----:B0-----:R-:W0:Y:S01]  /*1390*/  S2R R6, SR_CgaCtaId ;  /* 0x0000000000067919 */ /* 0x001e220000008800 */
[----:B------:R-:W-:Y:S02]  /*13a0*/  MOV R5, 0x400 ;  /* 0x0000040000057802 */ /* 0x000fe40000000f00 */
[----:B------:R-:W-:-:S04]  /*13b0*/  SHF.R.U32.HI R4, RZ, 0x1, R0 ;  /* 0x00000001ff047819 */ /* 0x000fc80000011600 */
[----:B------:R-:W-:Y:S02]  /*13c0*/  LOP3.LUT R4, R4, 0x1f0, RZ, 0xc0, !PT ;  /* 0x000001f004047812 */ /* 0x000fe400078ec0ff */
[----:B0-----:R-:W-:-:S05]  /*13d0*/  LEA R5, R6, R5, 0x18 ;  /* 0x0000000506057211 */ /* 0x001fca00078ec0ff */
[----:B------:R-:W-:-:S05]  /*13e0*/  IMAD.IADD R5, R4, 0x1, R5 ;  /* 0x0000000104057824 */ /* 0x000fca00078e0205 */
[----:B------:R1:W-:Y:S04]  /*13f0*/  STS.64 [R5+0x10], R20 ;  /* 0x0000101405007388 */ /* 0x0003e80000000a00 */
[----:B------:R1:W-:Y:S02]  /*1400*/  STS.64 [R5+0x8], R2 ;  /* 0x0000080205007388 */ /* 0x0003e40000000a00 */
.L_x_370:
[----:B------:R-:W-:Y:S05]  /*1410*/  BSYNC.RECONVERGENT B1 ;  /* 0x0000000000017941 */ /* 0x000fea0003800200 */
.L_x_369:
[----:B------:R-:W-:Y:S01]  /*1420*/  BAR.SYNC.DEFER_BLOCKING 0x0 ;  /* 0x0000000000007b1d */ /* 0x000fe20000010000 */
[----:B------:R-:W-:-:S13]  /*1430*/  ISETP.NE.AND P1, PT, R0, RZ, PT ;  /* 0x000000ff0000720c */ /* 0x000fda0003f25270 */
[----:B------:R-:W-:Y:S05]  /*1440*/  @P1 BRA `(.L_x_371) ;  /* 0x0000006000041947 */ /* 0x000fea0003800000 */
[----:B-1----:R-:W1:Y:S01]  /*1450*/  S2R R5, SR_CgaCtaId ;  /* 0x0000000000057919 */ /* 0x002e620000008800 */
[----:B------:R-:W-:Y:S01]  /*1460*/  MOV R0, 0x400 ;  /* 0x0000040000007802 */ /* 0x000fe20000000f00 */
[----:B------:R-:W-:Y:S01]  /*1470*/  BSSY.RECONVERGENT B1, `(.L_x_372) ;  /* 0x000001a000017945 */ /* 0x000fe20003800200 */
[----:B------:R-:W-:Y:S02]  /*1480*/  IMAD.MOV.U32 R30, RZ, RZ, R20 ;  /* 0x000000ffff1e7224 */ /* 0x000fe400078e0014 */
[----:B------:R-:W-:Y:S02]  /*1490*/  IMAD.MOV.U32 R31, RZ, RZ, R21 ;  /* 0x000000ffff1f7224 */ /* 0x000fe400078e0015 */
[----:B------:R-:W-:Y:S02]  /*14a0*/  IMAD.MOV.U32 R28, RZ, RZ, R2 ;  /* 0x000000ffff1c7224 */ /* 0x000fe400078e0002 */
[----:B------:R-:W-:Y:S01]  /*14b0*/  IMAD.MOV.U32 R29, RZ, RZ, R3 ;  /* 0x000000ffff1d7224 */ /* 0x000fe200078e0003 */
[----:B-1----:R-:W-:-:S05]  /*14c0*/  LEA R0, R5, R0, 0x18 ;  /* 0x0000000005007211 */ /* 0x002fca00078ec0ff */
[----:B------:R-:W1:Y:S04]  /*14d0*/  LDS.64 R8, [R0+0x18] ;  /* 0x0000180000087984 */ /* 0x000e680000000a00 */
[----:B------:R2:W3:Y:S04]  /*14e0*/  LDS.128 R16, [R0+0x40] ;  /* 0x0000400000107984 */ /* 0x0004e80000000c00 */
[----:B------:R2:W4:Y:S04]  /*14f0*/  LDS.128 R12, [R0+0x50] ;  /* 0x00005000000c7984 */ /* 0x0005280000000c00 */
[----:B0-----:R2:W0:Y:S01]  /*1500*/  LDS.128 R4, [R0+0x20] ;  /* 0x0000200000047984 */ /* 0x0014220000000c00 */
[----:B-1----:R-:W-:-:S14]  /*1510*/  DSETP.GEU.AND P0, PT, R2, R8, PT ;  /* 0x000000080200722a */ /* 0x002fdc0003f0e000 */
[----:B0-234-:R-:W-:Y:S05]  /*1520*/  @!P0 BRA `(.L_x_373) ;  /* 0x0000000000388947 */ /* 0x01dfea0003800000 */
[----:B------:R-:W-:Y:S01]  /*1530*/  DSETP.GEU.AND P0, PT, R8, R2, PT ;  /* 0x000000020800722a */ /* 0x000fe20003f0e000 */
[----:B------:R-:W-:Y:S02]  /*1540*/  IMAD.MOV.U32 R30, RZ, RZ, R4 ;  /* 0x000000ffff1e7224 */ /* 0x000fe400078e0004 */
[----:B------:R-:W-:Y:S02]  /*1550*/  IMAD.MOV.U32 R31, RZ, RZ, R5 ;  /* 0x000000ffff1f7224 */ /* 0x000fe400078e0005 */
[----:B------:R-:W-:Y:S02]  /*1560*/  IMAD.MOV.U32 R28, RZ, RZ, R8 ;  /* 0x000000ffff1c7224 */ /* 0x000fe400078e0008 */
[----:B------:R-:W-:-:S07]  /*1570*/  IMAD.MOV.U32 R29, RZ, RZ, R9 ;  /* 0x000000ffff1d7224 */ /* 0x000fce00078e0009 */
[----:B------:R-:W-:Y:S05]  /*1580*/  @!P0 BRA `(.L_x_373) ;  /* 0x0000000000208947 */ /* 0x000fea0003800000 */
        /* <DEDUP_REMOVED lines=8> */
.L_x_373:
[----:B------:R-:W-:Y:S05]  /*1610*/  BSYNC.RECONVERGENT B1 ;  /* 0x0000000000017941 */ /* 0x000fea0003800200 */
.L_x_372:
[----:B------:R0:W1:Y:S01]  /*1620*/  LDS.128 R20, [R0+0x60] ;  /* 0x0000600000147984 */ /* 0x0000620000000c00 */
[----:B------:R-:W-:Y:S01]  /*1630*/  DSETP.GEU.AND P0, PT, R28, R6, PT ;  /* 0x000000061c00722a */ /* 0x000fe20003f0e000 */
[----:B------:R-:W-:Y:S01]  /*1640*/  BSSY.RECONVERGENT B1, `(.L_x_374) ;  /* 0x0000016000017945 */ /* 0x000fe20003800200 */
[----:B------:R-:W-:Y:S01]  /*1650*/  IMAD.MOV.U32 R33, RZ, RZ, R30 ;  /* 0x000000ffff217224 */ /* 0x000fe200078e001e */
[----:B------:R0:W2:Y:S01]  /*1660*/  LDS.128 R8, [R0+0x70] ;  /* 0x0000700000087984 */ /* 0x0000a20000000c00 */
[----:B------:R-:W-:Y:S02]  /*1670*/  IMAD.MOV.U32 R35, RZ, RZ, R31 ;  /* 0x000000ffff237224 */ /* 0x000fe400078e001f */
[----:B------:R-:W-:Y:S01]  /*1680*/  IMAD.MOV.U32 R2, RZ, RZ, R28 ;  /* 0x000000ffff027224 */ /* 0x000fe200078e001c */
[----:B------:R0:W3:Y:S01]  /*1690*/  LDS.128 R24, [R0+0x30] ;  /* 0x0000300000187984 */ /* 0x0000e20000000c00 */
[----:B------:R-:W-:-:S06]  /*16a0*/  IMAD.MOV.U32 R3, RZ, RZ, R29 ;  /* 0x000000ffff037224 */ /* 0x000fcc00078e001d */
[----:B------:R-:W-:Y:S05]  /*16b0*/  @!P0 BRA `(.L_x_375) ;  /* 0x0000000000388947 */ /* 0x000fea0003800000 */
[----:B------:R-:W-:Y:S01]  /*16c0*/  DSETP.GEU.AND P0, PT, R6, R28, PT ;  /* 0x0000001c0600722a */ /* 0x000fe20003f0e000 */
[----:B---3--:R-:W-:Y:S02]  /*16d0*/  IMAD.MOV.U32 R33, RZ, RZ, R24 ;  /* 0x000000ffff217224 */ /* 0x008fe400078e0018 */
[----:B------:R-:W-:Y:S02]  /*16e0*/  IMAD.MOV.U32 R35, RZ, RZ, R25 ;  /* 0x000000ffff237224 */ /* 0x000fe400078e0019 */
[----:B------:R-:W-:Y:S02]  /*16f0*/  IMAD.MOV.U32 R2, RZ, RZ, R6 ;  /* 0x000000ffff027224 */ /* 0x000fe400078e0006 */
[----:B------:R-:W-:-:S07]  /*1700*/  IMAD.MOV.U32 R3, RZ, RZ, R7 ;  /* 0x000000ffff037224 */ /* 0x000fce00078e0007 */
[----:B------:R-:W-:Y:S05]  /*1710*/  @!P0 BRA `(.L_x_375) ;  /* 0x0000000000208947 */ /* 0x000fea0003800000 */
        /* <DEDUP_REMOVED lines=8> */
.L_x_375:
[----:B------:R-:W-:Y:S05]  /*17a0*/  BSYNC.RECONVERGENT B1 ;  /* 0x0000000000017941 */ /* 0x000fea0003800200 */
.L_x_374:
[----:B---3--:R-:W-:Y:S01]  /*17b0*/  DSETP.GEU.AND P0, PT, R2, R26, PT ;  /* 0x0000001a0200722a */ /* 0x008fe20003f0e000 */
[----:B------:R-:W-:Y:S01]  /*17c0*/  BSSY.RECONVERGENT B1, `(.L_x_376) ;  /* 0x0000014000017945 */ /* 0x000fe20003800200 */
[----:B------:R-:W-:Y:S02]  /*17d0*/  IMAD.MOV.U32 R29, RZ, RZ, R33 ;  /* 0x000000ffff1d7224 */ /* 0x000fe400078e0021 */
[----:B------:R-:W-:Y:S02]  /*17e0*/  IMAD.MOV.U32 R31, RZ, RZ, R35 ;  /* 0x000000ffff1f7224 */ /* 0x000fe400078e0023 */
[----:B------:R-:W-:Y:S02]  /*17f0*/  IMAD.MOV.U32 R4, RZ, RZ, R2 ;  /* 0x000000ffff047224 */ /* 0x000fe400078e0002 */
[----:B------:R-:W-:-:S06]  /*1800*/  IMAD.MOV.U32 R5, RZ, RZ, R3 ;  /* 0x000000ffff057224 */ /* 0x000fcc00078e0003 */
[----:B------:R-:W-:Y:S05]  /*1810*/  @!P0 BRA `(.L_x_377) ;  /* 0x0000000000388947 */ /* 0x000fea0003800000 */
        /* <DEDUP_REMOVED lines=14> */
.L_x_377:
[----:B------:R-:W-:Y:S05]  /*1900*/  BSYNC.RECONVERGENT B1 ;  /* 0x0000000000017941 */ /* 0x000fea0003800200 */
.L_x_376:
[----:B------:R-:W-:Y:S01]  /*1910*/  DSETP.GEU.AND P0, PT, R4, R18, PT ;  /* 0x000000120400722a */ /* 0x000fe20003f0e000 */
        /* <DEDUP_REMOVED lines=20> */
.L_x_379:
[----:B------:R-:W-:Y:S05]  /*1a60*/  BSYNC.RECONVERGENT B1 ;  /* 0x0000000000017941 */ /* 0x000fea0003800200 */
.L_x_378:
        /* <DEDUP_REMOVED lines=8> */
[----:B-1----:R-:W-:Y:S02]  /*1af0*/  IMAD.MOV.U32 R17, RZ, RZ, R20 ;  /* 0x000000ffff117224 */ /* 0x002fe400078e0014 */
        /* <DEDUP_REMOVED lines=12> */
.L_x_381:
[----:B------:R-:W-:Y:S05]  /*1bc0*/  BSYNC.RECONVERGENT B1 ;  /* 0x0000000000017941 */ /* 0x000fea0003800200 */
.L_x_380:
[----:B-1----:R-:W-:Y:S01]  /*1bd0*/  DSETP.GEU.AND P0, PT, R4, R22, PT ;  /* 0x000000160400722a */ /* 0x002fe20003f0e000 */
[----:B------:R-:W-:Y:S01]  /*1be0*/  BSSY.RECONVERGENT B1, `(.L_x_382) ;  /* 0x0000014000017945 */ /* 0x000fe20003800200 */
[----:B------:R-:W-:Y:S02]  /*1bf0*/  IMAD.MOV.U32 R13, RZ, RZ, R17 ;  /* 0x000000ffff0d7224 */ /* 0x000fe400078e0011 */
[----:B------:R-:W-:Y:S02]  /*1c00*/  IMAD.MOV.U32 R12, RZ, RZ, R19 ;  /* 0x000000ffff0c7224 */ /* 0x000fe400078e0013 */
[----:B------:R-:W-:Y:S02]  /*1c10*/  IMAD.MOV.U32 R6, RZ, RZ, R4 ;  /* 0x000000ffff067224 */ /* 0x000fe400078e0004 */
[----:B------:R-:W-:-:S06]  /*1c20*/  IMAD.MOV.U32 R7, RZ, RZ, R5 ;  /* 0x000000ffff077224 */ /* 0x000fcc00078e0005 */
[----:B------:R-:W-:Y:S05]  /*1c30*/  @!P0 BRA `(.L_x_383) ;  /* 0x0000000000388947 */ /* 0x000fea0003800000 */
[----:B------:R-:W-:Y:S01]  /*1c40*/  DSETP.GEU.AND P0, PT, R22, R4, PT ;  /* 0x000000041600722a */ /* 0x000fe20003f0e000 */
[----:B--2---:R-:W-:Y:S02]  /*1c50*/  IMAD.MOV.U32 R13, RZ, RZ, R8 ;  /* 0x000000ffff0d7224 */ /* 0x004fe400078e0008 */
        /* <DEDUP_REMOVED lines=12> */
.L_x_383:
[----:B------:R-:W-:Y:S05]  /*1d20*/  BSYNC.RECONVERGENT B1 ;  /* 0x0000000000017941 */ /* 0x000fea0003800200 */
.L_x_382:
[----:B--2---:R-:W-:Y:S01]  /*1d30*/  DSETP.GEU.AND P0, PT, R6, R10, PT ;  /* 0x0000000a0600722a */ /* 0x004fe20003f0e000 */
[----:B------:R-:W-:Y:S02]  /*1d40*/  IMAD.MOV.U32 R20, RZ, RZ, R13 ;  /* 0x000000ffff147224 */ /* 0x000fe400078e000d */
[----:B------:R-:W-:Y:S02]  /*1d50*/  IMAD.MOV.U32 R21, RZ, RZ, R12 ;  /* 0x000000ffff157224 */ /* 0x000fe400078e000c */
[----:B------:R-:W-:Y:S02]  /*1d60*/  IMAD.MOV.U32 R2, RZ, RZ, R6 ;  /* 0x000000ffff027224 */ /* 0x000fe400078e0006 */
[----:B------:R-:W-:-:S07]  /*1d70*/  IMAD.MOV.U32 R3, RZ, RZ, R7 ;  /* 0x000000ffff037224 */ /* 0x000fce00078e0007 */
[----:B------:R-:W-:Y:S05]  /*1d80*/  @!P0 BRA `(.L_x_371) ;  /* 0x0000005400b48947 */ /* 0x000fea0003800000 */
[----:B------:R2:W3:Y:S01]  /*1d90*/  LDS.64 R20, [R0+0x80] ;  /* 0x0000800000147984 */ /* 0x0004e20000000a00 */
[----:B------:R-:W-:Y:S01]  /*1da0*/  DSETP.GEU.AND P0, PT, R10, R6, PT ;  /* 0x000000060a00722a */ /* 0x000fe20003f0e000 */
[----:B------:R-:W-:Y:S02]  /*1db0*/  IMAD.MOV.U32 R2, RZ, RZ, R10 ;  /* 0x000000ffff027224 */ /* 0x000fe400078e000a */
[----:B------:R-:W-:-:S11]  /*1dc0*/  IMAD.MOV.U32 R3, RZ, RZ, R11 ;  /* 0x000000ffff037224 */ /* 0x000fd600078e000b */
[----:B--2---:R-:W-:Y:S05]  /*1dd0*/  @!P0 BRA `(.L_x_371) ;  /* 0x0000005400a08947 */ /* 0x004fea0003800000 */
[CC--:B---3--:R-:W-:Y:S02]  /*1de0*/  ISETP.GE.U32.AND P0, PT, R13.reuse, R20.reuse, PT ;  /* 0x000000140d00720c */ /* 0x0c8fe40003f06070 */
[----:B------:R-:W-:Y:S02]  /*1df0*/  ISETP.LT.U32.AND P2, PT, R13, R20, PT ;  /* 0x000000140d00720c */ /* 0x000fe40003f41070 */
[CC--:B------:R-:W-:Y:S02]  /*1e00*/  ISETP.GE.AND.EX P0, PT, R12.reuse, R21.reuse, PT, P0 ;  /* 0x000000150c00720c */ /* 0x0c0fe40003f06300 */
[----:B------:R-:W-:Y:S02]  /*1e10*/  ISETP.LT.AND.EX P2, PT, R12, R21, PT, P2 ;  /* 0x000000150c00720c */ /* 0x000fe40003f41320 */
[----:B------:R-:W-:Y:S02]  /*1e20*/  FSEL R2, R6, R10, !P0 ;  /* 0x0000000a06027208 */ /* 0x000fe40004000000 */
[----:B------:R-:W-:-:S02]  /*1e30*/  FSEL R3, R7, R11, !P0 ;  /* 0x0000000b07037208 */ /* 0x000fc40004000000 */
[----:B------:R-:W-:Y:S02]  /*1e40*/  SEL R20, R13, R20, P2 ;  /* 0x000000140d147207 */ /* 0x000fe40001000000 */
[----:B------:R-:W-:Y:S01]  /*1e50*/  SEL R21, R12, R21, P2 ;  /* 0x000000150c157207 */ /* 0x000fe20001000000 */
[----:B------:R-:W-:Y:S06]  /*1e60*/  BRA `(.L_x_371) ;  /* 0x00000054007c7947 */ /* 0x000fec0003800000 */
.L_x_358:
[----:B------:R-:W-:Y:S01]  /*1e70*/  LOP3.LUT R6, R0, 0x3e0, RZ, 0xc0, !PT ;  /* 0x000003e000067812 */ /* 0x000fe200078ec0ff */
[----:B------:R-:W-:Y:S01]  /*1e80*/  BSSY.RECONVERGENT B1, `(.L_x_384) ;  /* 0x0000020000017945 */ /* 0x000fe20003800200 */
[----:B-----5:R-:W-:Y:S02]  /*1e90*/  IMAD.MOV.U32 R14, RZ, RZ, R4 ;  /* 0x000000ffff0e7224 */ /* 0x020fe400078e0004 */
[----:B------:R-:W-:Y:S02]  /*1ea0*/  IMAD.MOV.U32 R16, RZ, RZ, R5 ;  /* 0x000000ffff107224 */ /* 0x000fe400078e0005 */
[----:B------:R-:W-:Y:S01]  /*1eb0*/  VIADD R7, R6, 0x20 ;  /* 0x0000002006077836 */ /* 0x000fe20000000000 */
[----:B------:R-:W-:Y:S01]  /*1ec0*/  LOP3.LUT R6, RZ, R6, RZ, 0x33, !PT ;  /* 0x00000006ff067212 */ /* 0x000fe200078e33ff */
[----:B01----:R-:W-:Y:S02]  /*1ed0*/  IMAD.MOV.U32 R8, RZ, RZ, R2 ;  /* 0x000000ffff087224 */ /* 0x003fe400078e0002 */
[----:B------:R-:W-:Y:S01]  /*1ee0*/  IMAD.MOV.U32 R9, RZ, RZ, R3 ;  /* 0x000000ffff097224 */ /* 0x000fe200078e0003 */
[----:B------:R-:W-:Y:S01]  /*1ef0*/  ISETP.GT.AND P0, PT, R7, UR4, PT ;  /* 0x0000000407007c0c */ /* 0x000fe2000bf04270 */
[----:B------:R-:W-:-:S05]  /*1f00*/  VIADD R6, R6, UR4 ;  /* 0x0000000406067c36 */ /* 0x000fca0008000000 */
[----:B------:R-:W-:Y:S02]  /*1f10*/  SEL R7, R6, 0x1f, P0 ;  /* 0x0000001f06077807 */ /* 0x000fe40000000000 */
[----:B------:R-:W0:Y:S03]  /*1f20*/  S2R R6, SR_LANEID ;  /* 0x0000000000067919 */ /* 0x000e260000000000 */
[----:B------:R-:W-:Y:S04]  /*1f30*/  SHFL.DOWN PT, R10, R2, 0x1, R7 ;  /* 0x08200000020a7989 */ /* 0x000fe800000e0007 */
[----:B------:R-:W1:Y:S04]  /*1f40*/  SHFL.DOWN PT, R11, R3, 0x1, R7 ;  /* 0x08200000030b7989 */ /* 0x000e6800000e0007 */
[----:B------:R2:W3:Y:S04]  /*1f50*/  SHFL.DOWN PT, R13, R4, 0x1, R7 ;  /* 0x08200000040d7989 */ /* 0x0004e800000e0007 */
[----:B------:R2:W4:Y:S01]  /*1f60*/  SHFL.DOWN PT, R15, R5, 0x1, R7 ;  /* 0x08200000050f7989 */ /* 0x00052200000e0007 */
[----:B-1----:R-:W-:-:S06]  /*1f70*/  DSETP.GEU.AND P0, PT, R2, R10, PT ;  /* 0x0000000a0200722a */ /* 0x002fcc0003f0e000 */
[----:B0-----:R-:W-:-:S13]  /*1f80*/  ISETP.GE.OR P0, PT, R6, R7, !P0 ;  /* 0x000000070600720c */ /* 0x001fda0004706670 */
[----:B--234-:R-:W-:Y:S05]  /*1f90*/  @P0 BRA `(.L_x_385) ;  /* 0x0000000000380947 */ /* 0x01cfea0003800000 */
        /* <DEDUP_REMOVED lines=14> */
.L_x_385:
[----:B------:R-:W-:Y:S05]  /*2080*/  BSYNC.RECONVERGENT B1 ;  /* 0x0000000000017941 */ /* 0x000fea0003800200 */
.L_x_384:
[----:B------:R-:W-:Y:S01]  /*2090*/  SHFL.DOWN PT, R4, R8, 0x2, R7 ;  /* 0x0840000008047989 */ /* 0x000fe200000e0007 */
[----:B------:R-:W-:Y:S01]  /*20a0*/  VIADD R2, R6, 0x2 ;  /* 0x0000000206027836 */ /* 0x000fe20000000000 */
[----:B------:R-:W-:Y:S01]  /*20b0*/  BSSY.RECONVERGENT B1, `(.L_x_386) ;  /* 0x0000019000017945 */ /* 0x000fe20003800200 */
[----:B------:R-:W-:Y:S01]  /*20c0*/  IMAD.MOV.U32 R10, RZ, RZ, R14 ;  /* 0x000000ffff0a7224 */ /* 0x000fe200078e000e */
[----:B------:R-:W0:Y:S01]  /*20d0*/  SHFL.DOWN PT, R5, R9, 0x2, R7 ;  /* 0x0840000009057989 */ /* 0x000e2200000e0007 */
[----:B------:R-:W-:Y:S02]  /*20e0*/  IMAD.MOV.U32 R12, RZ, RZ, R16 ;  /* 0x000000ffff0c7224 */ /* 0x000fe400078e0010 */
[----:B------:R-:W-:Y:S01]  /*20f0*/  IMAD.MOV.U32 R3, RZ, RZ, R9 ;  /* 0x000000ffff037224 */ /* 0x000fe200078e0009 */
[----:B------:R1:W2:Y:S04]  /*2100*/  SHFL.DOWN PT, R11, R14, 0x2, R7 ;  /* 0x084000000e0b7989 */ /* 0x0002a800000e0007 */
[----:B------:R1:W3:Y:S01]  /*2110*/  SHFL.DOWN PT, R13, R16, 0x2, R7 ;  /* 0x08400000100d7989 */ /* 0x0002e200000e0007 */
[----:B0-----:R-:W-:-:S06]  /*2120*/  DSETP.GEU.AND P0, PT, R8, R4, PT ;  /* 0x000000040800722a */ /* 0x001fcc0003f0e000 */
[----:B------:R-:W-:Y:S01]  /*2130*/  ISETP.GT.OR P0, PT, R2, R7, !P0 ;  /* 0x000000070200720c */ /* 0x000fe20004704670 */
[----:B------:R-:W-:-:S12]  /*2140*/  IMAD.MOV.U32 R2, RZ, RZ, R8 ;  /* 0x000000ffff027224 */ /* 0x000fd800078e0008 */
        /* <DEDUP_REMOVED lines=15> */
.L_x_387:
[----:B------:R-:W-:Y:S05]  /*2240*/  BSYNC.RECONVERGENT B1 ;  /* 0x0000000000017941 */ /* 0x000fea0003800200 */
.L_x_386:
        /* <DEDUP_REMOVED lines=27> */
.L_x_389:
[----:B------:R-:W-:Y:S05]  /*2400*/  BSYNC.RECONVERGENT B1 ;  /* 0x0000000000017941 */ /* 0x000fea0003800200 */
.L_x_388:
        /* <DEDUP_REMOVED lines=27> */
.L_x_391:
[----:B------:R-:W-:Y:S05]  /*25c0*/  BSYNC.RECONVERGENT B1 ;  /* 0x0000000000017941 */ /* 0x000fea0003800200 */
.L_x_390:
[----:B------:R-:W-:Y:S01]  /*25d0*/  SHFL.DOWN PT, R4, R8, 0x10, R7 ;  /* 0x0a00000008047989 */ /* 0x000fe200000e0007 */
[C---:B------:R-:W-:Y:S01]  /*25e0*/  VIADD R2, R6.reuse, 0x10 ;  /* 0x0000001006027836 */ /* 0x040fe20000000000 */
[----:B------:R-:W-:Y:S01]  /*25f0*/  BSSY.RECONVERGENT B1, `(.L_x_392) ;  /* 0x000001a000017945 */ /* 0x000fe20003800200 */
[----:B------:R-:W-:Y:S01]  /*2600*/  ISETP.NE.AND P1, PT, R6, RZ, PT ;  /* 0x000000ff0600720c */ /* 0x000fe20003f25270 */
[----:B------:R-:W0:Y:S01]  /*2610*/  SHFL.DOWN PT, R5, R9, 0x10, R7 ;  /* 0x0a00000009057989 */ /* 0x000e2200000e0007 */
[----:B------:R-:W-:Y:S02]  /*2620*/  IMAD.MOV.U32 R20, RZ, RZ, R10 ;  /* 0x000000ffff147224 */ /* 0x000fe400078e000a */
[----:B------:R-:W-:Y:S01]  /*2630*/  IMAD.MOV.U32 R21, RZ, RZ, R12 ;  /* 0x000000ffff157224 */ /* 0x000fe200078e000c */
[----:B------:R1:W2:Y:S01]  /*2640*/  SHFL.DOWN PT, R11, R10, 0x10, R7 ;  /* 0x0a0000000a0b7989 */ /* 0x0002a200000e0007 */
[----:B------:R-:W-:-:S03]  /*2650*/  IMAD.MOV.U32 R3, RZ, RZ, R9 ;  /* 0x000000ffff037224 */ /* 0x000fc600078e0009 */
        /* <DEDUP_REMOVED lines=19> */
.L_x_393:
[----:B------:R-:W-:Y:S05]  /*2790*/  BSYNC.RECONVERGENT B1 ;  /* 0x0000000000017941 */ /* 0x000fea0003800200 */
.L_x_392:
[----:B------:R-:W-:Y:S04]  /*27a0*/  BSSY.RECONVERGENT B1, `(.L_x_394) ;  /* 0x000000a000017945 */ /* 0x000fe80003800200 */
[----:B------:R-:W-:Y:S05]  /*27b0*/  @P1 BRA `(.L_x_395) ;  /* 0x0000000000201947 */ /* 0x000fea0003800000 */
[----:B------:R-:W0:Y:S01]  /*27c0*/  S2R R6, SR_CgaCtaId ;  /* 0x0000000000067919 */ /* 0x000e220000008800 */
[----:B------:R-:W-:Y:S02]  /*27d0*/  MOV R5, 0x400 ;  /* 0x0000040000057802 */ /* 0x000fe40000000f00 */
[----:B------:R-:W-:-:S04]  /*27e0*/  SHF.R.U32.HI R4, RZ, 0x1, R0 ;  /* 0x00000001ff047819 */ /* 0x000fc80000011600 */
[----:B------:R-:W-:Y:S02]  /*27f0*/  LOP3.LUT R4, R4, 0x1f0, RZ, 0xc0, !PT ;  /* 0x000001f004047812 */ /* 0x000fe400078ec0ff */
[----:B0-----:R-:W-:-:S05]  /*2800*/  LEA R5, R6, R5, 0x18 ;  /* 0x0000000506057211 */ /* 0x001fca00078ec0ff */
[----:B------:R-:W-:-:S05]  /*2810*/  IMAD.IADD R5, R4, 0x1, R5 ;  /* 0x0000000104057824 */ /* 0x000fca00078e0205 */
[----:B------:R0:W-:Y:S04]  /*2820*/  STS.64 [R5+0x10], R20 ;  /* 0x0000101405007388 */ /* 0x0001e80000000a00 */
[----:B------:R0:W-:Y:S02]  /*2830*/  STS.64 [R5+0x8], R2 ;  /* 0x0000080205007388 */ /* 0x0001e40000000a00 */
.L_x_395:
[----:B------:R-:W-:Y:S05]  /*2840*/  BSYNC.RECONVERGENT B1 ;  /* 0x0000000000017941 */ /* 0x000fea0003800200 */
.L_x_394:
[----:B------:R-:W-:Y:S01]  /*2850*/  BAR.SYNC.DEFER_BLOCKING 0x0 ;  /* 0x0000000000007b1d */ /* 0x000fe20000010000 */
[----:B------:R-:W-:-:S13]  /*2860*/  ISETP.NE.AND P1, PT, R0, RZ, PT ;  /* 0x000000ff0000720c */ /* 0x000fda0003f25270 */
[----:B------:R-:W-:Y:S05]  /*2870*/  @P1 BRA `(.L_x_371) ;  /* 0x0000004800f81947 */ /* 0x000fea0003800000 */
[----:B------:R-:W-:Y:S01]  /*2880*/  UISETP.GE.AND UP0, UPT, UR4, 0x21, UPT ;  /* 0x000000210400788c */ /* 0x000fe2000bf06270 */
[----:B------:R-:W-:Y:S02]  /*2890*/  IMAD.MOV.U32 R11, RZ, RZ, R20 ;  /* 0x000000ffff0b7224 */ /* 0x000fe400078e0014 */
[----:B------:R-:W-:Y:S02]  /*28a0*/  IMAD.MOV.U32 R8, RZ, RZ, R21 ;  /* 0x000000ffff087224 */ /* 0x000fe400078e0015 */
[----:B------:R-:W-:Y:S02]  /*28b0*/  IMAD.MOV.U32 R4, RZ, RZ, R2 ;  /* 0x000000ffff047224 */ /* 0x000fe400078e0002 */
[----:B0-----:R-:W-:Y:S02]  /*28c0*/  IMAD.MOV.U32 R5, RZ, RZ, R3 ;  /* 0x000000ffff057224 */ /* 0x001fe400078e0003 */
[----:B------:R-:W-:Y:S05]  /*28d0*/  BRA.U !UP0, `(.L_x_396) ;  /* 0x00000001086c7547 */ /* 0x000fea000b800000 */
[----:B------:R-:W0:Y:S01]  /*28e0*/  S2R R5, SR_CgaCtaId ;  /* 0x0000000000057919 */ /* 0x000e220000008800 */
[----:B------:R-:W-:Y:S01]  /*28f0*/  MOV R0, 0x400 ;  /* 0x0000040000007802 */ /* 0x000fe20000000f00 */
[----:B------:R-:W-:Y:S01]  /*2900*/  BSSY.RECONVERGENT B1, `(.L_x_396) ;  /* 0x0000018000017945 */ /* 0x000fe20003800200 */
[----:B------:R-:W-:Y:S02]  /*2910*/  IMAD.MOV.U32 R11, RZ, RZ, R20 ;  /* 0x000000ffff0b7224 */ /* 0x000fe400078e0014 */
[----:B------:R-:W-:Y:S02]  /*2920*/  IMAD.MOV.U32 R8, RZ, RZ, R21 ;  /* 0x000000ffff087224 */ /* 0x000fe400078e0015 */
[----:B------:R-:W-:Y:S01]  /*2930*/  IMAD.MOV.U32 R4, RZ, RZ, R2 ;  /* 0x000000ffff047224 */ /* 0x000fe200078e0002 */
[----:B0-----:R-:W-:Y:S01]  /*2940*/  LEA R0, R5, R0, 0x18 ;  /* 0x0000000005007211 */ /* 0x001fe200078ec0ff */
[----:B------:R-:W-:-:S04]  /*2950*/  IMAD.MOV.U32 R5, RZ, RZ, R3 ;  /* 0x000000ffff057224 */ /* 0x000fc800078e0003 */
[----:B------:R-:W0:Y:S02]  /*2960*/  LDS.64 R6, [R0+0x18] ;  /* 0x0000180000067984 */ /* 0x000e240000000a00 */
[----:B0-----:R-:W-:-:S14]  /*2970*/  DSETP.GEU.AND P0, PT, R2, R6, PT ;  /* 0x000000060200722a */ /* 0x001fdc0003f0e000 */
[----:B------:R-:W-:Y:S05]  /*2980*/  @!P0 BRA `(.L_x_397) ;  /* 0x00000000003c8947 */ /* 0x000fea0003800000 */
[----:B------:R-:W0:Y:S01]  /*2990*/  LDS.64 R12, [R0+0x20] ;  /* 0x00002000000c7984 */ /* 0x000e220000000a00 */
[----:B------:R-:W-:Y:S01]  /*29a0*/  DSETP.GEU.AND P0, PT, R6, R2, PT ;  /* 0x000000020600722a */ /* 0x000fe20003f0e000 */
[----:B------:R-:W-:Y:S02]  /*29b0*/  IMAD.MOV.U32 R4, RZ, RZ, R6 ;  /* 0x000000ffff047224 */ /* 0x000fe400078e0006 */
[----:B------:R-:W-:Y:S02]  /*29c0*/  IMAD.MOV.U32 R5, RZ, RZ, R7 ;  /* 0x000000ffff057224 */ /* 0x000fe400078e0007 */
[----:B0-----:R-:W-:Y:S02]  /*29d0*/  IMAD.MOV.U32 R11, RZ, RZ, R12 ;  /* 0x000000ffff0b7224 */ /* 0x001fe400078e000c */
        /* <DEDUP_REMOVED lines=10> */
.L_x_397:
[----:B------:R-:W-:Y:S05]  /*2a80*/  BSYNC.RECONVERGENT B1 ;  /* 0x0000000000017941 */ /* 0x000fea0003800200 */
.L_x_396:
[----:B------:R-:W-:Y:S01]  /*2a90*/  UISETP.GE.AND UP0, UPT, UR4, 0x41, UPT ;  /* 0x000000410400788c */ /* 0x000fe2000bf06270 */
[----:B------:R-:W-:Y:S02]  /*2aa0*/  IMAD.MOV.U32 R9, RZ, RZ, R11 ;  /* 0x000000ffff097224 */ /* 0x000fe400078e000b */
[----:B------:R-:W-:Y:S02]  /*2ab0*/  IMAD.MOV.U32 R0, RZ, RZ, R8 ;  /* 0x000000ffff007224 */ /* 0x000fe400078e0008 */
[----:B------:R-:W-:Y:S02]  /*2ac0*/  IMAD.MOV.U32 R2, RZ, RZ, R4 ;  /* 0x000000ffff027224 */ /* 0x000fe400078e0004 */
[----:B------:R-:W-:Y:S02]  /*2ad0*/  IMAD.MOV.U32 R3, RZ, RZ, R5 ;  /* 0x000000ffff037224 */ /* 0x000fe400078e0005 */
[----:B------:R-:W-:Y:S05]  /*2ae0*/  BRA.U !UP0, `(.L_x_398) ;  /* 0x00000001086c7547 */ /* 0x000fea000b800000 */
[----:B------:R-:W0:Y:S01]  /*2af0*/  S2R R3, SR_CgaCtaId ;  /* 0x0000000000037919 */ /* 0x000e220000008800 */
[----:B------:R-:W-:Y:S01]  /*2b00*/  MOV R0, 0x400 ;  /* 0x0000040000007802 */ /* 0x000fe20000000f00 */
[----:B------:R-:W-:Y:S01]  /*2b10*/  BSSY.RECONVERGENT B1, `(.L_x_398) ;  /* 0x0000018000017945 */ /* 0x000fe20003800200 */
[----:B------:R-:W-:Y:S02]  /*2b20*/  IMAD.MOV.U32 R9, RZ, RZ, R11 ;  /* 0x000000ffff097224 */ /* 0x000fe400078e000b */
[----:B------:R-:W-:Y:S01]  /*2b30*/  IMAD.MOV.U32 R2, RZ, RZ, R4 ;  /* 0x000000ffff027224 */ /* 0x000fe200078e0004 */
[----:B0-----:R-:W-:Y:S01]  /*2b40*/  LEA R10, R3, R0, 0x18 ;  /* 0x00000000030a7211 */ /* 0x001fe200078ec0ff */
[----:B------:R-:W-:Y:S02]  /*2b50*/  IMAD.MOV.U32 R0, RZ, RZ, R8 ;  /* 0x000000ffff007224 */ /* 0x000fe400078e0008 */
[----:B------:R-:W-:Y:S02]  /*2b60*/  IMAD.MOV.U32 R3, RZ, RZ, R5 ;  /* 0x000000ffff037224 */ /* 0x000fe400078e0005 */
        /* <DEDUP_REMOVED lines=18> */
.L_x_399:
[----:B------:R-:W-:Y:S05]  /*2c90*/  BSYNC.RECONVERGENT B1 ;  /* 0x0000000000017941 */ /* 0x000fea0003800200 */
.L_x_398:
        /* <DEDUP_REMOVED lines=32> */
.L_x_401:
[----:B------:R-:W-:Y:S05]  /*2ea0*/  BSYNC.RECONVERGENT B1 ;  /* 0x0000000000017941 */ /* 0x000fea0003800200 */
.L_x_400:
        /* <DEDUP_REMOVED lines=32> */
.L_x_403:
[----:B------:R-:W-:Y:S05]  /*30b0*/  BSYNC.RECONVERGENT B1 ;  /* 0x0000000000017941 */ /* 0x000fea0003800200 */
.L_x_402:
        /* <DEDUP_REMOVED lines=32> */
.L_x_405:
[----:B------:R-:W-:Y:S05]  /*32c0*/  BSYNC.RECONVERGENT B1 ;  /* 0x0000000000017941 */ /* 0x000fea0003800200 */
.L_x_404:
        /* <DEDUP_REMOVED lines=32> */
.L_x_407:
[----:B------:R-:W-:Y:S05]  /*34d0*/  BSYNC.RECONVERGENT B1 ;  /* 0x0000000000017941 */ /* 0x000fea0003800200 */
.L_x_406:
        /* <DEDUP_REMOVED lines=16> */
[----:B------:R2:W4:Y:S01]  /*35e0*/  LDS.64 R20, [R8+0x80] ;  /* 0x0000800008147984 */ /* 0x0005220000000a00 */
[----:B------:R-:W-:Y:S01]  /*35f0*/  DSETP.GEU.AND P0, PT, R4, R6, PT ;  /* 0x000000060400722a */ /* 0x000fe20003f0e000 */
[----:B------:R-:W-:Y:S02]  /*3600*/  IMAD.MOV.U32 R2, RZ, RZ, R4 ;  /* 0x000000ffff027224 */ /* 0x000fe400078e0004 */
[----:B------:R-:W-:-:S11]  /*3610*/  IMAD.MOV.U32 R3, RZ, RZ, R5 ;  /* 0x000000ffff037224 */ /* 0x000fd600078e0005 */
[----:B--2---:R-:W-:Y:S05]  /*3620*/  @!P0 BRA `(.L_x_371) ;  /* 0x0000003c008c8947 */ /* 0x004fea0003800000 */
[CC--:B----4-:R-:W-:Y:S02]  /*3630*/  ISETP.GE.U32.AND P0, PT, R9.reuse, R20.reuse, PT ;  /* 0x000000140900720c */ /* 0x0d0fe40003f06070 */
        /* <DEDUP_REMOVED lines=8> */
.L_x_339:
[----:B------:R-:W1:Y:S01]  /*36c0*/  S2R R0, SR_TID.X ;  /* 0x0000000000007919 */ /* 0x000e620000002100 */
[----:B------:R-:W1:Y:S02]  /*36d0*/  LDC.64 R12, c[0x0][0x380] ;  /* 0x0000e000ff0c7b82 */ /* 0x000e640000000a00 */
[----:B-1----:R-:W-:-:S05]  /*36e0*/  IMAD.WIDE.U32 R12, R0, 0x10, R12 ;  /* 0x00000010000c7825 */ /* 0x002fca00078e000c */
[----:B0-----:R-:W2:Y:S04]  /*36f0*/  LDG.E.64.CONSTANT R20, desc[UR10][R12.64] ;  /* 0x0000000a0c147981 */ /* 0x001ea8000c1e9b00 */
[----:B------:R-:W3:Y:S04]  /*3700*/  LDG.E.64.CONSTANT R10, desc[UR10][R12.64+0x1000] ;  /* 0x0010000a0c0a7981 */ /* 0x000ee8000c1e9b00 */
[----:B------:R-:W4:Y:S04]  /*3710*/  LDG.E.64.CONSTANT R22, desc[UR10][R12.64+0x8] ;  /* 0x0000080a0c167981 */ /* 0x000f28000c1e9b00 */
[----:B------:R0:W5:Y:S04]  /*3720*/  LDG.E.64.CONSTANT R16, desc[UR10][R12.64+0x2000] ;  /* 0x0020000a0c107981 */ /* 0x000168000c1e9b00 */
[----:B------:R0:W5:Y:S04]  /*3730*/  LDG.E.64.CONSTANT R8, desc[UR10][R12.64+0x3000] ;  /* 0x0030000a0c087981 */ /* 0x000168000c1e9b00 */
[----:B------:R0:W5:Y:S04]  /*3740*/  LDG.E.64.CONSTANT R4, desc[UR10][R12.64+0x4000] ;  /* 0x0040000a0c047981 */ /* 0x000168000c1e9b00 */
[----:B------:R0:W5:Y:S04]  /*3750*/  LDG.E.64.CONSTANT R24, desc[UR10][R12.64+0x2008] ;  /* 0x0020080a0c187981 */ /* 0x000168000c1e9b00 */
[----:B------:R0:W5:Y:S04]  /*3760*/  LDG.E.64.CONSTANT R6, desc[UR10][R12.64+0x3008] ;  /* 0x0030080a0c067981 */ /* 0x000168000c1e9b00 */
[----:B------:R0:W5:Y:S01]  /*3770*/  LDG.E.64.CONSTANT R2, desc[UR10][R12.64+0x4008] ;  /* 0x0040080a0c027981 */ /* 0x000162000c1e9b00 */
[----:B------:R-:W-:Y:S01]  /*3780*/  BSSY.RECONVERGENT B1, `(.L_x_408) ;  /* 0x0000014000017945 */ /* 0x000fe20003800200 */
[----:B--2---:R-:W-:-:S02]  /*3790*/  IMAD.MOV.U32 R18, RZ, RZ, R20 ;  /* 0x000000ffff127224 */ /* 0x004fc400078e0014 */
[----:B------:R-:W-:Y:S01]  /*37a0*/  IMAD.MOV.U32 R19, RZ, RZ, R21 ;  /* 0x000000ffff137224 */ /* 0x000fe200078e0015 */
[----:B---3--:R-:W-:Y:S01]  /*37b0*/  DSETP.GEU.AND P0, PT, R20, R10, PT ;  /* 0x0000000a1400722a */ /* 0x008fe20003f0e000 */
[----:B----4-:R-:W-:Y:S02]  /*37c0*/  IMAD.MOV.U32 R14, RZ, RZ, R22 ;  /* 0x000000ffff0e7224 */ /* 0x010fe400078e0016 */
[----:B------:R-:W-:-:S11]  /*37d0*/  IMAD.MOV.U32 R15, RZ, RZ, R23 ;  /* 0x000000ffff0f7224 */ /* 0x000fd600078e0017 */
[----:B0-----:R-:W-:Y:S05]  /*37e0*/  @!P0 BRA `(.L_x_409) ;  /* 0x0000000000348947 */ /* 0x001fea0003800000 */
[----:B------:R0:W5:Y:S01]  /*37f0*/  LDG.E.64.CONSTANT R14, desc[UR10][R12.64+0x1008] ;  /* 0x0010080a0c0e7981 */ /* 0x000162000c1e9b00 */
[----:B------:R-:W-:Y:S01]  /*3800*/  DSETP.GEU.AND P0, PT, R10, R20, PT ;  /* 0x000000140a00722a */ /* 0x000fe20003f0e000 */
[----:B------:R-:W-:Y:S02]  /*3810*/  IMAD.MOV.U32 R18, RZ, RZ, R10 ;  /* 0x000000ffff127224 */ /* 0x000fe400078e000a */
[----:B------:R-:W-:-:S11]  /*3820*/  IMAD.MOV.U32 R19, RZ, RZ, R11 ;  /* 0x000000ffff137224 */ /* 0x000fd600078e000b */
[----:B0-----:R-:W-:Y:S05]  /*3830*/  @!P0 BRA `(.L_x_409) ;  /* 0x0000000000208947 */ /* 0x001fea0003800000 */
        /* <DEDUP_REMOVED lines=8> */
.L_x_409:
[----:B------:R-:W-:Y:S05]  /*38c0*/  BSYNC.RECONVERGENT B1 ;  /* 0x0000000000017941 */ /* 0x000fea0003800200 */
.L_x_408:
[----:B-----5:R-:W-:Y:S01]  /*38d0*/  DSETP.GEU.AND P0, PT, R18, R16, PT ;  /* 0x000000101200722a */ /* 0x020fe20003f0e000 */
[----:B------:R-:W-:Y:S01]  /*38e0*/  BSSY.RECONVERGENT B1, `(.L_x_410) ;  /* 0x0000014000017945 */ /* 0x000fe20003800200 */
[----:B------:R-:W-:Y:S02]  /*38f0*/  IMAD.MOV.U32 R21, RZ, RZ, R14 ;  /* 0x000000ffff157224 */ /* 0x000fe400078e000e */
[----:B------:R-:W-:Y:S02]  /*3900*/  IMAD.MOV.U32 R22, RZ, RZ, R15 ;  /* 0x000000ffff167224 */ /* 0x000fe400078e000f */
[----:B------:R-:W-:Y:S02]  /*3910*/  IMAD.MOV.U32 R10, RZ, RZ, R18 ;  /* 0x000000ffff0a7224 */ /* 0x000fe400078e0012 */
[----:B------:R-:W-:-:S06]  /*3920*/  IMAD.MOV.U32 R11, RZ, RZ, R19 ;  /* 0x000000ffff0b7224 */ /* 0x000fcc00078e0013 */
[----:B------:R-:W-:Y:S05]  /*3930*/  @!P0 BRA `(.L_x_411) ;  /* 0x0000000000388947 */ /* 0x000fea0003800000 */
        /* <DEDUP_REMOVED lines=14> */
.L_x_411:
[----:B------:R-:W-:Y:S05]  /*3a20*/  BSYNC.RECONVERGENT B1 ;  /* 0x0000000000017941 */ /* 0x000fea0003800200 */
.L_x_410:
[----:B------:R-:W-:Y:S01]  /*3a30*/  DSETP.GEU.AND P0, PT, R10, R8, PT ;  /* 0x000000080a00722a */ /* 0x000fe20003f0e000 */
        /* <DEDUP_REMOVED lines=20> */
.L_x_413:
[----:B------:R-:W-:Y:S05]  /*3b80*/  BSYNC.RECONVERGENT B1 ;  /* 0x0000000000017941 */ /* 0x000fea0003800200 */
.L_x_412:
        /* <DEDUP_REMOVED lines=21> */
.L_x_415:
[----:B------:R-:W-:Y:S05]  /*3ce0*/  BSYNC.RECONVERGENT B1 ;  /* 0x0000000000017941 */ /* 0x000fea0003800200 */
.L_x_414:
[----:B------:R-:W-:Y:S01]  /*3cf0*/  UISETP.GE.U32.AND UP0, UPT, UR8, 0xa00, UPT ;  /* 0x00000a000800788c */ /* 0x000fe2000bf06070 */
[----:B------:R-:W-:Y:S02]  /*3d00*/  IMAD.MOV.U32 R17, RZ, RZ, 0x500 ;  /* 0x00000500ff117424 */ /* 0x000fe400078e00ff */
[----:B------:R-:W-:-:S06]  /*3d10*/  IMAD.MOV.U32 R15, RZ, RZ, RZ ;  /* 0x000000ffff0f7224 */ /* 0x000fcc00078e00ff */
[----:B------:R-:W-:Y:S05]  /*3d20*/  BRA.U !UP0, `(.L_x_416) ;  /* 0x00000019084c7547 */ /* 0x000fea000b800000 */
[----:B------:R-:W-:Y:S01]  /*3d30*/  UIADD3 UR9, UP0, UPT, UR8, -0xa00, URZ ;  /* 0xfffff60008097890 */ /* 0x000fe2000ff1e0ff */
[----:B------:R-:W-:Y:S02]  /*3d40*/  IMAD.MOV.U32 R17, RZ, RZ, 0x500 ;  /* 0x00000500ff117424 */ /* 0x000fe400078e00ff */
[----:B------:R-:W-:Y:S01]  /*3d50*/  IMAD.MOV.U32 R15, RZ, RZ, RZ ;  /* 0x000000ffff0f7224 */ /* 0x000fe200078e00ff */
[----:B------:R-:W-:Y:S02]  /*3d60*/  ULEA.HI.X.SX32 UR8, UR8, 0xffffffff, 0x1, UP0 ;  /* 0xffffffff08087891 */ /* 0x000fe400080f0eff */
[----:B------:R-:W-:Y:S02]  /*3d70*/  UIMAD.WIDE.U32 UR12, UR9, -0x33333333, URZ ;  /* 0xcccccccd090c78a5 */ /* 0x000fe4000f8e00ff */
[----:B------:R-:W-:-:S04]  /*3d80*/  UIMAD.WIDE.U32 UR4, UR8, -0x33333333, URZ ;  /* 0xcccccccd080478a5 */ /* 0x000fc8000f8e00ff */
[----:B------:R-:W-:-:S04]  /*3d90*/  UIMAD.WIDE.U32 UR4, UP0, UR9, -0x33333334, UR4 ;  /* 0xcccccccc090478a5 */ /* 0x000fc8000f800004 */
[----:B------:R-:W-:Y:S02]  /*3da0*/  UIADD3.X UR7, UPT, UPT, URZ, URZ, URZ, UP0, !UPT ;  /* 0x000000ffff077290 */ /* 0x000fe400087fe4ff */
[----:B------:R-:W-:Y:S01]  /*3db0*/  UIADD3 URZ, UP0, UPT, UR13, UR4, URZ ;  /* 0x000000040dff7290 */ /* 0x000fe2000ff1e0ff */
[----:B------:R-:W-:-:S03]  /*3dc0*/  UMOV UR6, UR5 ;  /* 0x0000000500067c82 */ /* 0x000fc60008000000 */
[----:B------:R-:W-:Y:S02]  /*3dd0*/  UIMAD.WIDE.U32.X UR4, UR8, -0x33333334, UR6, UP0 ;  /* 0xcccccccc080478a5 */ /* 0x000fe400080e0406 */
[----:B------:R-:W-:Y:S02]  /*3de0*/  UISETP.GE.U32.AND UP0, UPT, UR9, 0x500, UPT ;  /* 0x000005000900788c */ /* 0x000fe4000bf06070 */
[----:B------:R-:W-:Y:S02]  /*3df0*/  USHF.R.U64 UR6, UR4, 0xa, UR5 ;  /* 0x0000000a04067899 */ /* 0x000fe40008001205 */
[----:B------:R-:W-:-:S09]  /*3e00*/  UISETP.GE.U32.AND.EX UP0, UPT, UR8, URZ, UPT, UP0 ;  /* 0x000000ff0800728c */ /* 0x000fd2000bf06100 */
[----:B------:R-:W-:Y:S05]  /*3e10*/  BRA.U !UP0, `(.L_x_417) ;  /* 0x0000001108107547 */ /* 0x000fea000b800000 */
[----:B------:R-:W0:Y:S01]  /*3e20*/  LDCU.64 UR8, c[0x0][0x380] ;  /* 0x00007000ff0877ac */ /* 0x000e220008000a00 */
[----:B------:R-:W-:Y:S02]  /*3e30*/  IMAD.MOV.U32 R17, RZ, RZ, 0x500 ;  /* 0x00000500ff117424 */ /* 0x000fe400078e00ff */
[----:B------:R-:W-:Y:S01]  /*3e40*/  IMAD.MOV.U32 R15, RZ, RZ, RZ ;  /* 0x000000ffff0f7224 */ /* 0x000fe200078e00ff */
[----:B------:R-:W-:-:S04]  /*3e50*/  UIADD3 UR4, UP0, UPT, UR6, 0x1, URZ ;  /* 0x0000000106047890 */ /* 0x000fc8000ff1e0ff */
[----:B------:R-:W-:Y:S02]  /*3e60*/  ULEA.HI.X UR5, UR5, URZ, URZ, 0x16, UP0 ;  /* 0x000000ff05057291 */ /* 0x000fe400080fb4ff */
[----:B------:R-:W-:Y:S02]  /*3e70*/  ULOP3.LUT UR4, UR4, 0xfffffffe, URZ, 0xc0, !UPT ;  /* 0xfffffffe04047892 */ /* 0x000fe4000f8ec0ff */
[----:B------:R-:W-:Y:S01]  /*3e80*/  ULOP3.LUT UR5, UR5, 0x7fffff, URZ, 0xc0, !UPT ;  /* 0x007fffff05057892 */ /* 0x000fe2000f8ec0ff */
[----:B0-----:R-:W-:-:S04]  /*3e90*/  LEA R10, P0, R0, UR8, 0x4 ;  /* 0x00000008000a7c11 */ /* 0x001fc8000f8020ff */
[----:B------:R-:W-:Y:S02]  /*3ea0*/  IADD3 R10, P1, PT, R10, 0xe008, RZ ;  /* 0x0000e0080a0a7810 */ /* 0x000fe40007f3e0ff */
[----:B------:R-:W-:-:S05]  /*3eb0*/  LEA.HI.X R11, R0, UR9, RZ, 0x4, P0 ;  /* 0x00000009000b7c11 */ /* 0x000fca00080f24ff */
[----:B------:R-:W-:-:S07]  /*3ec0*/  IMAD.X R11, RZ, RZ, R11, P1 ;  /* 0x000000ffff0b7224 */ /* 0x000fce00008e060b */
.L_x_438:
[----:B------:R-:W2:Y:S04]  /*3ed0*/  LDG.E.64.CONSTANT R28, desc[UR10][R10.64+-0x9008] ;  /* 0xff6ff80a0a1c7981 */ /* 0x000ea8000c1e9b00 */
[----:B------:R0:W5:Y:S04]  /*3ee0*/  LDG.E.64.CONSTANT R26, desc[UR10][R10.64+-0x8008] ;  /* 0xff7ff80a0a1a7981 */ /* 0x000168000c1e9b00 */
[----:B------:R0:W5:Y:S04]  /*3ef0*/  LDG.E.64.CONSTANT R22, desc[UR10][R10.64+-0x7008] ;  /* 0xff8ff80a0a167981 */ /* 0x000168000c1e9b00 */
[----:B------:R0:W5:Y:S04]  /*3f00*/  LDG.E.64.CONSTANT R4, desc[UR10][R10.64+-0x6008] ;  /* 0xff9ff80a0a047981 */ /* 0x000168000c1e9b00 */
[----:B------:R0:W5:Y:S04]  /*3f10*/  LDG.E.64.CONSTANT R2, desc[UR10][R10.64+-0x5008] ;  /* 0xffaff80a0a027981 */ /* 0x000168000c1e9b00 */
[----:B------:R0:W5:Y:S04]  /*3f20*/  LDG.E.64.CONSTANT R8, desc[UR10][R10.64+-0x4008] ;  /* 0xffbff80a0a087981 */ /* 0x000168000c1e9b00 */
[----:B------:R0:W5:Y:S01]  /*3f30*/  LDG.E.64.CONSTANT R6, desc[UR10][R10.64+-0x3008] ;  /* 0xffcff80a0a067981 */ /* 0x000162000c1e9b00 */
[----:B------:R-:W-:Y:S01]  /*3f40*/  UIADD3 UR4, UP0, UPT, UR4, -0x2, URZ ;  /* 0xfffffffe04047890 */ /* 0x000fe2000ff1e0ff */
[----:B------:R-:W-:Y:S01]  /*3f50*/  BSSY.RECONVERGENT B1, `(.L_x_418) ;  /* 0x0000019000017945 */ /* 0x000fe20003800200 */
[----:B------:R-:W-:-:S02]  /*3f60*/  IMAD.MOV.U32 R37, RZ, RZ, R14 ;  /* 0x000000ffff257224 */ /* 0x000fc400078e000e */
[----:B------:R-:W-:Y:S01]  /*3f70*/  UIADD3.X UR5, UPT, UPT, UR5, -0x1, URZ, UP0, !UPT ;  /* 0xffffffff05057890 */ /* 0x000fe200087fe4ff */
[----:B------:R-:W-:Y:S01]  /*3f80*/  IMAD.MOV.U32 R16, RZ, RZ, R21 ;  /* 0x000000ffff107224 */ /* 0x000fe200078e0015 */
[----:B------:R-:W-:Y:S01]  /*3f90*/  UISETP.NE.U32.AND UP0, UPT, UR4, URZ, UPT ;  /* 0x000000ff0400728c */ /* 0x000fe2000bf05070 */
[----:B------:R-:W-:Y:S02]  /*3fa0*/  IMAD.MOV.U32 R24, RZ, RZ, R18 ;  /* 0x000000ffff187224 */ /* 0x000fe400078e0012 */
[----:B------:R-:W-:Y:S01]  /*3fb0*/  IMAD.MOV.U32 R25, RZ, RZ, R19 ;  /* 0x000000ffff197224 */ /* 0x000fe200078e0013 */
[----:B------:R-:W-:Y:S01]  /*3fc0*/  UISETP.NE.AND.EX UP0, UPT, UR5, URZ, UPT, UP0 ;  /* 0x000000ff0500728c */ /* 0x000fe2000bf05300 */
        /* <DEDUP_REMOVED lines=17> */
.L_x_419:
[----:B------:R-:W-:Y:S05]  /*40e0*/  BSYNC.RECONVERGENT B1 ;  /* 0x0000000000017941 */ /* 0x000fea0003800200 */
.L_x_418:
[----:B------:R0:W5:Y:S02]  /*40f0*/  LDG.E.64.CONSTANT R18, desc[UR10][R10.64+-0x8000] ;  /* 0xff80000a0a127981 */ /* 0x000164000c1e9b00 */
[----:B-----5:R-:W-:Y:S01]  /*4100*/  DSETP.GEU.AND P0, PT, R24, R26, PT ;  /* 0x0000001a1800722a */ /* 0x020fe20003f0e000 */
[----:B------:R-:W-:Y:S01]  /*4110*/  BSSY.RECONVERGENT B1, `(.L_x_420) ;  /* 0x0000014000017945 */ /* 0x000fe20003800200 */
[----:B------:R-:W-:Y:S02]  /*4120*/  IMAD.MOV.U32 R33, RZ, RZ, R37 ;  /* 0x000000ffff217224 */ /* 0x000fe400078e0025 */
[----:B------:R-:W-:Y:S02]  /*4130*/  IMAD.MOV.U32 R35, RZ, RZ, R16 ;  /* 0x000000ffff237224 */ /* 0x000fe400078e0010 */
[----:B------:R-:W-:Y:S02]  /*4140*/  IMAD.MOV.U32 R20, RZ, RZ, R24 ;  /* 0x000000ffff147224 */ /* 0x000fe400078e0018 */
[----:B------:R-:W-:-:S06]  /*4150*/  IMAD.MOV.U32 R21, RZ, RZ, R25 ;  /* 0x000000ffff157224 */ /* 0x000fcc00078e0019 */
[----:B0-----:R-:W-:Y:S05]  /*4160*/  @!P0 BRA `(.L_x_421) ;  /* 0x0000000000388947 */ /* 0x001fea0003800000 */
        /* <DEDUP_REMOVED lines=14> */
.L_x_421:
[----:B------:R-:W-:Y:S05]  /*4250*/  BSYNC.RECONVERGENT B1 ;  /* 0x0000000000017941 */ /* 0x000fea0003800200 */
.L_x_420:
[----:B------:R0:W5:Y:S01]  /*4260*/  LDG.E.64.CONSTANT R24, desc[UR10][R10.64+-0x7000] ;  /* 0xff90000a0a187981 */ /* 0x000162000c1e9b00 */
[----:B------:R-:W-:Y:S01]  /*4270*/  DSETP.GEU.AND P0, PT, R20, R22, PT ;  /* 0x000000161400722a */ /* 0x000fe20003f0e000 */
[----:B------:R-:W-:Y:S01]  /*4280*/  BSSY.RECONVERGENT B1, `(.L_x_422) ;  /* 0x0000014000017945 */ /* 0x000fe20003800200 */
[----:B------:R-:W-:Y:S02]  /*4290*/  IMAD.MOV.U32 R29, RZ, RZ, R33 ;  /* 0x000000ffff1d7224 */ /* 0x000fe400078e0021 */
[----:B------:R-:W-:Y:S02]  /*42a0*/  IMAD.MOV.U32 R31, RZ, RZ, R35 ;  /* 0x000000ffff1f7224 */ /* 0x000fe400078e0023 */
[----:B------:R-:W-:Y:S02]  /*42b0*/  IMAD.MOV.U32 R18, RZ, RZ, R20 ;  /* 0x000000ffff127224 */ /* 0x000fe400078e0014 */
[----:B------:R-:W-:-:S06]  /*42c0*/  IMAD.MOV.U32 R19, RZ, RZ, R21 ;  /* 0x000000ffff137224 */ /* 0x000fcc00078e0015 */
[----:B0-----:R-:W-:Y:S05]  /*42d0*/  @!P0 BRA `(.L_x_423) ;  /* 0x0000000000388947 */ /* 0x001fea0003800000 */
[----:B------:R-:W-:Y:S01]  /*42e0*/  DSETP.GT.AND P0, PT, R20, R22, PT ;  /* 0x000000161400722a */ /* 0x000fe20003f04000 */
[----:B-----5:R-:W-:Y:S02]  /*42f0*/  IMAD.MOV.U32 R29, RZ, RZ, R24 ;  /* 0x000000ffff1d7224 */ /* 0x020fe400078e0018 */
        /* <DEDUP_REMOVED lines=12> */
.L_x_423:
[----:B------:R-:W-:Y:S05]  /*43c0*/  BSYNC.RECONVERGENT B1 ;  /* 0x0000000000017941 */ /* 0x000fea0003800200 */
.L_x_422:
[----:B------:R0:W5:Y:S01]  /*43d0*/  LDG.E.64.CONSTANT R22, desc[UR10][R10.64+-0x6000] ;  /* 0xffa0000a0a167981 */ /* 0x000162000c1e9b00 */
[----:B------:R-:W-:Y:S01]  /*43e0*/  DSETP.GEU.AND P0, PT, R18, R4, PT ;  /* 0x000000041200722a */ /* 0x000fe20003f0e000 */
[----:B------:R-:W-:Y:S01]  /*43f0*/  BSSY.RECONVERGENT B1, `(.L_x_424) ;  /* 0x0000014000017945 */ /* 0x000fe20003800200 */
[----:B-----5:R-:W-:Y:S02]  /*4400*/  IMAD.MOV.U32 R25, RZ, RZ, R29 ;  /* 0x000000ffff197224 */ /* 0x020fe400078e001d */
        /* <DEDUP_REMOVED lines=18> */
.L_x_425:
[----:B------:R-:W-:Y:S05]  /*4530*/  BSYNC.RECONVERGENT B1 ;  /* 0x0000000000017941 */ /* 0x000fea0003800200 */
.L_x_424:
        /* <DEDUP_REMOVED lines=22> */
.L_x_427:
[----:B------:R-:W-:Y:S05]  /*46a0*/  BSYNC.RECONVERGENT B1 ;  /* 0x0000000000017941 */ /* 0x000fea0003800200 */
.L_x_426:
[----:B------:R0:W5:Y:S04]  /*46b0*/  LDG.E.64.CONSTANT R20, desc[UR10][R10.64+-0x3000] ;  /* 0xffd0000a0a147981 */ /* 0x000168000c1e9b00 */
[----:B------:R0:W5:Y:S04]  /*46c0*/  LDG.E.64.CONSTANT R22, desc[UR10][R10.64+-0x2008] ;  /* 0xffdff80a0a167981 */ /* 0x000168000c1e9b00 */
[----:B------:R0:W5:Y:S04]  /*46d0*/  LDG.E.64.CONSTANT R24, desc[UR10][R10.64+-0x2000] ;  /* 0xffe0000a0a187981 */ /* 0x000168000c1e9b00 */
[----:B------:R0:W5:Y:S04]  /*46e0*/  LDG.E.64.CONSTANT R26, desc[UR10][R10.64+-0x1008] ;  /* 0xffeff80a0a1a7981 */ /* 0x000168000c1e9b00 */
[----:B------:R0:W5:Y:S04]  /*46f0*/  LDG.E.64.CONSTANT R28, desc[UR10][R10.64+-0x1000] ;  /* 0xfff0000a0a1c7981 */ /* 0x000168000c1e9b00 */
[----:B-----5:R0:W5:Y:S04]  /*4700*/  LDG.E.64.CONSTANT R4, desc[UR10][R10.64+-0x8] ;  /* 0xfffff80a0a047981 */ /* 0x020168000c1e9b00 */
[----:B------:R0:W5:Y:S01]  /*4710*/  LDG.E.64.CONSTANT R2, desc[UR10][R10.64] ;  /* 0x0000000a0a027981 */ /* 0x000162000c1e9b00 */
[----:B------:R-:W-:Y:S01]  /*4720*/  DSETP.GEU.AND P0, PT, R18, R8, PT ;  /* 0x000000081200722a */ /* 0x000fe20003f0e000 */
[----:B------:R-:W-:Y:S01]  /*4730*/  BSSY.RECONVERGENT B1, `(.L_x_428) ;  /* 0x0000015000017945 */ /* 0x000fe20003800200 */
[----:B------:R-:W-:-:S02]  /*4740*/  IMAD.MOV.U32 R16, RZ, RZ, R35 ;  /* 0x000000ffff107224 */ /* 0x000fc400078e0023 */
[----:B------:R-:W-:Y:S02]  /*4750*/  IMAD.MOV.U32 R14, RZ, RZ, R37 ;  /* 0x000000ffff0e7224 */ /* 0x000fe400078e0025 */
[----:B------:R-:W-:Y:S02]  /*4760*/  IMAD.MOV.U32 R30, RZ, RZ, R18 ;  /* 0x000000ffff1e7224 */ /* 0x000fe400078e0012 */
[----:B------:R-:W-:-:S06]  /*4770*/  IMAD.MOV.U32 R31, RZ, RZ, R19 ;  /* 0x000000ffff1f7224 */ /* 0x000fcc00078e0013 */
        /* <DEDUP_REMOVED lines=16> */
.L_x_429:
[----:B------:R-:W-:Y:S05]  /*4880*/  BSYNC.RECONVERGENT B1 ;  /* 0x0000000000017941 */ /* 0x000fea0003800200 */
.L_x_428:
        /* <DEDUP_REMOVED lines=21> */
.L_x_431:
[----:B------:R-:W-:Y:S05]  /*49e0*/  BSYNC.RECONVERGENT B1 ;  /* 0x0000000000017941 */ /* 0x000fea0003800200 */
.L_x_430:
        /* <DEDUP_REMOVED lines=21> */
.L_x_433:
[----:B------:R-:W-:Y:S05]  /*4b40*/  BSYNC.RECONVERGENT B1 ;  /* 0x0000000000017941 */ /* 0x000fea0003800200 */
.L_x_432:
        /* <DEDUP_REMOVED lines=21> */
.L_x_435:
[----:B------:R-:W-:Y:S05]  /*4ca0*/  BSYNC.RECONVERGENT B1 ;  /* 0x0000000000017941 */ /* 0x000fea0003800200 */
.L_x_434:
        /* <DEDUP_REMOVED lines=21> */
.L_x_437:
[----:B------:R-:W-:Y:S05]  /*4e00*/  BSYNC.RECONVERGENT B1 ;  /* 0x0000000000017941 */ /* 0x000fea0003800200 */
.L_x_436:
[----:B------:R-:W-:Y:S02]  /*4e10*/  IADD3 R17, P0, PT, R17, 0xa00, RZ ;  /* 0x00000a0011117810 */ /* 0x000fe40007f1e0ff */
[----:B------:R-:W-:-:S03]  /*4e20*/  IADD3 R10, P1, PT, R10, 0xa000, RZ ;  /* 0x0000a0000a0a7810 */ /* 0x000fc60007f3e0ff */
[----:B------:R-:W-:Y:S02]  /*4e30*/  IMAD.X R15, RZ, RZ, R15, P0 ;  /* 0x000000ffff0f7224 */ /* 0x000fe400000e060f */
[----:B------:R-:W-:Y:S01]  /*4e40*/  IMAD.X R11, RZ, RZ, R11, P1 ;  /* 0x000000ffff0b7224 */ /* 0x000fe200008e060b */
[----:B------:R-:W-:Y:S07]  /*4e50*/  BRA.U UP0, `(.L_x_438) ;  /* 0xfffffff1001c7547 */ /* 0x000fee000b83ffff */
.L_x_417:
[----:B------:R-:W-:-:S04]  /*4e60*/  ULOP3.LUT UR4, UR6, 0x1, URZ, 0xc0, !UPT ;  /* 0x0000000106047892 */ /* 0x000fc8000f8ec0ff */
[----:B------:R-:W-:-:S04]  /*4e70*/  UISETP.NE.U32.AND UP0, UPT, UR4, 0x1, UPT ;  /* 0x000000010400788c */ /* 0x000fc8000bf05070 */
[----:B------:R-:W-:-:S09]  /*4e80*/  UISETP.NE.U32.AND.EX UP0, UPT, URZ, URZ, UPT, UP0 ;  /* 0x000000ffff00728c */ /* 0x000fd2000bf05100 */
[----:B------:R-:W-:Y:S05]  /*4e90*/  BRA.U !UP0, `(.L_x_416) ;  /* 0x0000000508f07547 */ /* 0x000fea000b800000 */
[----:B------:R-:W-:-:S04]  /*4ea0*/  LEA R30, P0, R17, R12, 0x4 ;  /* 0x0000000c111e7211 */ /* 0x000fc800078020ff */
[----:B------:R-:W-:-:S05]  /*4eb0*/  LEA.HI.X R31, R17, R13, R15, 0x4, P0 ;  /* 0x0000000d111f7211 */ /* 0x000fca00000f240f */
[----:B------:R-:W2:Y:S04]  /*4ec0*/  LDG.E.64.CONSTANT R28, desc[UR10][R30.64] ;  /* 0x0000000a1e1c7981 */ /* 0x000ea8000c1e9b00 */
[----:B------:R0:W5:Y:S04]  /*4ed0*/  LDG.E.64.CONSTANT R26, desc[UR10][R30.64+0x1000] ;  /* 0x0010000a1e1a7981 */ /* 0x000168000c1e9b00 */
[----:B------:R0:W5:Y:S04]  /*4ee0*/  LDG.E.64.CONSTANT R24, desc[UR10][R30.64+0x1008] ;  /* 0x0010080a1e187981 */ /* 0x000168000c1e9b00 */
[----:B------:R0:W5:Y:S04]  /*4ef0*/  LDG.E.64.CONSTANT R22, desc[UR10][R30.64+0x2000] ;  /* 0x0020000a1e167981 */ /* 0x000168000c1e9b00 */
[----:B------:R0:W5:Y:S04]  /*4f00*/  LDG.E.64.CONSTANT R12, desc[UR10][R30.64+0x2008] ;  /* 0x0020080a1e0c7981 */ /* 0x000168000c1e9b00 */
[----:B------:R0:W5:Y:S04]  /*4f10*/  LDG.E.64.CONSTANT R10, desc[UR10][R30.64+0x3000] ;  /* 0x0030000a1e0a7981 */ /* 0x000168000c1e9b00 */
[----:B------:R0:W5:Y:S04]  /*4f20*/  LDG.E.64.CONSTANT R8, desc[UR10][R30.64+0x3008] ;  /* 0x0030080a1e087981 */ /* 0x000168000c1e9b00 */
        /* <DEDUP_REMOVED lines=24> */
.L_x_440:
[----:B------:R-:W-:Y:S05]  /*50b0*/  BSYNC.RECONVERGENT B1 ;  /* 0x0000000000017941 */ /* 0x000fea0003800200 */
.L_x_439:
        /* <DEDUP_REMOVED lines=21> */
.L_x_442:
[----:B------:R-:W-:Y:S05]  /*5210*/  BSYNC.RECONVERGENT B1 ;  /* 0x0000000000017941 */ /* 0x000fea0003800200 */
.L_x_441:
        /* <DEDUP_REMOVED lines=21> */
.L_x_444:
[----:B------:R-:W-:Y:S05]  /*5370*/  BSYNC.RECONVERGENT B1 ;  /* 0x0000000000017941 */ /* 0x000fea0003800200 */
.L_x_443:
        /* <DEDUP_REMOVED lines=21> */
.L_x_446:
[----:B------:R-:W-:Y:S05]  /*54d0*/  BSYNC.RECONVERGENT B1 ;  /* 0x0000000000017941 */ /* 0x000fea0003800200 */
.L_x_445:
[----:B------:R-:W-:Y:S01]  /*54e0*/  DSETP.GEU.AND P0, PT, R12, R6, PT ;  /* 0x000000060c00722a */ /* 0x000fe20003f0e000 */
[----:B------:R-:W-:Y:S01]  /*54f0*/  BSSY.RECONVERGENT B1, `(.L_x_447) ;  /* 0x0000015000017945 */ /* 0x000fe20003800200 */
[----:B------:R-:W-:Y:S01]  /*5500*/  IADD3 R17, P2, PT, R17, 0x500, RZ ;  /* 0x0000050011117810 */ /* 0x000fe20007f5e0ff */
[----:B------:R-:W-:Y:S02]  /*5510*/  IMAD.MOV.U32 R14, RZ, RZ, R23 ;  /* 0x000000ffff0e7224 */ /* 0x000fe400078e0017 */
[----:B------:R-:W-:Y:S02]  /*5520*/  IMAD.MOV.U32 R21, RZ, RZ, R25 ;  /* 0x000000ffff157224 */ /* 0x000fe400078e0019 */
[----:B------:R-:W-:Y:S02]  /*5530*/  IMAD.MOV.U32 R18, RZ, RZ, R12 ;  /* 0x000000ffff127224 */ /* 0x000fe400078e000c */
[----:B------:R-:W-:-:S05]  /*5540*/  IMAD.MOV.U32 R19, RZ, RZ, R13 ;  /* 0x000000ffff137224 */ /* 0x000fca00078e000d */
        /* <DEDUP_REMOVED lines=15> */
.L_x_448:
[----:B------:R-:W-:Y:S05]  /*5640*/  BSYNC.RECONVERGENT B1 ;  /* 0x0000000000017941 */ /* 0x000fea0003800200 */
.L_x_447:
[----:B------:R-:W-:-:S07]  /*5650*/  IMAD.X R15, RZ, RZ, R15, P2 ;  /* 0x000000ffff0f7224 */ /* 0x000fce00010e060f */
.L_x_416:
[----:B------:R-:W0:Y:S02]  /*5660*/  LDCU UR4, c[0x0][0x390] ;  /* 0x00007200ff0477ac */ /* 0x000e240008000800 */
[----:B0-----:R-:W-:Y:S02]  /*5670*/  USHF.R.S32.HI UR5, URZ, 0x1f, UR4 ;  /* 0x0000001fff057899 */ /* 0x001fe40008011404 */
[----:B------:R-:W-:-:S04]  /*5680*/  ISETP.GE.U32.AND P0, PT, R17, UR4, PT ;  /* 0x0000000411007c0c */ /* 0x000fc8000bf06070 */
[----:B------:R-:W-:-:S13]  /*5690*/  ISETP.GE.AND.EX P0, PT, R15, UR5, PT, P0 ;  /* 0x000000050f007c0c */ /* 0x000fda000bf06300 */
[----:B------:R-:W-:Y:S05]  /*56a0*/  @P0 BRA `(.L_x_449) ;  /* 0x00000008008c0947 */ /* 0x000fea0003800000 */
[----:B------:R-:W-:Y:S01]  /*56b0*/  IADD3 R3, PT, PT, -R17, UR4, RZ ;  /* 0x0000000411037c10 */ /* 0x000fe2000fffe1ff */
[----:B------:R-:W-:Y:S03]  /*56c0*/  BSSY.RECONVERGENT B1, `(.L_x_449) ;  /* 0x00000a1000017945 */ /* 0x000fe60003800200 */
[----:B------:R-:W-:-:S13]  /*56d0*/  ISETP.GE.AND P0, PT, R0, R3, PT ;  /* 0x000000030000720c */ /* 0x000fda0003f06270 */
[----:B------:R-:W-:Y:S05]  /*56e0*/  @P0 BRA `(.L_x_450) ;  /* 0x0000000800780947 */ /* 0x000fea0003800000 */
[----:B------:R-:W-:Y:S01]  /*56f0*/  LOP3.LUT R2, RZ, R0, RZ, 0x33, !PT ;  /* 0x00000000ff027212 */ /* 0x000fe200078e33ff */
[----:B------:R-:W-:Y:S03]  /*5700*/  BSSY.RECONVERGENT B2, `(.L_x_451) ;  /* 0x000002e000027945 */ /* 0x000fe60003800200 */
[----:B------:R-:W-:-:S04]  /*5710*/  IADD3 R16, PT, PT, -R17, UR4, R2 ;  /* 0x0000000411107c10 */ /* 0x000fc8000fffe102 */
[----:B------:R-:W-:-:S04]  /*5720*/  LOP3.LUT R2, R16, 0x300, RZ, 0xc0, !PT ;  /* 0x0000030010027812 */ /* 0x000fc800078ec0ff */
[----:B------:R-:W-:Y:S01]  /*5730*/  ISETP.NE.AND P0, PT, R2, 0x300, PT ;  /* 0x000003000200780c */ /* 0x000fe20003f05270 */
[----:B------:R-:W-:-:S12]  /*5740*/  IMAD.MOV.U32 R2, RZ, RZ, R0 ;  /* 0x000000ffff027224 */ /* 0x000fd800078e0000 */
[----:B------:R-:W-:Y:S05]  /*5750*/  @!P0 BRA `(.L_x_452) ;  /* 0x0000000000a08947 */ /* 0x000fea0003800000 */
[----:B------:R-:W0:Y:S01]  /*5760*/  LDCU.64 UR6, c[0x0][0x380] ;  /* 0x00007000ff0677ac */ /* 0x000e220008000a00 */
[----:B------:R-:W-:Y:S02]  /*5770*/  IADD3 R5, P0, PT, R0, R17, RZ ;  /* 0x0000001100057210 */ /* 0x000fe40007f1e0ff */
[----:B------:R-:W-:-:S03]  /*5780*/  LEA.HI R2, R16, 0x1, RZ, 0x18 ;  /* 0x0000000110027811 */ /* 0x000fc600078fc0ff */
[----:B------:R-:W-:Y:S01]  /*5790*/  IMAD.X R6, RZ, RZ, R15, P0 ;  /* 0x000000ffff067224 */ /* 0x000fe200000e060f */
[----:B------:R-:W-:Y:S01]  /*57a0*/  LOP3.LUT R4, R2, 0x3, RZ, 0xc0, !PT ;  /* 0x0000000302047812 */ /* 0x000fe200078ec0ff */
[----:B------:R-:W-:-:S04]  /*57b0*/  IMAD.MOV.U32 R2, RZ, RZ, R0 ;  /* 0x000000ffff027224 */ /* 0x000fc800078e0000 */
[----:B------:R-:W-:Y:S01]  /*57c0*/  IMAD.MOV R10, RZ, RZ, -R4 ;  /* 0x000000ffff0a7224 */ /* 0x000fe200078e0a04 */
[----:B0-----:R-:W-:-:S04]  /*57d0*/  LEA R12, P1, R5, UR6, 0x4 ;  /* 0x00000006050c7c11 */ /* 0x001fc8000f8220ff */
[----:B------:R-:W-:-:S09]  /*57e0*/  LEA.HI.X R5, R5, UR7, R6, 0x4, P1 ;  /* 0x0000000705057c11 */ /* 0x000fd200088f2406 */
.L_x_455:
[----:B------:R-:W-:-:S05]  /*57f0*/  IMAD.MOV.U32 R4, RZ, RZ, R12 ;  /* 0x000000ffff047224 */ /* 0x000fca00078e000c */
[----:B------:R-:W2:Y:S01]  /*5800*/  LDG.E.64.CONSTANT R8, desc[UR10][R4.64] ;  /* 0x0000000a04087981 */ /* 0x000ea2000c1e9b00 */
[----:B------:R-:W-:Y:S01]  /*5810*/  VIADD R10, R10, 0x1 ;  /* 0x000000010a0a7836 */ /* 0x000fe20000000000 */
[----:B------:R-:W-:Y:S01]  /*5820*/  BSSY.RECONVERGENT B3, `(.L_x_453) ;  /* 0x0000018000037945 */ /* 0x000fe20003800200 */
[----:B------:R-:W-:-:S03]  /*5830*/  IADD3 R12, P3, PT, R4, 0x1000, RZ ;  /* 0x00001000040c7810 */ /* 0x000fc60007f7e0ff */
[----:B------:R-:W-:Y:S01]  /*5840*/  ISETP.NE.AND P2, PT, R10, RZ, PT ;  /* 0x000000ff0a00720c */ /* 0x000fe20003f45270 */
[----:B--2---:R-:W-:-:S14]  /*5850*/  DSETP.GEU.AND P0, PT, R18, R8, PT ;  /* 0x000000081200722a */ /* 0x004fdc0003f0e000 */
        /* <DEDUP_REMOVED lines=20> */
.L_x_454:
[----:B------:R-:W-:Y:S05]  /*59a0*/  BSYNC.RECONVERGENT B3 ;  /* 0x0000000000037941 */ /* 0x000fea0003800200 */
.L_x_453:
[----:B------:R-:W-:Y:S02]  /*59b0*/  IMAD.X R5, RZ, RZ, R5, P3 ;  /* 0x000000ffff057224 */ /* 0x000fe400018e0605 */
[----:B------:R-:W-:Y:S01]  /*59c0*/  VIADD R2, R2, 0x100 ;  /* 0x0000010002027836 */ /* 0x000fe20000000000 */
[----:B------:R-:W-:Y:S06]  /*59d0*/  @P2 BRA `(.L_x_455) ;  /* 0xfffffffc00842947 */ /* 0x000fec000383ffff */
.L_x_452:
[----:B------:R-:W-:Y:S05]  /*59e0*/  BSYNC.RECONVERGENT B2 ;  /* 0x0000000000027941 */ /* 0x000fea0003800200 */
.L_x_451:
[----:B------:R-:W-:-:S13]  /*59f0*/  ISETP.GE.U32.AND P0, PT, R16, 0x300, PT ;  /* 0x000003001000780c */ /* 0x000fda0003f06070 */
[----:B------:R-:W-:Y:S05]  /*5a00*/  @!P0 BRA `(.L_x_450) ;  /* 0x0000000400b08947 */ /* 0x000fea0003800000 */
[----:B------:R-:W0:Y:S01]  /*5a10*/  LDCU.64 UR6, c[0x0][0x380] ;  /* 0x00007000ff0677ac */ /* 0x000e220008000a00 */
[----:B------:R-:W-:-:S05]  /*5a20*/  IADD3 R5, P0, PT, R2, R17, RZ ;  /* 0x0000001102057210 */ /* 0x000fca0007f1e0ff */
[----:B------:R-:W-:Y:S01]  /*5a30*/  IMAD.X R6, RZ, RZ, R15, P0 ;  /* 0x000000ffff067224 */ /* 0x000fe200000e060f */
[----:B0-----:R-:W-:-:S04]  /*5a40*/  LEA R4, P1, R5, UR6, 0x4 ;  /* 0x0000000605047c11 */ /* 0x001fc8000f8220ff */
[----:B------:R-:W-:Y:S02]  /*5a50*/  IADD3 R4, P0, PT, R4, 0x3008, RZ ;  /* 0x0000300804047810 */ /* 0x000fe40007f1e0ff */
[----:B------:R-:W-:-:S05]  /*5a60*/  LEA.HI.X R5, R5, UR7, R6, 0x4, P1 ;  /* 0x0000000705057c11 */ /* 0x000fca00088f2406 */
[----:B------:R-:W-:-:S07]  /*5a70*/  IMAD.X R5, RZ, RZ, R5, P0 ;  /* 0x000000ffff057224 */ /* 0x000fce00000e0605 */
.L_x_464:
[----:B------:R-:W2:Y:S04]  /*5a80*/  LDG.E.64.CONSTANT R16, desc[UR10][R4.64+-0x3008] ;  /* 0xffcff80a04107981 */ /* 0x000ea8000c1e9b00 */
        /* <DEDUP_REMOVED lines=25> */
.L_x_457:
[----:B------:R-:W-:Y:S05]  /*5c20*/  BSYNC.RECONVERGENT B2 ;  /* 0x0000000000027941 */ /* 0x000fea0003800200 */
.L_x_456:
        /* <DEDUP_REMOVED lines=22> */
.L_x_459:
[----:B------:R-:W-:Y:S05]  /*5d90*/  BSYNC.RECONVERGENT B2 ;  /* 0x0000000000027941 */ /* 0x000fea0003800200 */
.L_x_458:
        /* <DEDUP_REMOVED lines=22> */
.L_x_461:
[----:B------:R-:W-:Y:S05]  /*5f00*/  BSYNC.RECONVERGENT B2 ;  /* 0x0000000000027941 */ /* 0x000fea0003800200 */
.L_x_460:
        /* <DEDUP_REMOVED lines=22> */
.L_x_463:
[----:B------:R-:W-:Y:S05]  /*6070*/  BSYNC.RECONVERGENT B2 ;  /* 0x0000000000027941 */ /* 0x000fea0003800200 */
.L_x_462:
[----:B------:R-:W-:Y:S01]  /*6080*/  VIADD R2, R2, 0x400 ;  /* 0x0000040002027836 */ /* 0x000fe20000000000 */
[----:B------:R-:W-:-:S04]  /*6090*/  IADD3 R4, P1, PT, R4, 0x4000, RZ ;  /* 0x0000400004047810 */ /* 0x000fc80007f3e0ff */
[----:B------:R-:W-:Y:S01]  /*60a0*/  ISETP.GE.AND P0, PT, R2, R3, PT ;  /* 0x000000030200720c */ /* 0x000fe20003f06270 */
[----:B------:R-:W-:-:S12]  /*60b0*/  IMAD.X R5, RZ, RZ, R5, P1 ;  /* 0x000000ffff057224 */ /* 0x000fd800008e0605 */
[----:B------:R-:W-:Y:S05]  /*60c0*/  @!P0 BRA `(.L_x_464) ;  /* 0xfffffff8006c8947 */ /* 0x000fea000383ffff */
.L_x_450:
[----:B------:R-:W-:Y:S05]  /*60d0*/  BSYNC.RECONVERGENT B1 ;  /* 0x0000000000017941 */ /* 0x000fea0003800200 */
.L_x_449:
[----:B------:R-:W0:Y:S01]  /*60e0*/  S2R R2, SR_LANEID ;  /* 0x0000000000027919 */ /* 0x000e220000000000 */
[----:B------:R-:W-:Y:S01]  /*60f0*/  BSSY.RECONVERGENT B1, `(.L_x_465) ;  /* 0x000001a000017945 */ /* 0x000fe20003800200 */
[----:B------:R-:W-:Y:S01]  /*6100*/  IMAD.MOV.U32 R3, RZ, RZ, R14 ;  /* 0x000000ffff037224 */ /* 0x000fe200078e000e */
[----:B------:R-:W-:Y:S01]  /*6110*/  SHFL.DOWN PT, R6, R18, 0x1, 0x1f ;  /* 0x08201f0012067f89 */ /* 0x000fe200000e0000 */
[----:B------:R-:W-:Y:S02]  /*6120*/  IMAD.MOV.U32 R12, RZ, RZ, R21 ;  /* 0x000000ffff0c7224 */ /* 0x000fe400078e0015 */
[----:B------:R-:W-:Y:S01]  /*6130*/  IMAD.MOV.U32 R4, RZ, RZ, R18 ;  /* 0x000000ffff047224 */ /* 0x000fe200078e0012 */
[----:B------:R-:W1:Y:S01]  /*6140*/  SHFL.DOWN PT, R7, R19, 0x1, 0x1f ;  /* 0x08201f0013077f89 */ /* 0x000e6200000e0000 */
[----:B------:R-:W-:-:S03]  /*6150*/  IMAD.MOV.U32 R5, RZ, RZ, R19 ;  /* 0x000000ffff057224 */ /* 0x000fc600078e0013 */
[----:B------:R2:W3:Y:S04]  /*6160*/  SHFL.DOWN PT, R9, R14, 0x1, 0x1f ;  /* 0x08201f000e097f89 */ /* 0x0004e800000e0000 */
[----:B------:R2:W4:Y:S01]  /*6170*/  SHFL.DOWN PT, R8, R21, 0x1, 0x1f ;  /* 0x08201f0015087f89 */ /* 0x00052200000e0000 */
[----:B-1----:R-:W-:-:S06]  /*6180*/  DSETP.GEU.AND P0, PT, R18, R6, PT ;  /* 0x000000061200722a */ /* 0x002fcc0003f0e000 */
[----:B0-----:R-:W-:-:S13]  /*6190*/  ISETP.GT.OR P0, PT, R2, 0x1e, !P0 ;  /* 0x0000001e0200780c */ /* 0x001fda0004704670 */
[----:B--234-:R-:W-:Y:S05]  /*61a0*/  @P0 BRA `(.L_x_466) ;  /* 0x0000000000380947 */ /* 0x01cfea0003800000 */
        /* <DEDUP_REMOVED lines=14> */
.L_x_466:
[----:B------:R-:W-:Y:S05]  /*6290*/  BSYNC.RECONVERGENT B1 ;  /* 0x0000000000017941 */ /* 0x000fea0003800200 */
.L_x_465:
        /* <DEDUP_REMOVED lines=26> */
.L_x_468:
[----:B------:R-:W-:Y:S05]  /*6440*/  BSYNC.RECONVERGENT B1 ;  /* 0x0000000000017941 */ /* 0x000fea0003800200 */
.L_x_467:
        /* <DEDUP_REMOVED lines=26> */
.L_x_470:
[----:B------:R-:W-:Y:S05]  /*65f0*/  BSYNC.RECONVERGENT B1 ;  /* 0x0000000000017941 */ /* 0x000fea0003800200 */
.L_x_469:
        /* <DEDUP_REMOVED lines=26> */
.L_x_472:
[----:B------:R-:W-:Y:S05]  /*67a0*/  BSYNC.RECONVERGENT B1 ;  /* 0x0000000000017941 */ /* 0x000fea0003800200 */
.L_x_471:
[----:B------:R-:W-:Y:S01]  /*67b0*/  SHFL.DOWN PT, R4, R6, 0x10, 0x1f ;  /* 0x0a001f0006047f89 */ /* 0x000fe200000e0000 */
[----:B------:R-:W-:Y:S01]  /*67c0*/  BSSY.RECONVERGENT B1, `(.L_x_473) ;  /* 0x000001a000017945 */ /* 0x000fe20003800200 */
[----:B------:R-:W-:Y:S01]  /*67d0*/  ISETP.NE.AND P1, PT, R2, RZ, PT ;  /* 0x000000ff0200720c */ /* 0x000fe20003f25270 */
[----:B------:R-:W-:Y:S01]  /*67e0*/  IMAD.MOV.U32 R20, RZ, RZ, R10 ;  /* 0x000000ffff147224 */ /* 0x000fe200078e000a */
[----:B------:R-:W0:Y:S01]  /*67f0*/  SHFL.DOWN PT, R5, R7, 0x10, 0x1f ;  /* 0x0a001f0007057f89 */ /* 0x000e2200000e0000 */
[----:B------:R-:W-:Y:S02]  /*6800*/  IMAD.MOV.U32 R21, RZ, RZ, R11 ;  /* 0x000000ffff157224 */ /* 0x000fe400078e000b */
[----:B------:R-:W-:Y:S01]  /*6810*/  IMAD.MOV.U32 R3, RZ, RZ, R7 ;  /* 0x000000ffff037224 */ /* 0x000fe200078e0007 */
[----:B------:R1:W2:Y:S04]  /*6820*/  SHFL.DOWN PT, R9, R10, 0x10, 0x1f ;  /* 0x0a001f000a097f89 */ /* 0x0002a800000e0000 */
[----:B------:R1:W3:Y:S01]  /*6830*/  SHFL.DOWN PT, R8, R11, 0x10, 0x1f ;  /* 0x0a001f000b087f89 */ /* 0x0002e200000e0000 */
[----:B0-----:R-:W-:-:S06]  /*6840*/  DSETP.GEU.AND P0, PT, R6, R4, PT ;  /* 0x000000040600722a */ /* 0x001fcc0003f0e000 */
[----:B------:R-:W-:Y:S01]  /*6850*/  ISETP.GT.OR P0, PT, R2, 0xf, !P0 ;  /* 0x0000000f0200780c */ /* 0x000fe20004704670 */
        /* <DEDUP_REMOVED lines=16> */
.L_x_474:
[----:B------:R-:W-:Y:S05]  /*6960*/  BSYNC.RECONVERGENT B1 ;  /* 0x0000000000017941 */ /* 0x000fea0003800200 */
.L_x_473:
        /* <DEDUP_REMOVED lines=10> */
.L_x_476:
[----:B------:R-:W-:Y:S05]  /*6a10*/  BSYNC.RECONVERGENT B1 ;  /* 0x0000000000017941 */ /* 0x000fea0003800200 */
.L_x_475:
[----:B------:R-:W-:Y:S01]  /*6a20*/  BAR.SYNC.DEFER_BLOCKING 0x0 ;  /* 0x0000000000007b1d */ /* 0x000fe20000010000 */
[----:B------:R-:W-:-:S13]  /*6a30*/  ISETP.NE.AND P1, PT, R0, RZ, PT ;  /* 0x000000ff0000720c */ /* 0x000fda0003f25270 */
[----:B------:R-:W-:Y:S05]  /*6a40*/  @P1 BRA `(.L_x_371) ;  /* 0x0000000800841947 */ /* 0x000fea0003800000 */
[----:B0-----:R-:W0:Y:S01]  /*6a50*/  S2R R5, SR_CgaCtaId ;  /* 0x0000000000057919 */ /* 0x001e220000008800 */
[----:B------:R-:W-:Y:S01]  /*6a60*/  MOV R0, 0x400 ;  /* 0x0000040000007802 */ /* 0x000fe20000000f00 */
[----:B------:R-:W-:Y:S01]  /*6a70*/  BSSY.RECONVERGENT B1, `(.L_x_477) ;  /* 0x000001a000017945 */ /* 0x000fe20003800200 */
[----:B------:R-:W-:Y:S02]  /*6a80*/  IMAD.MOV.U32 R33, RZ, RZ, R20 ;  /* 0x000000ffff217224 */ /* 0x000fe400078e0014 */
[----:B------:R-:W-:Y:S02]  /*6a90*/  IMAD.MOV.U32 R31, RZ, RZ, R21 ;  /* 0x000000ffff1f7224 */ /* 0x000fe400078e0015 */
[----:B------:R-:W-:Y:S02]  /*6aa0*/  IMAD.MOV.U32 R28, RZ, RZ, R2 ;  /* 0x000000ffff1c7224 */ /* 0x000fe400078e0002 */
[----:B------:R-:W-:Y:S01]  /*6ab0*/  IMAD.MOV.U32 R29, RZ, RZ, R3 ;  /* 0x000000ffff1d7224 */ /* 0x000fe200078e0003 */
[----:B0-----:R-:W-:-:S05]  /*6ac0*/  LEA R0, R5, R0, 0x18 ;  /* 0x0000000005007211 */ /* 0x001fca00078ec0ff */
[----:B------:R-:W0:Y:S04]  /*6ad0*/  LDS.64 R16, [R0+0x18] ;  /* 0x0000180000107984 */ /* 0x000e280000000a00 */
[----:B------:R1:W2:Y:S04]  /*6ae0*/  LDS.128 R12, [R0+0x40] ;  /* 0x00004000000c7984 */ /* 0x0002a80000000c00 */
[----:B------:R1:W3:Y:S04]  /*6af0*/  LDS.128 R8, [R0+0x50] ;  /* 0x0000500000087984 */ /* 0x0002e80000000c00 */
[----:B------:R1:W4:Y:S01]  /*6b00*/  LDS.128 R4, [R0+0x20] ;  /* 0x0000200000047984 */ /* 0x0003220000000c00 */
[----:B0-----:R-:W-:-:S14]  /*6b10*/  DSETP.GEU.AND P0, PT, R2, R16, PT ;  /* 0x000000100200722a */ /* 0x001fdc0003f0e000 */
[----:B-1234-:R-:W-:Y:S05]  /*6b20*/  @!P0 BRA `(.L_x_478) ;  /* 0x0000000000388947 */ /* 0x01efea0003800000 */
        /* <DEDUP_REMOVED lines=14> */
.L_x_478:
[----:B------:R-:W-:Y:S05]  /*6c10*/  BSYNC.RECONVERGENT B1 ;  /* 0x0000000000017941 */ /* 0x000fea0003800200 */
.L_x_477:
        /* <DEDUP_REMOVED lines=24> */
.L_x_480:
[----:B------:R-:W-:Y:S05]  /*6da0*/  BSYNC.RECONVERGENT B1 ;  /* 0x0000000000017941 */ /* 0x000fea0003800200 */
.L_x_479:
        /* <DEDUP_REMOVED lines=21> */
.L_x_482:
[----:B------:R-:W-:Y:S05]  /*6f00*/  BSYNC.RECONVERGENT B1 ;  /* 0x0000000000017941 */ /* 0x000fea0003800200 */
.L_x_481:
        /* <DEDUP_REMOVED lines=21> */
.L_x_484:
[----:B------:R-:W-:Y:S05]  /*7060*/  BSYNC.RECONVERGENT B1 ;  /* 0x0000000000017941 */ /* 0x000fea0003800200 */
.L_x_483:
        /* <DEDUP_REMOVED lines=21> */
.L_x_486:
[----:B------:R-:W-:Y:S05]  /*71c0*/  BSYNC.RECONVERGENT B1 ;  /* 0x0000000000017941 */ /* 0x000fea0003800200 */
.L_x_485:
        /* <DEDUP_REMOVED lines=21> */
.L_x_488:
[----:B------:R-:W-:Y:S05]  /*7320*/  BSYNC.RECONVERGENT B1 ;  /* 0x0000000000017941 */ /* 0x000fea0003800200 */
.L_x_487:
[----:B--2---:R-:W-:Y:S01]  /*7330*/  DSETP.GEU.AND P0, PT, R6, R18, PT ;  /* 0x000000120600722a */ /* 0x004fe20003f0e000 */
[----:B------:R-:W-:Y:S02]  /*7340*/  IMAD.MOV.U32 R20, RZ, RZ, R9 ;  /* 0x000000ffff147224 */ /* 0x000fe400078e0009 */
[----:B------:R-:W-:Y:S02]  /*7350*/  IMAD.MOV.U32 R21, RZ, RZ, R8 ;  /* 0x000000ffff157224 */ /* 0x000fe400078e0008 */
[----:B------:R-:W-:Y:S02]  /*7360*/  IMAD.MOV.U32 R2, RZ, RZ, R6 ;  /* 0x000000ffff027224 */ /* 0x000fe400078e0006 */
[----:B------:R-:W-:-:S07]  /*7370*/  IMAD.MOV.U32 R3, RZ, RZ, R7 ;  /* 0x000000ffff037224 */ /* 0x000fce00078e0007 */
[----:B------:R-:W-:Y:S05]  /*7380*/  @!P0 BRA `(.L_x_371) ;  /* 0x0000000000348947 */ /* 0x000fea0003800000 */
[----:B------:R2:W1:Y:S01]  /*7390*/  LDS.64 R20, [R0+0x80] ;  /* 0x0000800000147984 */ /* 0x0004620000000a00 */
[----:B------:R-:W-:Y:S01]  /*73a0*/  DSETP.GEU.AND P0, PT, R18, R6, PT ;  /* 0x000000061200722a */ /* 0x000fe20003f0e000 */
[----:B------:R-:W-:Y:S02]  /*73b0*/  IMAD.MOV.U32 R2, RZ, RZ, R18 ;  /* 0x000000ffff027224 */ /* 0x000fe400078e0012 */
[----:B------:R-:W-:-:S11]  /*73c0*/  IMAD.MOV.U32 R3, RZ, RZ, R19 ;  /* 0x000000ffff037224 */ /* 0x000fd600078e0013 */
[----:B--2---:R-:W-:Y:S05]  /*73d0*/  @!P0 BRA `(.L_x_371) ;  /* 0x0000000000208947 */ /* 0x004fea0003800000 */
[CC--:B-1----:R-:W-:Y:S02]  /*73e0*/  ISETP.GE.U32.AND P0, PT, R9.reuse, R20.reuse, PT ;  /* 0x000000140900720c */ /* 0x0c2fe40003f06070 */
[----:B------:R-:W-:Y:S02]  /*73f0*/  ISETP.LT.U32.AND P2, PT, R9, R20, PT ;  /* 0x000000140900720c */ /* 0x000fe40003f41070 */
[CC--:B------:R-:W-:Y:S02]  /*7400*/  ISETP.GE.AND.EX P0, PT, R8.reuse, R21.reuse, PT, P0 ;  /* 0x000000150800720c */ /* 0x0c0fe40003f06300 */
[----:B------:R-:W-:Y:S02]  /*7410*/  ISETP.LT.AND.EX P2, PT, R8, R21, PT, P2 ;  /* 0x000000150800720c */ /* 0x000fe40003f41320 */
[----:B------:R-:W-:Y:S02]  /*7420*/  FSEL R2, R6, R18, !P0 ;  /* 0x0000001206027208 */ /* 0x000fe40004000000 */
[----:B------:R-:W-:-:S02]  /*7430*/  FSEL R3, R7, R19, !P0 ;  /* 0x0000001307037208 */ /* 0x000fc40004000000 */
[----:B------:R-:W-:Y:S02]  /*7440*/  SEL R20, R9, R20, P2 ;  /* 0x0000001409147207 */ /* 0x000fe40001000000 */
[----:B------:R-:W-:-:S07]  /*7450*/  SEL R21, R8, R21, P2 ;  /* 0x0000001508157207 */ /* 0x000fce0001000000 */
.L_x_371:
[----:B------:R-:W-:Y:S05]  /*7460*/  BSYNC.RECONVERGENT B0 ;  /* 0x0000000000007941 */ /* 0x000fea0003800200 */
.L_x_338:
[----:B------:R-:W-:Y:S05]  /*7470*/  @P1 EXIT ;  /* 0x000000000000194d */ /* 0x000fea0003800000 */
[----:B01----:R-:W0:Y:S02]  /*7480*/  LDC.64 R4, c[0x0][0x388] ;  /* 0x0000e200ff047b82 */ /* 0x003e240000000a00 */
[----:B0-----:R-:W-:Y:S04]  /*7490*/  STG.E.64 desc[UR10][R4.64], R2 ;  /* 0x0000000204007986 */ /* 0x001fe8000c101b0a */
[----:B---34-:R-:W-:Y:S01]  /*74a0*/  STG.E.64 desc[UR10][R4.64+0x8], R20 ;  /* 0x0000081404007986 */ /* 0x018fe2000c101b0a */
[----:B------:R-:W-:Y:S05]  /*74b0*/  EXIT ;  /* 0x000000000000794d */ /* 0x000fea0003800000 */
.L_x_489:
        /* <DEDUP_REMOVED lines=12> */
.L_x_1877:


//--------------------- .text._ZN6thrust24THRUST_300001_SM_1000_NS8cuda_cub4core6detail13_kernel_agentINS1_8__reduce11ReduceAgentINS0_12zip_iteratorIN4cuda3std3__45tupleIJNS0_6detail15normal_iteratorINS0_10device_ptrIdEEEENS0_17counting_iteratorIlNS0_11use_defaultESI_SI_EEEEEEEPNSB_IJdlEEESM_lNS1_9__extrema9arg_min_fIdlNSA_4lessIdEEEEEEJSL_SN_lN3cub18CUB_300001_SM_100013GridEvenShareIlEENSV_9GridQueueIyEESS_EEEvDpT0_ --------------------------
	.section	.text._ZN6thrust24THRUST_300001_SM_1000_NS8cuda_cub4core6detail13_kernel_agentINS1_8__reduce11ReduceAgentINS0_12zip_iteratorIN4cuda3std3__45tupleIJNS0_6detail15normal_iteratorINS0_10device_ptrIdEEEENS0_17counting_iteratorIlNS0_11use_defaultESI_SI_EEEEEEEPNSB_IJdlEEESM_lNS1_9__extrema9arg_min_fIdlNSA_4lessIdEEEEEEJSL_SN_lN3cub18CUB_300001_SM_100013GridEvenShareIlEENSV_9GridQueueIyEESS_EEEvDpT0_,"ax",@progbits
	.align	128
        .global         _ZN6thrust24THRUST_300001_SM_1000_NS8cuda_cub4core6detail13_kernel_agentINS1_8__reduce11ReduceAgentINS0_12zip_iteratorIN4cuda3std3__45tupleIJNS0_6detail15normal_iteratorINS0_10device_ptrIdEEEENS0_17counting_iteratorIlNS0_11use_defaultESI_SI_EEEEEEEPNSB_IJdlEEESM_lNS1_9__extrema9arg_min_fIdlNSA_4lessIdEEEEEEJSL_SN_lN3cub18CUB_300001_SM_100013GridEvenShareIlEENSV_9GridQueueIyEESS_EEEvDpT0_
        .type           _ZN6thrust24THRUST_300001_SM_1000_NS8cuda_cub4core6detail13_kernel_agentINS1_8__reduce11ReduceAgentINS0_12zip_iteratorIN4cuda3std3__45tupleIJNS0_6detail15normal_iteratorINS0_10device_ptrIdEEEENS0_17counting_iteratorIlNS0_11use_defaultESI_SI_EEEEEEEPNSB_IJdlEEESM_lNS1_9__extrema9arg_min_fIdlNSA_4lessIdEEEEEEJSL_SN_lN3cub18CUB_300001_SM_100013GridEvenShareIlEENSV_9GridQueueIyEESS_EEEvDpT0_,@function
        .size           _ZN6thrust24THRUST_300001_SM_1000_NS8cuda_cub4core6detail13_kernel_agentINS1_8__reduce11ReduceAgentINS0_12zip_iteratorIN4cuda3std3__45tupleIJNS0_6detail15normal_iteratorINS0_10device_ptrIdEEEENS0_17counting_iteratorIlNS0_11use_defaultESI_SI_EEEEEEEPNSB_IJdlEEESM_lNS1_9__extrema9arg_min_fIdlNSA_4lessIdEEEEEEJSL_SN_lN3cub18CUB_300001_SM_100013GridEvenShareIlEENSV_9GridQueueIyEESS_EEEvDpT0_,(.L_x_1878 - _ZN6thrust24THRUST_300001_SM_1000_NS8cuda_cub4core6detail13_kernel_agentINS1_8__reduce11ReduceAgentINS0_12zip_iteratorIN4cuda3std3__45tupleIJNS0_6detail15normal_iteratorINS0_10device_ptrIdEEEENS0_17counting_iteratorIlNS0_11use_defaultESI_SI_EEEEEEEPNSB_IJdlEEESM_lNS1_9__extrema9arg_min_fIdlNSA_4lessIdEEEEEEJSL_SN_lN3cub18CUB_300001_SM_100013GridEvenShareIlEENSV_9GridQueueIyEESS_EEEvDpT0_)
        .other          _ZN6thrust24THRUST_300001_SM_1000_NS8cuda_cub4core6detail13_kernel_agentINS1_8__reduce11ReduceAgentINS0_12zip_iteratorIN4cuda3std3__45tupleIJNS0_6detail15normal_iteratorINS0_10device_ptrIdEEEENS0_17counting_iteratorIlNS0_11use_defaultESI_SI_EEEEEEEPNSB_IJdlEEESM_lNS1_9__extrema9arg_min_fIdlNSA_4lessIdEEEEEEJSL_SN_lN3cub18CUB_300001_SM_100013GridEvenShareIlEENSV_9GridQueueIyEESS_EEEvDpT0_,@"STO_CUDA_ENTRY STV_DEFAULT"
_ZN6thrust24THRUST_300001_SM_1000_NS8cuda_cub4core6detail13_kernel_agentINS1_8__reduce11ReduceAgentINS0_12zip_iteratorIN4cuda3std3__45tupleIJNS0_6detail15normal_iteratorINS0_10device_ptrIdEEEENS0_17counting_iteratorIlNS0_11use_defaultESI_SI_EEEEEEEPNSB_IJdlEEESM_lNS1_9__extrema9arg_min_fIdlNSA_4lessIdEEEEEEJSL_SN_lN3cub18CUB_300001_SM_100013GridEvenShareIlEENSV_9GridQueueIyEESS_EEEvDpT0_:
.text._ZN6thrust24THRUST_300001_SM_1000_NS8cuda_cub4core6detail13_kernel_agentINS1_8__reduce11ReduceAgentINS0_12zip_iteratorIN4cuda3std3__45tupleIJNS0_6detail15normal_iteratorINS0_10device_ptrIdEEEENS0_17counting_iteratorIlNS0_11use_defaultESI_SI_EEEEEEEPNSB_IJdlEEESM_lNS1_9__extrema9arg_min_fIdlNSA_4lessIdEEEEEEJSL_SN_lN3cub18CUB_300001_SM_100013GridEvenShareIlEENSV_9GridQueueIyEESS_EEEvDpT0_:
[----:B------:R-:W-:Y:S01]  /*0000*/  LDC R1, c[0x0][0x37c] ;  /* 0x0000df00ff017b82 */ /* 0x000fe20000000800 */
[----:B------:R-:W0:Y:S01]  /*0010*/  S2R R0, SR_CTAID.X ;  /* 0x0000000000007919 */ /* 0x000e220000002500 */
[----:B------:R-:W1:Y:S01]  /*0020*/  LDCU.64 UR4, c[0x0][0x398] ;  /* 0x00007300ff0477ac */ /* 0x000e620008000a00 */
[----:B------:R-:W-:Y:S01]  /*0030*/  BSSY.RECONVERGENT B0, `(.L_x_490) ;  /* 0x000067b000007945 */ /* 0x000fe20003800200 */
[----:B------:R-:W2:Y:S01]  /*0040*/  LDCU UR6, c[0x0][0x370] ;  /* 0x00006e00ff0677ac */ /* 0x000ea20008000800 */
[----:B------:R-:W3:Y:S01]  /*0050*/  LDCU.64 UR10, c[0x0][0x358] ;  /* 0x00006b00ff0a77ac */ /* 0x000ee20008000a00 */
[----:B-1----:R-:W-:Y:S02]  /*0060*/  IMAD.U32 R13, RZ, RZ, UR4 ;  /* 0x00000004ff0d7e24 */ /* 0x002fe4000f8e00ff */
[----:B------:R-:W-:Y:S01]  /*0070*/  IMAD.U32 R12, RZ, RZ, UR5 ;  /* 0x00000005ff0c7e24 */ /* 0x000fe2000f8e00ff */
[----:B--2---:R-:W-:Y:S01]  /*0080*/  UIMAD UR6, UR6, 0x500, URZ ;  /* 0x00000500060678a4 */ /* 0x004fe2000f8e02ff */
[----:B0-----:R-:W-:-:S05]  /*0090*/  IMAD R5, R0, 0x500, RZ ;  /* 0x0000050000057824 */ /* 0x001fca00078e02ff */
[----:B------:R-:W-:-:S04]  /*00a0*/  IADD3 R2, P1, PT, R5, 0x500, RZ ;  /* 0x0000050005027810 */ /* 0x000fc80007f3e0ff */
[----:B------:R-:W-:Y:S01]  /*00b0*/  ISETP.GT.U32.AND P0, PT, R2, R13, PT ;  /* 0x0000000d0200720c */ /* 0x000fe20003f04070 */
[----:B------:R-:W-:-:S05]  /*00c0*/  IMAD.X R3, RZ, RZ, RZ, P1 ;  /* 0x000000ffff037224 */ /* 0x000fca00008e06ff */
[----:B------:R-:W-:-:S13]  /*00d0*/  ISETP.GT.AND.EX P0, PT, R3, R12, PT, P0 ;  /* 0x0000000c0300720c */ /* 0x000fda0003f04300 */
[----:B---3--:R-:W-:Y:S05]  /*00e0*/  @!P0 BRA `(.L_x_491) ;  /* 0x0000003800008947 */ /* 0x008fea0003800000 */
[----:B------:R-:W0:Y:S01]  /*00f0*/  S2R R6, SR_TID.X ;  /* 0x0000000000067919 */ /* 0x000e220000002100 */
[----:B------:R-:W-:Y:S01]  /*0100*/  IMAD.IADD R4, R13, 0x1, -R5 ;  /* 0x000000010d047824 */ /* 0x000fe200078e0a05 */
[----:B------:R-:W-:Y:S01]  /*0110*/  BSSY.RECONVERGENT B1, `(.L_x_492) ;  /* 0x0000010000017945 */ /* 0x000fe20003800200 */
[----:B------:R-:W-:Y:S01]  /*0120*/  IMAD.MOV.U32 R7, RZ, RZ, RZ ;  /* 0x000000ffff077224 */ /* 0x000fe200078e00ff */
[----:B------:R-:W-:Y:S01]  /*0130*/  CS2R R2, SRZ ;  /* 0x0000000000027805 */ /* 0x000fe2000001ff00 */
[----:B------:R-:W-:Y:S01]  /*0140*/  IMAD.MOV.U32 R8, RZ, RZ, RZ ;  /* 0x000000ffff087224 */ /* 0x000fe200078e00ff */
[----:B0-----:R-:W-:Y:S01]  /*0150*/  ISETP.GE.AND P0, PT, R6, R4, PT ;  /* 0x000000040600720c */ /* 0x001fe20003f06270 */
[----:B------:R-:W-:-:S12]  /*0160*/  IMAD.MOV.U32 R9, RZ, RZ, R6 ;  /* 0x000000ffff097224 */ /* 0x000fd800078e0006 */
[----:B------:R-:W-:Y:S05]  /*0170*/  @P0 BRA `(.L_x_493) ;  /* 0x0000000000240947 */ /* 0x000fea0003800000 */
[----:B------:R-:W0:Y:S01]  /*0180*/  LDCU.128 UR4, c[0x0][0x380] ;  /* 0x00007000ff0477ac */ /* 0x000e220008000c00 */
[----:B------:R-:W-:-:S05]  /*0190*/  IADD3 R7, P0, PT, R5, R6, RZ ;  /* 0x0000000605077210 */ /* 0x000fca0007f1e0ff */
[----:B------:R-:W-:Y:S01]  /*01a0*/  IMAD.X R8, RZ, RZ, RZ, P0 ;  /* 0x000000ffff087224 */ /* 0x000fe200000e06ff */
[----:B0-----:R-:W-:-:S04]  /*01b0*/  LEA R2, P1, R7, UR4, 0x3 ;  /* 0x0000000407027c11 */ /* 0x001fc8000f8218ff */
[----:B------:R-:W-:-:S06]  /*01c0*/  LEA.HI.X R3, R7, UR5, R8, 0x3, P1 ;  /* 0x0000000507037c11 */ /* 0x000fcc00088f1c08 */
[----:B------:R-:W5:Y:S01]  /*01d0*/  LDG.E.64 R2, desc[UR10][R2.64] ;  /* 0x0000000a02027981 */ /* 0x000f62000c1e1b00 */
[----:B------:R-:W-:Y:S01]  /*01e0*/  IADD3 R7, P0, PT, R7, UR6, RZ ;  /* 0x0000000607077c10 */ /* 0x000fe2000ff1e0ff */
[----:B------:R-:W-:-:S03]  /*01f0*/  VIADD R9, R6, 0x100 ;  /* 0x0000010006097836 */ /* 0x000fc60000000000 */
[----:B------:R-:W-:-:S09]  /*0200*/  IADD3.X R8, PT, PT, R8, UR7, RZ, P0, !PT ;  /* 0x0000000708087c10 */ /* 0x000fd200087fe4ff */
.L_x_493:
[----:B------:R-:W-:Y:S05]  /*0210*/  BSYNC.RECONVERGENT B1 ;  /* 0x0000000000017941 */ /* 0x000fea0003800200 */
.L_x_492:
[----:B------:R-:W-:Y:S01]  /*0220*/  ISETP.GE.AND P0, PT, R9, R4, PT ;  /* 0x000000040900720c */ /* 0x000fe20003f06270 */
[----:B------:R-:W-:-:S12]  /*0230*/  BSSY.RECONVERGENT B1, `(.L_x_494) ;  /* 0x00000ab000017945 */ /* 0x000fd80003800200 */
[----:B------:R-:W-:Y:S05]  /*0240*/  @P0 BRA `(.L_x_495) ;  /* 0x0000000800a40947 */ /* 0x000fea0003800000 */
[----:B------:R-:W-:Y:S01]  /*0250*/  LOP3.LUT R10, RZ, R9, RZ, 0x33, !PT ;  /* 0x00000009ff0a7212 */ /* 0x000fe200078e33ff */
[----:B------:R-:W-:Y:S03]  /*0260*/  BSSY.RECONVERGENT B2, `(.L_x_496) ;  /* 0x0000030000027945 */ /* 0x000fe60003800200 */
[----:B------:R-:W-:-:S04]  /*0270*/  IADD3 R20, PT, PT, -R5, R13, R10 ;  /* 0x0000000d05147210 */ /* 0x000fc80007ffe10a */
[----:B------:R-:W-:-:S04]  /*0280*/  LOP3.LUT R10, R20, 0x300, RZ, 0xc0, !PT ;  /* 0x00000300140a7812 */ /* 0x000fc800078ec0ff */
[----:B------:R-:W-:-:S13]  /*0290*/  ISETP.NE.AND P0, PT, R10, 0x300, PT ;  /* 0x000003000a00780c */ /* 0x000fda0003f05270 */
[----:B------:R-:W-:Y:S05]  /*02a0*/  @!P0 BRA `(.L_x_497) ;  /* 0x0000000000ac8947 */ /* 0x000fea0003800000 */
[----:B------:R-:W0:Y:S01]  /*02b0*/  LDCU.128 UR4, c[0x0][0x380] ;  /* 0x00007000ff0477ac */ /* 0x000e220008000c00 */
[----:B------:R-:W-:Y:S02]  /*02c0*/  IADD3 R18, P0, PT, R5, R9, RZ ;  /* 0x0000000905127210 */ /* 0x000fe40007f1e0ff */
[----:B------:R-:W-:-:S03]  /*02d0*/  LEA.HI R10, R20, 0x1, RZ, 0x18 ;  /* 0x00000001140a7811 */ /* 0x000fc600078fc0ff */
[----:B------:R-:W-:Y:S01]  /*02e0*/  IMAD.X R21, RZ, RZ, RZ, P0 ;  /* 0x000000ffff157224 */ /* 0x000fe200000e06ff */
[----:B------:R-:W-:-:S05]  /*02f0*/  LOP3.LUT R10, R10, 0x3, RZ, 0xc0, !PT ;  /* 0x000000030a0a7812 */ /* 0x000fca00078ec0ff */
[----:B------:R-:W-:Y:S01]  /*0300*/  IMAD.MOV R12, RZ, RZ, -R10 ;  /* 0x000000ffff0c7224 */ /* 0x000fe200078e0a0a */
[C---:B0-----:R-:W-:Y:S02]  /*0310*/  LEA R17, P2, R18.reuse, UR4, 0x3 ;  /* 0x0000000412117c11 */ /* 0x041fe4000f8418ff */
[C---:B------:R-:W-:Y:S02]  /*0320*/  IADD3 R19, P1, PT, R18.reuse, UR6, RZ ;  /* 0x0000000612137c10 */ /* 0x040fe4000ff3e0ff */
[----:B------:R-:W-:Y:S02]  /*0330*/  LEA.HI.X R18, R18, UR5, R21, 0x3, P2 ;  /* 0x0000000512127c11 */ /* 0x000fe400090f1c15 */
[----:B------:R-:W-:-:S09]  /*0340*/  IADD3.X R21, PT, PT, R21, UR7, RZ, P1, !PT ;  /* 0x0000000715157c10 */ /* 0x000fd20008ffe4ff */
.L_x_500:
[----:B------:R-:W-:Y:S02]  /*0350*/  IMAD.MOV.U32 R10, RZ, RZ, R17 ;  /* 0x000000ffff0a7224 */ /* 0x000fe400078e0011 */
[----:B------:R-:W-:-:S06]  /*0360*/  IMAD.MOV.U32 R11, RZ, RZ, R18 ;  /* 0x000000ffff0b7224 */ /* 0x000fcc00078e0012 */
[----:B------:R-:W2:Y:S01]  /*0370*/  LDG.E.64 R10, desc[UR10][R10.64] ;  /* 0x0000000a0a0a7981 */ /* 0x000ea2000c1e1b00 */
[----:B------:R-:W-:Y:S01]  /*0380*/  VIADD R12, R12, 0x1 ;  /* 0x000000010c0c7836 */ /* 0x000fe20000000000 */
[----:B------:R-:W-:Y:S01]  /*0390*/  BSSY.RECONVERGENT B3, `(.L_x_498) ;  /* 0x0000017000037945 */ /* 0x000fe20003800200 */
[----:B------:R-:W-:-:S03]  /*03a0*/  IADD3 R17, P3, PT, R17, 0x800, RZ ;  /* 0x0000080011117810 */ /* 0x000fc60007f7e0ff */
[----:B------:R-:W-:Y:S01]  /*03b0*/  ISETP.NE.AND P2, PT, R12, RZ, PT ;  /* 0x000000ff0c00720c */ /* 0x000fe20003f45270 */
[----:B--2--5:R-:W-:-:S14]  /*03c0*/  DSETP.GEU.AND P0, PT, R2, R10, PT ;  /* 0x0000000a0200722a */ /* 0x024fdc0003f0e000 */
[----:B------:R-:W-:Y:S05]  /*03d0*/  @!P0 BRA `(.L_x_499) ;  /* 0x0000000000488947 */ /* 0x000fea0003800000 */
[----:B------:R-:W-:Y:S01]  /*03e0*/  DSETP.GEU.AND P0, PT, R10, R2, PT ;  /* 0x000000020a00722a */ /* 0x000fe20003f0e000 */
[----:B------:R-:W-:Y:S02]  /*03f0*/  IMAD.MOV.U32 R13, RZ, RZ, R2 ;  /* 0x000000ffff0d7224 */ /* 0x000fe400078e0002 */
[----:B------:R-:W-:Y:S02]  /*0400*/  IMAD.MOV.U32 R15, RZ, RZ, R3 ;  /* 0x000000ffff0f7224 */ /* 0x000fe400078e0003 */
[----:B------:R-:W-:Y:S02]  /*0410*/  IMAD.MOV.U32 R14, RZ, RZ, R7 ;  /* 0x000000ffff0e7224 */ /* 0x000fe400078e0007 */
[----:B------:R-:W-:Y:S02]  /*0420*/  IMAD.MOV.U32 R16, RZ, RZ, R8 ;  /* 0x000000ffff107224 */ /* 0x000fe400078e0008 */
[----:B------:R-:W-:Y:S02]  /*0430*/  IMAD.MOV.U32 R7, RZ, RZ, R19 ;  /* 0x000000ffff077224 */ /* 0x000fe400078e0013 */
[----:B------:R-:W-:-:S02]  /*0440*/  IMAD.MOV.U32 R8, RZ, RZ, R21 ;  /* 0x000000ffff087224 */ /* 0x000fc400078e0015 */
[----:B------:R-:W-:Y:S02]  /*0450*/  IMAD.MOV.U32 R2, RZ, RZ, R10 ;  /* 0x000000ffff027224 */ /* 0x000fe400078e000a */
[----:B------:R-:W-:Y:S01]  /*0460*/  IMAD.MOV.U32 R3, RZ, RZ, R11 ;  /* 0x000000ffff037224 */ /* 0x000fe200078e000b */
[----:B------:R-:W-:Y:S06]  /*0470*/  @!P0 BRA `(.L_x_499) ;  /* 0x0000000000208947 */ /* 0x000fec0003800000 */
        /* <DEDUP_REMOVED lines=8> */
.L_x_499:
[----:B------:R-:W-:Y:S05]  /*0500*/  BSYNC.RECONVERGENT B3 ;  /* 0x0000000000037941 */ /* 0x000fea0003800200 */
.L_x_498:
[----:B------:R-:W-:Y:S01]  /*0510*/  IADD3 R19, P0, PT, R19, 0x100, RZ ;  /* 0x0000010013137810 */ /* 0x000fe20007f1e0ff */
[----:B------:R-:W-:Y:S02]  /*0520*/  VIADD R9, R9, 0x100 ;  /* 0x0000010009097836 */ /* 0x000fe40000000000 */
[----:B------:R-:W-:Y:S02]  /*0530*/  IMAD.X R18, RZ, RZ, R18, P3 ;  /* 0x000000ffff127224 */ /* 0x000fe400018e0612 */
[----:B------:R-:W-:Y:S01]  /*0540*/  IMAD.X R21, RZ, RZ, R21, P0 ;  /* 0x000000ffff157224 */ /* 0x000fe200000e0615 */
[----:B------:R-:W-:Y:S07]  /*0550*/  @P2 BRA `(.L_x_500) ;  /* 0xfffffffc007c2947 */ /* 0x000fee000383ffff */
.L_x_497:
[----:B------:R-:W-:Y:S05]  /*0560*/  BSYNC.RECONVERGENT B2 ;  /* 0x0000000000027941 */ /* 0x000fea0003800200 */
.L_x_496:
[----:B------:R-:W-:-:S13]  /*0570*/  ISETP.GE.U32.AND P0, PT, R20, 0x300, PT ;  /* 0x000003001400780c */ /* 0x000fda0003f06070 */
[----:B------:R-:W-:Y:S05]  /*0580*/  @!P0 BRA `(.L_x_495) ;  /* 0x0000000400d48947 */ /* 0x000fea0003800000 */
[----:B------:R-:W0:Y:S01]  /*0590*/  LDC.64 R10, c[0x0][0x380] ;  /* 0x0000e000ff0a7b82 */ /* 0x000e220000000a00 */
[----:B------:R-:W-:-:S07]  /*05a0*/  VIADD R9, R9, 0x200 ;  /* 0x0000020009097836 */ /* 0x000fce0000000000 */
[----:B------:R-:W1:Y:S02]  /*05b0*/  LDC.64 R12, c[0x0][0x388] ;  /* 0x0000e200ff0c7b82 */ /* 0x000e640000000a00 */
.L_x_509:
[----:B------:R-:W-:-:S05]  /*05c0*/  VIADD R14, R9, 0xfffffe00 ;  /* 0xfffffe00090e7836 */ /* 0x000fca0000000000 */
[----:B------:R-:W-:-:S04]  /*05d0*/  IADD3 R21, P0, PT, R5, R14, RZ ;  /* 0x0000000e05157210 */ /* 0x000fc80007f1e0ff */
[----:B------:R-:W-:Y:S02]  /*05e0*/  LEA.HI.X.SX32 R30, R14, RZ, 0x1, P0 ;  /* 0x000000ff0e1e7211 */ /* 0x000fe400000f0eff */
[----:B0-----:R-:W-:-:S04]  /*05f0*/  LEA R24, P0, R21, R10, 0x3 ;  /* 0x0000000a15187211 */ /* 0x001fc800078018ff */
[----:B------:R-:W-:-:S05]  /*0600*/  LEA.HI.X R25, R21, R11, R30, 0x3, P0 ;  /* 0x0000000b15197211 */ /* 0x000fca00000f1c1e */
[----:B------:R-:W2:Y:S04]  /*0610*/  LDG.E.64 R22, desc[UR10][R24.64] ;  /* 0x0000000a18167981 */ /* 0x000ea8000c1e1b00 */
[----:B-----5:R0:W5:Y:S04]  /*0620*/  LDG.E.64 R18, desc[UR10][R24.64+0x800] ;  /* 0x0008000a18127981 */ /* 0x020168000c1e1b00 */
[----:B------:R0:W5:Y:S04]  /*0630*/  LDG.E.64 R14, desc[UR10][R24.64+0x1000] ;  /* 0x0010000a180e7981 */ /* 0x000168000c1e1b00 */
[----:B------:R0:W5:Y:S01]  /*0640*/  LDG.E.64 R16, desc[UR10][R24.64+0x1800] ;  /* 0x0018000a18107981 */ /* 0x000162000c1e1b00 */
[----:B-1----:R-:W-:Y:S01]  /*0650*/  IADD3 R32, P1, PT, R21, R12, RZ ;  /* 0x0000000c15207210 */ /* 0x002fe20007f3e0ff */
[----:B------:R-:W-:Y:S01]  /*0660*/  BSSY.RECONVERGENT B2, `(.L_x_501) ;  /* 0x0000017000027945 */ /* 0x000fe20003800200 */
[----:B------:R-:W-:-:S02]  /*0670*/  IMAD.MOV.U32 R27, RZ, RZ, R7 ;  /* 0x000000ffff1b7224 */ /* 0x000fc400078e0007 */
[----:B------:R-:W-:Y:S02]  /*0680*/  IMAD.MOV.U32 R28, RZ, RZ, R8 ;  /* 0x000000ffff1c7224 */ /* 0x000fe400078e0008 */
[----:B------:R-:W-:Y:S02]  /*0690*/  VIADD R26, R9, 0xffffff00 ;  /* 0xffffff00091a7836 */ /* 0x000fe40000000000 */
[----:B------:R-:W-:Y:S02]  /*06a0*/  IMAD.MOV.U32 R20, RZ, RZ, R2 ;  /* 0x000000ffff147224 */ /* 0x000fe400078e0002 */
[----:B------:R-:W-:Y:S02]  /*06b0*/  IMAD.MOV.U32 R21, RZ, RZ, R3 ;  /* 0x000000ffff157224 */ /* 0x000fe400078e0003 */
[----:B------:R-:W-:Y:S01]  /*06c0*/  IMAD.X R29, R30, 0x1, R13, P1 ;  /* 0x000000011e1d7824 */ /* 0x000fe200008e060d */
[----:B--2---:R-:W-:-:S14]  /*06d0*/  DSETP.GEU.AND P0, PT, R2, R22, PT ;  /* 0x000000160200722a */ /* 0x004fdc0003f0e000 */
[----:B0-----:R-:W-:Y:S05]  /*06e0*/  @!P0 BRA `(.L_x_502) ;  /* 0x0000000000388947 */ /* 0x001fea0003800000 */
        /* <DEDUP_REMOVED lines=14> */
.L_x_502:
[----:B------:R-:W-:Y:S05]  /*07d0*/  BSYNC.RECONVERGENT B2 ;  /* 0x0000000000027941 */ /* 0x000fea0003800200 */
.L_x_501:
[----:B-----5:R-:W-:Y:S01]  /*07e0*/  DSETP.GEU.AND P0, PT, R20, R18, PT ;  /* 0x000000121400722a */ /* 0x020fe20003f0e000 */
[----:B------:R-:W-:Y:S01]  /*07f0*/  SHF.R.S32.HI R2, RZ, 0x1f, R26 ;  /* 0x0000001fff027819 */ /* 0x000fe2000001141a */
[----:B------:R-:W-:Y:S01]  /*0800*/  BSSY.RECONVERGENT B2, `(.L_x_503) ;  /* 0x0000016000027945 */ /* 0x000fe20003800200 */
[----:B------:R-:W-:Y:S01]  /*0810*/  IADD3 R26, P1, P2, R26, R12, R5 ;  /* 0x0000000c1a1a7210 */ /* 0x000fe20007a3e005 */
[----:B------:R-:W-:Y:S02]  /*0820*/  IMAD.MOV.U32 R22, RZ, RZ, R27 ;  /* 0x000000ffff167224 */ /* 0x000fe400078e001b */
[----:B------:R-:W-:Y:S01]  /*0830*/  IMAD.MOV.U32 R23, RZ, RZ, R28 ;  /* 0x000000ffff177224 */ /* 0x000fe200078e001c */
[----:B------:R-:W-:Y:S01]  /*0840*/  IADD3.X R7, PT, PT, R2, R13, RZ, P1, P2 ;  /* 0x0000000d02077210 */ /* 0x000fe20000fe44ff */
[----:B------:R-:W-:Y:S02]  /*0850*/  IMAD.MOV.U32 R2, RZ, RZ, R20 ;  /* 0x000000ffff027224 */ /* 0x000fe400078e0014 */
[----:B------:R-:W-:-:S04]  /*0860*/  IMAD.MOV.U32 R3, RZ, RZ, R21 ;  /* 0x000000ffff037224 */ /* 0x000fc800078e0015 */
        /* <DEDUP_REMOVED lines=15> */
.L_x_504:
[----:B------:R-:W-:Y:S05]  /*0960*/  BSYNC.RECONVERGENT B2 ;  /* 0x0000000000027941 */ /* 0x000fea0003800200 */
.L_x_503:
[----:B------:R-:W-:Y:S01]  /*0970*/  DSETP.GEU.AND P0, PT, R2, R14, PT ;  /* 0x0000000e0200722a */ /* 0x000fe20003f0e000 */
[----:B------:R-:W-:Y:S01]  /*0980*/  SHF.R.S32.HI R8, RZ, 0x1f, R9 ;  /* 0x0000001fff087819 */ /* 0x000fe20000011409 */
[C---:B------:R-:W-:Y:S01]  /*0990*/  VIADD R7, R9.reuse, 0x100 ;  /* 0x0000010009077836 */ /* 0x040fe20000000000 */
[----:B------:R-:W-:Y:S01]  /*09a0*/  IADD3 R25, P1, P2, R9, R12, R5 ;  /* 0x0000000c09197210 */ /* 0x000fe20007a3e005 */
[----:B------:R-:W-:Y:S01]  /*09b0*/  BSSY.RECONVERGENT B2, `(.L_x_505) ;  /* 0x0000016000027945 */ /* 0x000fe20003800200 */
[----:B------:R-:W-:Y:S02]  /*09c0*/  IMAD.MOV.U32 R20, RZ, RZ, R22 ;  /* 0x000000ffff147224 */ /* 0x000fe400078e0016 */
[----:B------:R-:W-:Y:S01]  /*09d0*/  IADD3.X R24, PT, PT, R8, R13, RZ, P1, P2 ;  /* 0x0000000d08187210 */ /* 0x000fe20000fe44ff */
[----:B------:R-:W-:Y:S01]  /*09e0*/  IMAD.MOV.U32 R21, RZ, RZ, R23 ;  /* 0x000000ffff157224 */ /* 0x000fe200078e0017 */
[----:B------:R-:W-:Y:S01]  /*09f0*/  SHF.R.S32.HI R8, RZ, 0x1f, R7 ;  /* 0x0000001fff087819 */ /* 0x000fe20000011407 */
[----:B------:R-:W-:-:S02]  /*0a00*/  IMAD.MOV.U32 R18, RZ, RZ, R2 ;  /* 0x000000ffff127224 */ /* 0x000fc400078e0002 */
[----:B------:R-:W-:Y:S02]  /*0a10*/  IMAD.MOV.U32 R19, RZ, RZ, R3 ;  /* 0x000000ffff137224 */ /* 0x000fe400078e0003 */
        /* <DEDUP_REMOVED lines=15> */
.L_x_506:
[----:B------:R-:W-:Y:S05]  /*0b10*/  BSYNC.RECONVERGENT B2 ;  /* 0x0000000000027941 */ /* 0x000fea0003800200 */
.L_x_505:
[----:B------:R-:W-:Y:S01]  /*0b20*/  DSETP.GEU.AND P0, PT, R18, R16, PT ;  /* 0x000000101200722a */ /* 0x000fe20003f0e000 */
[----:B------:R-:W-:Y:S01]  /*0b30*/  IADD3 R15, P1, P2, R7, R12, R5 ;  /* 0x0000000c070f7210 */ /* 0x000fe20007a3e005 */
[----:B------:R-:W-:Y:S01]  /*0b40*/  BSSY.RECONVERGENT B2, `(.L_x_507) ;  /* 0x0000015000027945 */ /* 0x000fe20003800200 */
[----:B------:R-:W-:Y:S02]  /*0b50*/  IMAD.MOV.U32 R7, RZ, RZ, R20 ;  /* 0x000000ffff077224 */ /* 0x000fe400078e0014 */
[----:B------:R-:W-:Y:S01]  /*0b60*/  IADD3.X R14, PT, PT, R8, R13, RZ, P1, P2 ;  /* 0x0000000d080e7210 */ /* 0x000fe20000fe44ff */
[----:B------:R-:W-:Y:S02]  /*0b70*/  IMAD.MOV.U32 R8, RZ, RZ, R21 ;  /* 0x000000ffff087224 */ /* 0x000fe400078e0015 */
        /* <DEDUP_REMOVED lines=17> */
.L_x_508:
[----:B------:R-:W-:Y:S05]  /*0c90*/  BSYNC.RECONVERGENT B2 ;  /* 0x0000000000027941 */ /* 0x000fea0003800200 */
.L_x_507:
[C---:B------:R-:W-:Y:S02]  /*0ca0*/  VIADD R15, R9.reuse, 0x200 ;  /* 0x00000200090f7836 */ /* 0x040fe40000000000 */
[----:B------:R-:W-:-:S03]  /*0cb0*/  VIADD R9, R9, 0x400 ;  /* 0x0000040009097836 */ /* 0x000fc60000000000 */
[----:B------:R-:W-:-:S13]  /*0cc0*/  ISETP.GE.AND P0, PT, R15, R4, PT ;  /* 0x000000040f00720c */ /* 0x000fda0003f06270 */
[----:B------:R-:W-:Y:S05]  /*0cd0*/  @!P0 BRA `(.L_x_509) ;  /* 0xfffffff800388947 */ /* 0x000fea000383ffff */
.L_x_495:
[----:B------:R-:W-:Y:S05]  /*0ce0*/  BSYNC.RECONVERGENT B1 ;  /* 0x0000000000017941 */ /* 0x000fea0003800200 */
.L_x_494:
[----:B------:R-:W-:-:S13]  /*0cf0*/  ISETP.GE.AND P0, PT, R4, 0x100, PT ;  /* 0x000001000400780c */ /* 0x000fda0003f06270 */
[----:B------:R-:W-:Y:S05]  /*0d00*/  @!P0 BRA `(.L_x_510) ;  /* 0x0000001000e48947 */ /* 0x000fea0003800000 */
[----:B------:R-:W0:Y:S01]  /*0d10*/  S2R R4, SR_LANEID ;  /* 0x0000000000047919 */ /* 0x000e220000000000 */
[----:B------:R-:W-:Y:S01]  /*0d20*/  BSSY.RECONVERGENT B1, `(.L_x_511) ;  /* 0x000001a000017945 */ /* 0x000fe20003800200 */
[----:B------:R-:W-:Y:S01]  /*0d30*/  IMAD.MOV.U32 R14, RZ, RZ, R7 ;  /* 0x000000ffff0e7224 */ /* 0x000fe200078e0007 */
[----:B-----5:R-:W-:Y:S01]  /*0d40*/  SHFL.DOWN PT, R12, R2, 0x1, 0x1f ;  /* 0x08201f00020c7f89 */ /* 0x020fe200000e0000 */
        /* <DEDUP_REMOVED lines=23> */
.L_x_512:
[----:B------:R-:W-:Y:S05]  /*0ec0*/  BSYNC.RECONVERGENT B1 ;  /* 0x0000000000017941 */ /* 0x000fea0003800200 */
.L_x_511:
        /* <DEDUP_REMOVED lines=26> */
.L_x_514:
[----:B------:R-:W-:Y:S05]  /*1070*/  BSYNC.RECONVERGENT B1 ;  /* 0x0000000000017941 */ /* 0x000fea0003800200 */
.L_x_513:
        /* <DEDUP_REMOVED lines=26> */
.L_x_516:
[----:B------:R-:W-:Y:S05]  /*1220*/  BSYNC.RECONVERGENT B1 ;  /* 0x0000000000017941 */ /* 0x000fea0003800200 */
.L_x_515:
        /* <DEDUP_REMOVED lines=26> */
.L_x_518:
[----:B------:R-:W-:Y:S05]  /*13d0*/  BSYNC.RECONVERGENT B1 ;  /* 0x0000000000017941 */ /* 0x000fea0003800200 */
.L_x_517:
        /* <DEDUP_REMOVED lines=27> */
.L_x_520:
[----:B------:R-:W-:Y:S05]  /*1590*/  BSYNC.RECONVERGENT B1 ;  /* 0x0000000000017941 */ /* 0x000fea0003800200 */
.L_x_519:
[----:B------:R-:W-:Y:S04]  /*15a0*/  BSSY.RECONVERGENT B1, `(.L_x_521) ;  /* 0x000000a000017945 */ /* 0x000fe80003800200 */
[----:B------:R-:W-:Y:S05]  /*15b0*/  @P2 BRA `(.L_x_522) ;  /* 0x0000000000202947 */ /* 0x000fea0003800000 */
[----:B------:R-:W1:Y:S01]  /*15c0*/  S2R R8, SR_CgaCtaId ;  /* 0x0000000000087919 */ /* 0x000e620000008800 */
[----:B------:R-:W-:Y:S02]  /*15d0*/  MOV R5, 0x400 ;  /* 0x0000040000057802 */ /* 0x000fe40000000f00 */
[----:B0-----:R-:W-:-:S04]  /*15e0*/  SHF.R.U32.HI R4, RZ, 0x1, R6 ;  /* 0x00000001ff047819 */ /* 0x001fc80000011606 */
[----:B------:R-:W-:Y:S02]  /*15f0*/  LOP3.LUT R4, R4, 0x1f0, RZ, 0xc0, !PT ;  /* 0x000001f004047812 */ /* 0x000fe400078ec0ff */
[----:B-1----:R-:W-:-:S05]  /*1600*/  LEA R5, R8, R5, 0x18 ;  /* 0x0000000508057211 */ /* 0x002fca00078ec0ff */
[----:B------:R-:W-:-:S05]  /*1610*/  IMAD.IADD R5, R4, 0x1, R5 ;  /* 0x0000000104057824 */ /* 0x000fca00078e0205 */
[----:B------:R1:W-:Y:S04]  /*1620*/  STS.64 [R5+0x10], R16 ;  /* 0x0000101005007388 */ /* 0x0003e80000000a00 */
[----:B------:R1:W-:Y:S02]  /*1630*/  STS.64 [R5+0x8], R2 ;  /* 0x0000080205007388 */ /* 0x0003e40000000a00 */
.L_x_522:
[----:B------:R-:W-:Y:S05]  /*1640*/  BSYNC.RECONVERGENT B1 ;  /* 0x0000000000017941 */ /* 0x000fea0003800200 */
.L_x_521:
        /* <DEDUP_REMOVED lines=12> */
[----:B0-----:R0:W2:Y:S04]  /*1710*/  LDS.128 R4, [R32+0x40] ;  /* 0x0000400020047984 */ /* 0x0010a80000000c00 */
[----:B------:R0:W3:Y:S04]  /*1720*/  LDS.128 R8, [R32+0x50] ;  /* 0x0000500020087984 */ /* 0x0000e80000000c00 */
[----:B------:R0:W4:Y:S01]  /*1730*/  LDS.128 R12, [R32+0x20] ;  /* 0x00002000200c7984 */ /* 0x0001220000000c00 */
        /* <DEDUP_REMOVED lines=16> */
.L_x_525:
[----:B------:R-:W-:Y:S05]  /*1840*/  BSYNC.RECONVERGENT B1 ;  /* 0x0000000000017941 */ /* 0x000fea0003800200 */
.L_x_524:
        /* <DEDUP_REMOVED lines=24> */
.L_x_527:
[----:B------:R-:W-:Y:S05]  /*19d0*/  BSYNC.RECONVERGENT B1 ;  /* 0x0000000000017941 */ /* 0x000fea0003800200 */
.L_x_526:
        /* <DEDUP_REMOVED lines=21> */
.L_x_529:
[----:B------:R-:W-:Y:S05]  /*1b30*/  BSYNC.RECONVERGENT B1 ;  /* 0x0000000000017941 */ /* 0x000fea0003800200 */
.L_x_528:
        /* <DEDUP_REMOVED lines=21> */
.L_x_531:
[----:B------:R-:W-:Y:S05]  /*1c90*/  BSYNC.RECONVERGENT B1 ;  /* 0x0000000000017941 */ /* 0x000fea0003800200 */
.L_x_530:
        /* <DEDUP_REMOVED lines=21> */
.L_x_533:
[----:B------:R-:W-:Y:S05]  /*1df0*/  BSYNC.RECONVERGENT B1 ;  /* 0x0000000000017941 */ /* 0x000fea0003800200 */
.L_x_532:
        /* <DEDUP_REMOVED lines=21> */
.L_x_535:
[----:B------:R-:W-:Y:S05]  /*1f50*/  BSYNC.RECONVERGENT B1 ;  /* 0x0000000000017941 */ /* 0x000fea0003800200 */
.L_x_534:
        /* <DEDUP_REMOVED lines=20> */
.L_x_510:
[----:B------:R-:W-:Y:S01]  /*20a0*/  LOP3.LUT R5, R6, 0x3e0, RZ, 0xc0, !PT ;  /* 0x000003e006057812 */ /* 0x000fe200078ec0ff */
[----:B------:R-:W-:Y:S01]  /*20b0*/  BSSY.RECONVERGENT B1, `(.L_x_536) ;  /* 0x0000020000017945 */ /* 0x000fe20003800200 */
[----:B------:R-:W-:Y:S02]  /*20c0*/  IMAD.MOV.U32 R16, RZ, RZ, R7 ;  /* 0x000000ffff107224 */ /* 0x000fe400078e0007 */
[----:B------:R-:W-:Y:S02]  /*20d0*/  IMAD.MOV.U32 R18, RZ, RZ, R8 ;  /* 0x000000ffff127224 */ /* 0x000fe400078e0008 */
[----:B------:R-:W-:Y:S01]  /*20e0*/  VIADD R9, R5, 0x20 ;  /* 0x0000002005097836 */ /* 0x000fe20000000000 */
[----:B------:R-:W-:Y:S01]  /*20f0*/  LOP3.LUT R5, RZ, R5, RZ, 0x33, !PT ;  /* 0x00000005ff057212 */ /* 0x000fe200078e33ff */
[----:B-----5:R-:W-:Y:S02]  /*2100*/  IMAD.MOV.U32 R10, RZ, RZ, R2 ;  /* 0x000000ffff0a7224 */ /* 0x020fe400078e0002 */
[----:B------:R-:W-:Y:S01]  /*2110*/  IMAD.MOV.U32 R11, RZ, RZ, R3 ;  /* 0x000000ffff0b7224 */ /* 0x000fe200078e0003 */
[----:B------:R-:W-:Y:S01]  /*2120*/  ISETP.GT.AND P0, PT, R9, R4, PT ;  /* 0x000000040900720c */ /* 0x000fe20003f04270 */
[----:B------:R-:W-:-:S05]  /*2130*/  IMAD.IADD R5, R4, 0x1, R5 ;  /* 0x0000000104057824 */ /* 0x000fca00078e0205 */
        /* <DEDUP_REMOVED lines=23> */
.L_x_537:
[----:B------:R-:W-:Y:S05]  /*22b0*/  BSYNC.RECONVERGENT B1 ;  /* 0x0000000000017941 */ /* 0x000fea0003800200 */
.L_x_536:
        /* <DEDUP_REMOVED lines=27> */
.L_x_539:
[----:B------:R-:W-:Y:S05]  /*2470*/  BSYNC.RECONVERGENT B1 ;  /* 0x0000000000017941 */ /* 0x000fea0003800200 */
.L_x_538:
[----:B------:R-:W-:Y:S01]  /*2480*/  SHFL.DOWN PT, R12, R2, 0x4, R9 ;  /* 0x08800000020c7989 */ /* 0x000fe200000e0009 */
[----:B------:R-:W-:Y:S01]  /*2490*/  VIADD R8, R5, 0x4 ;  /* 0x0000000405087836 */ /* 0x000fe20000000000 */
[----:B------:R-:W-:Y:S01]  /*24a0*/  BSSY.RECONVERGENT B1, `(.L_x_540) ;  /* 0x0000019000017945 */ /* 0x000fe20003800200 */
[----:B------:R-:W-:Y:S01]  /*24b0*/  IMAD.MOV.U32 R16, RZ, RZ, R14 ;  /* 0x000000ffff107224 */ /* 0x000fe200078e000e */
[----:B------:R-:W0:Y:S01]  /*24c0*/  SHFL.DOWN PT, R13, R3, 0x4, R9 ;  /* 0x08800000030d7989 */ /* 0x000e2200000e0009 */
[----:B------:R-:W-:Y:S02]  /*24d0*/  IMAD.MOV.U32 R18, RZ, RZ, R20 ;  /* 0x000000ffff127224 */ /* 0x000fe400078e0014 */
[----:B------:R-:W-:Y:S01]  /*24e0*/  IMAD.MOV.U32 R10, RZ, RZ, R2 ;  /* 0x000000ffff0a7224 */ /* 0x000fe200078e0002 */
[----:B------:R1:W2:Y:S01]  /*24f0*/  SHFL.DOWN PT, R7, R14, 0x4, R9 ;  /* 0x088000000e077989 */ /* 0x0002a200000e0009 */
[----:B------:R-:W-:-:S03]  /*2500*/  IMAD.MOV.U32 R11, RZ, RZ, R3 ;  /* 0x000000ffff0b7224 */ /* 0x000fc600078e0003 */
[----:B------:R1:W3:Y:S01]  /*2510*/  SHFL.DOWN PT, R15, R20, 0x4, R9 ;  /* 0x08800000140f7989 */ /* 0x0002e200000e0009 */
[----:B0-----:R-:W-:-:S06]  /*2520*/  DSETP.GEU.AND P0, PT, R2, R12, PT ;  /* 0x0000000c0200722a */ /* 0x001fcc0003f0e000 */
[----:B------:R-:W-:-:S13]  /*2530*/  ISETP.GT.OR P0, PT, R8, R9, !P0 ;  /* 0x000000090800720c */ /* 0x000fda0004704670 */
        /* <DEDUP_REMOVED lines=15> */
.L_x_541:
[----:B------:R-:W-:Y:S05]  /*2630*/  BSYNC.RECONVERGENT B1 ;  /* 0x0000000000017941 */ /* 0x000fea0003800200 */
.L_x_540:
        /* <DEDUP_REMOVED lines=27> */
.L_x_543:
[----:B------:R-:W-:Y:S05]  /*27f0*/  BSYNC.RECONVERGENT B1 ;  /* 0x0000000000017941 */ /* 0x000fea0003800200 */
.L_x_542:
[----:B------:R-:W-:Y:S01]  /*2800*/  SHFL.DOWN PT, R10, R12, 0x10, R9 ;  /* 0x0a0000000c0a7989 */ /* 0x000fe200000e0009 */
[C---:B------:R-:W-:Y:S01]  /*2810*/  VIADD R2, R5.reuse, 0x10 ;  /* 0x0000001005027836 */ /* 0x040fe20000000000 */
[----:B------:R-:W-:Y:S01]  /*2820*/  ISETP.NE.AND P2, PT, R5, RZ, PT ;  /* 0x000000ff0500720c */ /* 0x000fe20003f45270 */
[----:B------:R-:W-:Y:S01]  /*2830*/  BSSY.RECONVERGENT B1, `(.L_x_544) ;  /* 0x0000019000017945 */ /* 0x000fe20003800200 */
        /* <DEDUP_REMOVED lines=24> */
.L_x_545:
[----:B------:R-:W-:Y:S05]  /*29c0*/  BSYNC.RECONVERGENT B1 ;  /* 0x0000000000017941 */ /* 0x000fea0003800200 */
.L_x_544:
        /* <DEDUP_REMOVED lines=10> */
.L_x_547:
[----:B------:R-:W-:Y:S05]  /*2a70*/  BSYNC.RECONVERGENT B1 ;  /* 0x0000000000017941 */ /* 0x000fea0003800200 */
.L_x_546:
[----:B------:R-:W-:Y:S01]  /*2a80*/  BAR.SYNC.DEFER_BLOCKING 0x0 ;  /* 0x0000000000007b1d */ /* 0x000fe20000010000 */
[----:B------:R-:W-:-:S13]  /*2a90*/  ISETP.NE.AND P1, PT, R6, RZ, PT ;  /* 0x000000ff0600720c */ /* 0x000fda0003f25270 */
[----:B------:R-:W-:Y:S05]  /*2aa0*/  @P1 BRA `(.L_x_523) ;  /* 0x0000003c004c1947 */ /* 0x000fea0003800000 */
[----:B------:R-:W-:Y:S01]  /*2ab0*/  ISETP.GE.AND P0, PT, R4, 0x21, PT ;  /* 0x000000210400780c */ /* 0x000fe20003f06270 */
[----:B0-----:R-:W-:Y:S02]  /*2ac0*/  IMAD.MOV.U32 R5, RZ, RZ, R16 ;  /* 0x000000ffff057224 */ /* 0x001fe400078e0010 */
[----:B------:R-:W-:Y:S02]  /*2ad0*/  IMAD.MOV.U32 R12, RZ, RZ, R17 ;  /* 0x000000ffff0c7224 */ /* 0x000fe400078e0011 */
[----:B------:R-:W-:Y:S02]  /*2ae0*/  IMAD.MOV.U32 R6, RZ, RZ, R2 ;  /* 0x000000ffff067224 */ /* 0x000fe400078e0002 */
[----:B------:R-:W-:-:S06]  /*2af0*/  IMAD.MOV.U32 R7, RZ, RZ, R3 ;  /* 0x000000ffff077224 */ /* 0x000fcc00078e0003 */
[----:B------:R-:W-:Y:S05]  /*2b00*/  @!P0 BRA `(.L_x_548) ;  /* 0x00000000006c8947 */ /* 0x000fea0003800000 */
        /* <DEDUP_REMOVED lines=26> */
.L_x_549:
[----:B------:R-:W-:Y:S05]  /*2cb0*/  BSYNC.RECONVERGENT B1 ;  /* 0x0000000000017941 */ /* 0x000fea0003800200 */
.L_x_548:
[----:B------:R-:W-:Y:S01]  /*2cc0*/  ISETP.GE.AND P0, PT, R4, 0x41, PT ;  /* 0x000000410400780c */ /* 0x000fe20003f06270 */
[----:B------:R-:W-:Y:S02]  /*2cd0*/  IMAD.MOV.U32 R11, RZ, RZ, R5 ;  /* 0x000000ffff0b7224 */ /* 0x000fe400078e0005 */
        /* <DEDUP_REMOVED lines=30> */
.L_x_551:
[----:B------:R-:W-:Y:S05]  /*2ec0*/  BSYNC.RECONVERGENT B1 ;  /* 0x0000000000017941 */ /* 0x000fea0003800200 */
.L_x_550:
        /* <DEDUP_REMOVED lines=32> */
.L_x_553:
[----:B------:R-:W-:Y:S05]  /*30d0*/  BSYNC.RECONVERGENT B1 ;  /* 0x0000000000017941 */ /* 0x000fea0003800200 */
.L_x_552:
        /* <DEDUP_REMOVED lines=32> */
.L_x_555:
[----:B------:R-:W-:Y:S05]  /*32e0*/  BSYNC.RECONVERGENT B1 ;  /* 0x0000000000017941 */ /* 0x000fea0003800200 */
.L_x_554:
        /* <DEDUP_REMOVED lines=32> */
.L_x_557:
[----:B------:R-:W-:Y:S05]  /*34f0*/  BSYNC.RECONVERGENT B1 ;  /* 0x0000000000017941 */ /* 0x000fea0003800200 */
.L_x_556:
        /* <DEDUP_REMOVED lines=11> */
[----:B------:R-:W-:Y:S02]  /*35b0*/  IMAD.MOV.U32 R6, RZ, RZ, R8 ;  /* 0x000000ffff067224 */ /* 0x000fe400078e0008 */
[----:B------:R-:W-:Y:S01]  /*35c0*/  IMAD.MOV.U32 R7, RZ, RZ, R9 ;  /* 0x000000ffff077224 */ /* 0x000fe200078e0009 */
[----:B0-----:R-:W-:-:S05]  /*35d0*/  LEA R13, R3, R2, 0x18 ;  /* 0x00000002030d7211 */ /* 0x001fca00078ec0ff */
        /* <DEDUP_REMOVED lines=18> */
.L_x_559:
[----:B------:R-:W-:Y:S05]  /*3700*/  BSYNC.RECONVERGENT B1 ;  /* 0x0000000000017941 */ /* 0x000fea0003800200 */
.L_x_558:
        /* <DEDUP_REMOVED lines=30> */
.L_x_491:
[----:B------:R-:W0:Y:S01]  /*38f0*/  S2R R7, SR_TID.X ;  /* 0x0000000000077919 */ /* 0x000e220000002100 */
[----:B------:R-:W1:Y:S02]  /*3900*/  LDCU.128 UR12, c[0x0][0x380] ;  /* 0x00007000ff0c77ac */ /* 0x000e640008000c00 */
[----:B-1----:R-:W-:Y:S02]  /*3910*/  IMAD.U32 R18, RZ, RZ, UR12 ;  /* 0x0000000cff127e24 */ /* 0x002fe4000f8e00ff */
[----:B------:R-:W-:Y:S01]  /*3920*/  IMAD.U32 R17, RZ, RZ, UR13 ;  /* 0x0000000dff117e24 */ /* 0x000fe2000f8e00ff */
[----:B0-----:R-:W-:-:S05]  /*3930*/  IADD3 R2, P0, PT, R5, R7, RZ ;  /* 0x0000000705027210 */ /* 0x001fca0007f1e0ff */
[----:B------:R-:W-:Y:S01]  /*3940*/  IMAD.X R3, RZ, RZ, RZ, P0 ;  /* 0x000000ffff037224 */ /* 0x000fe200000e06ff */
[----:B------:R-:W-:-:S04]  /*3950*/  LEA R22, P0, R2, R18, 0x3 ;  /* 0x0000001202167211 */ /* 0x000fc800078018ff */
[----:B------:R-:W-:-:S05]  /*3960*/  LEA.HI.X R23, R2, R17, R3, 0x3, P0 ;  /* 0x0000001102177211 */ /* 0x000fca00000f1c03 */
[----:B------:R-:W2:Y:S04]  /*3970*/  LDG.E.64 R8, desc[UR10][R22.64] ;  /* 0x0000000a16087981 */ /* 0x000ea8000c1e1b00 */
[----:B------:R-:W2:Y:S04]  /*3980*/  LDG.E.64 R14, desc[UR10][R22.64+0x800] ;  /* 0x0008000a160e7981 */ /* 0x000ea8000c1e1b00 */
[----:B------:R-:W3:Y:S04]  /*3990*/  LDG.E.64 R20, desc[UR10][R22.64+0x1000] ;  /* 0x0010000a16147981 */ /* 0x000ee8000c1e1b00 */
[----:B------:R-:W4:Y:S04]  /*39a0*/  LDG.E.64 R2, desc[UR10][R22.64+0x1800] ;  /* 0x0018000a16027981 */ /* 0x000f28000c1e1b00 */
[----:B------:R0:W5:Y:S01]  /*39b0*/  LDG.E.64 R10, desc[UR10][R22.64+0x2000] ;  /* 0x0020000a160a7981 */ /* 0x000162000c1e1b00 */
[C---:B------:R-:W-:Y:S01]  /*39c0*/  VIADD R4, R7.reuse, 0x100 ;  /* 0x0000010007047836 */ /* 0x040fe20000000000 */
[----:B------:R-:W-:Y:S01]  /*39d0*/  UMOV UR4, URZ ;  /* 0x000000ff00047c82 */ /* 0x000fe20008000000 */
[----:B------:R-:W-:Y:S01]  /*39e0*/  IMAD.U32 R16, RZ, RZ, UR14 ;  /* 0x0000000eff107e24 */ /* 0x000fe2000f8e00ff */
[----:B------:R-:W-:Y:S01]  /*39f0*/  BSSY.RECONVERGENT B1, `(.L_x_560) ;  /* 0x0000018000017945 */ /* 0x000fe20003800200 */
[----:B------:R-:W-:Y:S01]  /*3a00*/  VIADD R6, R7, 0x200 ;  /* 0x0000020007067836 */ /* 0x000fe20000000000 */
[----:B------:R-:W-:Y:S01]  /*3a10*/  ISETP.LE.U32.AND P0, PT, R13, UR6, PT ;  /* 0x000000060d007c0c */ /* 0x000fe2000bf03070 */
[----:B--2---:R-:W-:-:S06]  /*3a20*/  DSETP.GEU.AND P2, PT, R14, R8, PT ;  /* 0x000000080e00722a */ /* 0x004fcc0003f4e000 */
[----:B------:R-:W-:Y:S02]  /*3a30*/  FSEL R8, R14, R8, !P2 ;  /* 0x000000080e087208 */ /* 0x000fe40005000000 */
[----:B------:R-:W-:-:S06]  /*3a40*/  FSEL R9, R15, R9, !P2 ;  /* 0x000000090f097208 */ /* 0x000fcc0005000000 */
[----:B---3--:R-:W-:-:S06]  /*3a50*/  DSETP.GEU.AND P3, PT, R20, R8, PT ;  /* 0x000000081400722a */ /* 0x008fcc0003f6e000 */
[----:B------:R-:W-:Y:S02]  /*3a60*/  FSEL R14, R20, R8, !P3 ;  /* 0x00000008140e7208 */ /* 0x000fe40005800000 */
[----:B------:R-:W-:Y:S01]  /*3a70*/  FSEL R15, R21, R9, !P3 ;  /* 0x00000009150f7208 */ /* 0x000fe20005800000 */
[----:B------:R-:W-:Y:S01]  /*3a80*/  IMAD.U32 R9, RZ, RZ, UR15 ;  /* 0x0000000fff097e24 */ /* 0x000fe2000f8e00ff */
[----:B------:R-:W-:-:S03]  /*3a90*/  IADD3 R8, P1, PT, R5, R16, RZ ;  /* 0x0000001005087210 */ /* 0x000fc60007f3e0ff */
[----:B------:R-:W-:Y:S01]  /*3aa0*/  IMAD.MOV.U32 R5, RZ, RZ, R15 ;  /* 0x000000ffff057224 */ /* 0x000fe200078e000f */
[----:B----4-:R-:W-:Y:S01]  /*3ab0*/  DSETP.GEU.AND P4, PT, R14, R2, PT ;  /* 0x000000020e00722a */ /* 0x010fe20003f8e000 */
[----:B------:R-:W-:Y:S01]  /*3ac0*/  @P3 SEL R6, R4, R7, !P2 ;  /* 0x0000000704063207 */ /* 0x000fe20005000000 */
[----:B------:R-:W-:-:S04]  /*3ad0*/  IMAD.MOV.U32 R4, RZ, RZ, R14 ;  /* 0x000000ffff047224 */ /* 0x000fc800078e000e */
[----:B------:R-:W-:-:S08]  /*3ae0*/  IMAD.MOV.U32 R19, RZ, RZ, R6 ;  /* 0x000000ffff137224 */ /* 0x000fd000078e0006 */
[----:B0-----:R-:W-:Y:S05]  /*3af0*/  @!P4 BRA `(.L_x_561) ;  /* 0x00000000001cc947 */ /* 0x001fea0003800000 */
[----:B------:R-:W-:Y:S01]  /*3b00*/  DSETP.GEU.AND P2, PT, R2, R14, PT ;  /* 0x0000000e0200722a */ /* 0x000fe20003f4e000 */
[----:B------:R-:W-:Y:S02]  /*3b10*/  IMAD.MOV.U32 R4, RZ, RZ, R2 ;  /* 0x000000ffff047224 */ /* 0x000fe400078e0002 */
[----:B------:R-:W-:Y:S02]  /*3b20*/  IMAD.MOV.U32 R5, RZ, RZ, R3 ;  /* 0x000000ffff057224 */ /* 0x000fe400078e0003 */
[----:B------:R-:W-:-:S09]  /*3b30*/  VIADD R19, R7, 0x300 ;  /* 0x0000030007137836 */ /* 0x000fd20000000000 */
[----:B------:R-:W-:Y:S02]  /*3b40*/  @P2 IMAD.MOV.U32 R4, RZ, RZ, R14 ;  /* 0x000000ffff042224 */ /* 0x000fe400078e000e */
[----:B------:R-:W-:Y:S02]  /*3b50*/  @P2 IMAD.MOV.U32 R5, RZ, RZ, R15 ;  /* 0x000000ffff052224 */ /* 0x000fe400078e000f */
[----:B------:R-:W-:-:S07]  /*3b60*/  @P2 IMAD.MOV.U32 R19, RZ, RZ, R6 ;  /* 0x000000ffff132224 */ /* 0x000fce00078e0006 */
.L_x_561:
[----:B------:R-:W-:Y:S05]  /*3b70*/  BSYNC.RECONVERGENT B1 ;  /* 0x0000000000017941 */ /* 0x000fea0003800200 */
.L_x_560:
[----:B------:R-:W-:Y:S01]  /*3b80*/  IMAD.X R20, RZ, RZ, R9, P1 ;  /* 0x000000ffff147224 */ /* 0x000fe200008e0609 */
[----:B-----5:R-:W-:Y:S01]  /*3b90*/  DSETP.GEU.AND P1, PT, R4, R10, PT ;  /* 0x0000000a0400722a */ /* 0x020fe20003f2e000 */
[----:B------:R-:W-:Y:S01]  /*3ba0*/  LOP3.LUT R14, R7, 0x400, RZ, 0xfc, !PT ;  /* 0x00000400070e7812 */ /* 0x000fe200078efcff */
[----:B------:R-:W-:Y:S01]  /*3bb0*/  BSSY.RECONVERGENT B1, `(.L_x_562) ;  /* 0x0000019000017945 */ /* 0x000fe20003800200 */
[-C--:B------:R-:W-:Y:S01]  /*3bc0*/  IADD3 R22, P3, PT, R19, R8.reuse, RZ ;  /* 0x0000000813167210 */ /* 0x080fe20007f7e0ff */
[----:B------:R-:W-:Y:S01]  /*3bd0*/  IMAD.MOV.U32 R2, RZ, RZ, R4 ;  /* 0x000000ffff027224 */ /* 0x000fe200078e0004 */
[----:B------:R-:W-:Y:S01]  /*3be0*/  IADD3 R15, P2, PT, R14, R8, RZ ;  /* 0x000000080e0f7210 */ /* 0x000fe20007f5e0ff */
[----:B------:R-:W-:Y:S01]  /*3bf0*/  IMAD.MOV.U32 R3, RZ, RZ, R5 ;  /* 0x000000ffff037224 */ /* 0x000fe200078e0005 */
[----:B------:R-:W-:Y:S01]  /*3c00*/  IADD3.X R21, PT, PT, R20, UR4, RZ, P3, !PT ;  /* 0x0000000414157c10 */ /* 0x000fe20009ffe4ff */
[----:B------:R-:W-:Y:S01]  /*3c10*/  IMAD.MOV.U32 R8, RZ, RZ, R22 ;  /* 0x000000ffff087224 */ /* 0x000fe200078e0016 */
[----:B------:R-:W-:Y:S01]  /*3c20*/  ISETP.GE.U32.AND.EX P0, PT, RZ, R12, PT, P0 ;  /* 0x0000000cff00720c */ /* 0x000fe20003f06100 */
[----:B------:R-:W-:-:S02]  /*3c30*/  IMAD.X R20, RZ, RZ, R20, P2 ;  /* 0x000000ffff147224 */ /* 0x000fc400010e0614 */
[----:B------:R-:W-:Y:S02]  /*3c40*/  IMAD.MOV.U32 R6, RZ, RZ, R21 ;  /* 0x000000ffff067224 */ /* 0x000fe400078e0015 */
[----:B------:R-:W-:Y:S08]  /*3c50*/  @!P1 BRA `(.L_x_563) ;  /* 0x0000000000389947 */ /* 0x000ff00003800000 */
[----:B------:R-:W-:Y:S01]  /*3c60*/  DSETP.GEU.AND P2, PT, R10, R4, PT ;  /* 0x000000040a00722a */ /* 0x000fe20003f4e000 */
[----:B------:R-:W-:Y:S02]  /*3c70*/  IMAD.U32 R2, RZ, RZ, UR4 ;  /* 0x00000004ff027e24 */ /* 0x000fe4000f8e00ff */
[----:B------:R-:W-:Y:S02]  /*3c80*/  IMAD.MOV.U32 R8, RZ, RZ, R15 ;  /* 0x000000ffff087224 */ /* 0x000fe400078e000f */
[----:B------:R-:W-:Y:S02]  /*3c90*/  IMAD.MOV.U32 R6, RZ, RZ, R20 ;  /* 0x000000ffff067224 */ /* 0x000fe400078e0014 */
[----:B------:R-:W-:-:S07]  /*3ca0*/  IMAD.MOV.U32 R3, RZ, RZ, R11 ;  /* 0x000000ffff037224 */ /* 0x000fce00078e000b */
[----:B------:R-:W-:-:S04]  /*3cb0*/  @P2 ISETP.GE.U32.AND P1, PT, R19, R14, PT ;  /* 0x0000000e1300220c */ /* 0x000fc80003f26070 */
[----:B------:R-:W-:Y:S01]  /*3cc0*/  @P2 ISETP.GE.AND.EX P1, PT, R2, RZ, PT, P1 ;  /* 0x000000ff0200220c */ /* 0x000fe20003f26310 */
[----:B------:R-:W-:-:S03]  /*3cd0*/  IMAD.MOV.U32 R2, RZ, RZ, R10 ;  /* 0x000000ffff027224 */ /* 0x000fc600078e000a */
[----:B------:R-:W-:Y:S02]  /*3ce0*/  @P2 FSEL R4, R4, R10, !P1 ;  /* 0x0000000a04042208 */ /* 0x000fe40004800000 */
[----:B------:R-:W-:Y:S02]  /*3cf0*/  @P2 FSEL R5, R5, R11, !P1 ;  /* 0x0000000b05052208 */ /* 0x000fe40004800000 */
[----:B------:R-:W-:Y:S01]  /*3d00*/  @P2 SEL R8, R22, R15, !P1 ;  /* 0x0000000f16082207 */ /* 0x000fe20004800000 */
[----:B------:R-:W-:Y:S01]  /*3d10*/  @P2 IMAD.MOV.U32 R2, RZ, RZ, R4 ;  /* 0x000000ffff022224 */ /* 0x000fe200078e0004 */
[----:B------:R-:W-:Y:S01]  /*3d20*/  @P2 SEL R6, R21, R20, !P1 ;  /* 0x0000001415062207 */ /* 0x000fe20004800000 */
[----:B------:R-:W-:-:S07]  /*3d30*/  @P2 IMAD.MOV.U32 R3, RZ, RZ, R5 ;  /* 0x000000ffff032224 */ /* 0x000fce00078e0005 */
.L_x_563:
[----:B------:R-:W-:Y:S05]  /*3d40*/  BSYNC.RECONVERGENT B1 ;  /* 0x0000000000017941 */ /* 0x000fea0003800200 */
.L_x_562:
[----:B------:R-:W-:Y:S05]  /*3d50*/  @P0 BRA `(.L_x_564) ;  /* 0x0000001400c00947 */ /* 0x000fea0003800000 */
[----:B------:R-:W0:Y:S01]  /*3d60*/  LDCU.64 UR8, c[0x0][0x3e8] ;  /* 0x00007d00ff0877ac */ /* 0x000e220008000a00 */
[----:B------:R-:W-:Y:S01]  /*3d70*/  ISETP.NE.AND P0, PT, R7, RZ, PT ;  /* 0x000000ff0700720c */ /* 0x000fe20003f05270 */
[----:B------:R-:W-:Y:S01]  /*3d80*/  BSSY.RECONVERGENT B1, `(.L_x_565) ;  /* 0x0000012000017945 */ /* 0x000fe20003800200 */
[----:B------:R-:W-:Y:S01]  /*3d90*/  UMOV UR4, 0x8 ;  /* 0x0000000800047882 */ /* 0x000fe20000000000 */
[----:B------:R-:W-:Y:S02]  /*3da0*/  UMOV UR5, 0x0 ;  /* 0x0000000000057882 */ /* 0x000fe40000000000 */
[----:B0-----:R-:W-:-:S04]  /*3db0*/  UIMAD.WIDE.U32 UR4, UR8, 0x1, UR4 ;  /* 0x00000001080478a5 */ /* 0x001fc8000f8e0004 */
[----:B------:R-:W-:Y:S02]  /*3dc0*/  UIADD3 UR7, UPT, UPT, UR5, UR9, URZ ;  /* 0x0000000905077290 */ /* 0x000fe4000fffe0ff */
[----:B------:R-:W-:Y:S02]  /*3dd0*/  IMAD.U32 R5, RZ, RZ, UR5 ;  /* 0x00000005ff057e24 */ /* 0x000fe4000f8e00ff */
[----:B------:R-:W-:Y:S02]  /*3de0*/  IMAD.U32 R4, RZ, RZ, UR4 ;  /* 0x00000004ff047e24 */ /* 0x000fe4000f8e00ff */
[----:B------:R-:W-:Y:S01]  /*3df0*/  IMAD.U32 R5, RZ, RZ, UR7 ;  /* 0x00000007ff057e24 */ /* 0x000fe2000f8e00ff */
[----:B------:R-:W-:Y:S06]  /*3e00*/  @P0 BRA `(.L_x_566) ;  /* 0x0000000000240947 */ /* 0x000fec0003800000 */
[----:B------:R-:W-:Y:S02]  /*3e10*/  IMAD.MOV.U32 R14, RZ, RZ, 0x500 ;  /* 0x00000500ff0e7424 */ /* 0x000fe400078e00ff */
[----:B------:R-:W-:-:S05]  /*3e20*/  IMAD.MOV.U32 R15, RZ, RZ, 0x0 ;  /* 0x00000000ff0f7424 */ /* 0x000fca00078e00ff */
[----:B------:R-:W2:Y:S01]  /*3e30*/  ATOMG.E.ADD.64.STRONG.GPU PT, R10, desc[UR10][R4.64], R14 ;  /* 0x8000000e040a79a8 */ /* 0x000ea200081ef50a */
[----:B------:R-:W0:Y:S01]  /*3e40*/  S2UR UR5, SR_CgaCtaId ;  /* 0x00000000000579c3 */ /* 0x000e220000008800 */
[----:B------:R-:W-:Y:S02]  /*3e50*/  UMOV UR4, 0x400 ;  /* 0x0000040000047882 */ /* 0x000fe40000000000 */
[----:B0-----:R-:W-:Y:S01]  /*3e60*/  ULEA UR4, UR5, UR4, 0x18 ;  /* 0x0000000405047291 */ /* 0x001fe2000f8ec0ff */
[----:B--2---:R-:W-:-:S05]  /*3e70*/  IADD3 R10, P0, PT, R10, UR6, RZ ;  /* 0x000000060a0a7c10 */ /* 0x004fca000ff1e0ff */
[----:B------:R-:W-:-:S05]  /*3e80*/  IMAD.X R11, RZ, RZ, R11, P0 ;  /* 0x000000ffff0b7224 */ /* 0x000fca00000e060b */
[----:B------:R0:W-:Y:S03]  /*3e90*/  STS.64 [UR4+0x98], R10 ;  /* 0x0000980aff007988 */ /* 0x0001e60008000a04 */
.L_x_566:
[----:B------:R-:W-:Y:S05]  /*3ea0*/  BSYNC.RECONVERGENT B1 ;  /* 0x0000000000017941 */ /* 0x000fea0003800200 */
.L_x_565:
[----:B------:R-:W1:Y:S08]  /*3eb0*/  S2UR UR5, SR_CgaCtaId ;  /* 0x00000000000579c3 */ /* 0x000e700000008800 */
[----:B------:R-:W-:Y:S06]  /*3ec0*/  BAR.SYNC.DEFER_BLOCKING 0x0 ;  /* 0x0000000000007b1d */ /* 0x000fec0000010000 */
[----:B------:R-:W-:-:S02]  /*3ed0*/  UMOV UR4, 0x400 ;  /* 0x0000040000047882 */ /* 0x000fc40000000000 */
[----:B-1----:R-:W-:-:S06]  /*3ee0*/  ULEA UR4, UR5, UR4, 0x18 ;  /* 0x0000000405047291 */ /* 0x002fcc000f8ec0ff */
[----:B------:R-:W-:-:S05]  /*3ef0*/  IMAD.U32 R19, RZ, RZ, UR4 ;  /* 0x00000004ff137e24 */ /* 0x000fca000f8e00ff */
[----:B0-----:R-:W0:Y:S02]  /*3f00*/  LDS.64 R10, [R19+0x98] ;  /* 0x00009800130a7984 */ /* 0x001e240000000a00 */
[----:B0-----:R-:W-:-:S04]  /*3f10*/  IADD3 R14, P1, PT, R10, 0x500, RZ ;  /* 0x000005000a0e7810 */ /* 0x001fc80007f3e0ff */
[----:B------:R-:W-:Y:S01]  /*3f20*/  ISETP.GT.U32.AND P0, PT, R14, R13, PT ;  /* 0x0000000d0e00720c */ /* 0x000fe20003f04070 */
[----:B------:R-:W-:-:S05]  /*3f30*/  IMAD.X R15, RZ, RZ, R11, P1 ;  /* 0x000000ffff0f7224 */ /* 0x000fca00008e060b */
[----:B------:R-:W-:-:S13]  /*3f40*/  ISETP.GT.AND.EX P0, PT, R15, R12, PT, P0 ;  /* 0x0000000c0f00720c */ /* 0x000fda0003f04300 */
[----:B------:R-:W-:Y:S05]  /*3f50*/  @P0 BRA `(.L_x_567) ;  /* 0x0000000800840947 */ /* 0x000fea0003800000 */
[----:B------:R-:W-:Y:S01]  /*3f60*/  BSSY.RECONVERGENT B1, `(.L_x_567) ;  /* 0x00000a0000017945 */ /* 0x000fe20003800200 */
[----:B------:R-:W0:Y:S01]  /*3f70*/  LDCU.64 UR8, c[0x0][0x398] ;  /* 0x00007300ff0877ac */ /* 0x000e220008000a00 */
[----:B------:R-:W1:Y:S02]  /*3f80*/  LDCU.128 UR12, c[0x0][0x380] ;  /* 0x00007000ff0c77ac */ /* 0x000e640008000c00 */
.L_x_580:
[----:B------:R-:W-:Y:S01]  /*3f90*/  IADD3 R29, P0, PT, R7, R10, RZ ;  /* 0x0000000a071d7210 */ /* 0x000fe20007f1e0ff */
[----:B-1----:R-:W-:Y:S02]  /*3fa0*/  IMAD.U32 R18, RZ, RZ, UR12 ;  /* 0x0000000cff127e24 */ /* 0x002fe4000f8e00ff */
[----:B------:R-:W-:Y:S02]  /*3fb0*/  IMAD.U32 R17, RZ, RZ, UR13 ;  /* 0x0000000dff117e24 */ /* 0x000fe4000f8e00ff */
[----:B------:R-:W-:Y:S01]  /*3fc0*/  IMAD.X R26, RZ, RZ, R11, P0 ;  /* 0x000000ffff1a7224 */ /* 0x000fe200000e060b */
[----:B------:R-:W-:-:S04]  /*3fd0*/  LEA R30, P0, R29, R18, 0x3 ;  /* 0x000000121d1e7211 */ /* 0x000fc800078018ff */
[----:B------:R-:W-:-:S05]  /*3fe0*/  LEA.HI.X R31, R29, R17, R26, 0x3, P0 ;  /* 0x000000111d1f7211 */ /* 0x000fca00000f1c1a */
[----:B------:R-:W2:Y:S04]  /*3ff0*/  LDG.E.64 R24, desc[UR10][R30.64] ;  /* 0x0000000a1e187981 */ /* 0x000ea8000c1e1b00 */
[----:B------:R1:W5:Y:S04]  /*4000*/  LDG.E.64 R22, desc[UR10][R30.64+0x800] ;  /* 0x0008000a1e167981 */ /* 0x000368000c1e1b00 */
[----:B------:R1:W5:Y:S04]  /*4010*/  LDG.E.64 R14, desc[UR10][R30.64+0x1000] ;  /* 0x0010000a1e0e7981 */ /* 0x000368000c1e1b00 */
[----:B------:R1:W5:Y:S04]  /*4020*/  LDG.E.64 R12, desc[UR10][R30.64+0x1800] ;  /* 0x0018000a1e0c7981 */ /* 0x000368000c1e1b00 */
[----:B------:R1:W5:Y:S01]  /*4030*/  LDG.E.64 R10, desc[UR10][R30.64+0x2000] ;  /* 0x0020000a1e0a7981 */ /* 0x000362000c1e1b00 */
[----:B------:R-:W-:Y:S01]  /*4040*/  IMAD.U32 R16, RZ, RZ, UR14 ;  /* 0x0000000eff107e24 */ /* 0x000fe2000f8e00ff */
[----:B------:R-:W-:Y:S01]  /*4050*/  BSSY.RECONVERGENT B2, `(.L_x_568) ;  /* 0x0000018000027945 */ /* 0x000fe20003800200 */
[----:B------:R-:W-:-:S02]  /*4060*/  IMAD.U32 R9, RZ, RZ, UR15 ;  /* 0x0000000fff097e24 */ /* 0x000fc4000f8e00ff */
[----:B------:R-:W-:Y:S01]  /*4070*/  IMAD.MOV.U32 R32, RZ, RZ, R8 ;  /* 0x000000ffff207224 */ /* 0x000fe200078e0008 */
[----:B------:R-:W-:Y:S01]  /*4080*/  IADD3 R29, P1, PT, R29, R16, RZ ;  /* 0x000000101d1d7210 */ /* 0x000fe20007f3e0ff */
[----:B------:R-:W-:Y:S02]  /*4090*/  IMAD.MOV.U32 R33, RZ, RZ, R6 ;  /* 0x000000ffff217224 */ /* 0x000fe400078e0006 */
[----:B------:R-:W-:Y:S02]  /*40a0*/  IMAD.MOV.U32 R20, RZ, RZ, R2 ;  /* 0x000000ffff147224 */ /* 0x000fe400078e0002 */
[----:B------:R-:W-:Y:S02]  /*40b0*/  IMAD.MOV.U32 R21, RZ, RZ, R3 ;  /* 0x000000ffff157224 */ /* 0x000fe400078e0003 */
[----:B------:R-:W-:Y:S01]  /*40c0*/  IMAD.X R27, R26, 0x1, R9, P1 ;  /* 0x000000011a1b7824 */ /* 0x000fe200008e0609 */
[----:B--2---:R-:W-:-:S14]  /*40d0*/  DSETP.GEU.AND P0, PT, R2, R24, PT ;  /* 0x000000180200722a */ /* 0x004fdc0003f0e000 */
[----:B-1----:R-:W-:Y:S05]  /*40e0*/  @!P0 BRA `(.L_x_569) ;  /* 0x0000000000388947 */ /* 0x002fea0003800000 */
        /* <DEDUP_REMOVED lines=14> */
.L_x_569:
[----:B0-----:R-:W-:Y:S05]  /*41d0*/  BSYNC.RECONVERGENT B2 ;  /* 0x0000000000027941 */ /* 0x001fea0003800200 */
.L_x_568:
[----:B-----5:R-:W-:Y:S01]  /*41e0*/  DSETP.GEU.AND P0, PT, R20, R22, PT ;  /* 0x000000161400722a */ /* 0x020fe20003f0e000 */
[----:B------:R-:W-:Y:S01]  /*41f0*/  IADD3 R3, P1, PT, R29, 0x100, RZ ;  /* 0x000001001d037810 */ /* 0x000fe20007f3e0ff */
[----:B------:R-:W-:Y:S01]  /*4200*/  BSSY.RECONVERGENT B2, `(.L_x_570) ;  /* 0x0000015000027945 */ /* 0x000fe20003800200 */
[----:B------:R-:W-:Y:S02]  /*4210*/  IMAD.MOV.U32 R26, RZ, RZ, R32 ;  /* 0x000000ffff1a7224 */ /* 0x000fe400078e0020 */
[----:B------:R-:W-:Y:S02]  /*4220*/  IMAD.MOV.U32 R28, RZ, RZ, R33 ;  /* 0x000000ffff1c7224 */ /* 0x000fe400078e0021 */
[----:B------:R-:W-:Y:S02]  /*4230*/  IMAD.X R2, RZ, RZ, R27, P1 ;  /* 0x000000ffff027224 */ /* 0x000fe400008e061b */
[----:B------:R-:W-:Y:S02]  /*4240*/  IMAD.MOV.U32 R24, RZ, RZ, R20 ;  /* 0x000000ffff187224 */ /* 0x000fe400078e0014 */
[----:B------:R-:W-:-:S03]  /*4250*/  IMAD.MOV.U32 R25, RZ, RZ, R21 ;  /* 0x000000ffff197224 */ /* 0x000fc600078e0015 */
        /* <DEDUP_REMOVED lines=15> */
.L_x_571:
[----:B------:R-:W-:Y:S05]  /*4350*/  BSYNC.RECONVERGENT B2 ;  /* 0x0000000000027941 */ /* 0x000fea0003800200 */
.L_x_570:
[----:B------:R-:W-:Y:S01]  /*4360*/  DSETP.GEU.AND P0, PT, R24, R14, PT ;  /* 0x0000000e1800722a */ /* 0x000fe20003f0e000 */
        /* <DEDUP_REMOVED lines=22> */
.L_x_573:
[----:B------:R-:W-:Y:S05]  /*44d0*/  BSYNC.RECONVERGENT B2 ;  /* 0x0000000000027941 */ /* 0x000fea0003800200 */
.L_x_572:
        /* <DEDUP_REMOVED lines=23> */
.L_x_575:
[----:B------:R-:W-:Y:S05]  /*4650*/  BSYNC.RECONVERGENT B2 ;  /* 0x0000000000027941 */ /* 0x000fea0003800200 */
.L_x_574:
        /* <DEDUP_REMOVED lines=23> */
.L_x_577:
[----:B------:R-:W-:Y:S05]  /*47d0*/  BSYNC.RECONVERGENT B2 ;  /* 0x0000000000027941 */ /* 0x000fea0003800200 */
.L_x_576:
[----:B------:R-:W-:Y:S01]  /*47e0*/  BAR.SYNC.DEFER_BLOCKING 0x0 ;  /* 0x0000000000007b1d */ /* 0x000fe20000010000 */
[----:B------:R-:W-:-:S05]  /*47f0*/  ISETP.NE.AND P0, PT, R7, RZ, PT ;  /* 0x000000ff0700720c */ /* 0x000fca0003f05270 */
[----:B------:R-:W-:Y:S08]  /*4800*/  BSSY.RECONVERGENT B2, `(.L_x_578) ;  /* 0x000000c000027945 */ /* 0x000ff00003800200 */
[----:B------:R-:W-:Y:S05]  /*4810*/  @P0 BRA `(.L_x_579) ;  /* 0x0000000000280947 */ /* 0x000fea0003800000 */
[----:B------:R-:W-:Y:S02]  /*4820*/  IMAD.MOV.U32 R12, RZ, RZ, 0x500 ;  /* 0x00000500ff0c7424 */ /* 0x000fe400078e00ff */
[----:B------:R-:W-:-:S05]  /*4830*/  IMAD.MOV.U32 R13, RZ, RZ, 0x0 ;  /* 0x00000000ff0d7424 */ /* 0x000fca00078e00ff */
[----:B------:R-:W2:Y:S01]  /*4840*/  ATOMG.E.ADD.64.STRONG.GPU PT, R10, desc[UR10][R4.64], R12 ;  /* 0x8000000c040a79a8 */ /* 0x000ea200081ef50a */
[----:B------:R-:W0:Y:S01]  /*4850*/  S2UR UR5, SR_CgaCtaId ;  /* 0x00000000000579c3 */ /* 0x000e220000008800 */
[----:B------:R-:W-:Y:S02]  /*4860*/  UMOV UR4, 0x400 ;  /* 0x0000040000047882 */ /* 0x000fe40000000000 */
[----:B0-----:R-:W-:-:S06]  /*4870*/  ULEA UR4, UR5, UR4, 0x18 ;  /* 0x0000000405047291 */ /* 0x001fcc000f8ec0ff */
[----:B------:R-:W-:Y:S01]  /*4880*/  IMAD.U32 R19, RZ, RZ, UR4 ;  /* 0x00000004ff137e24 */ /* 0x000fe2000f8e00ff */
[----:B--2---:R-:W-:-:S05]  /*4890*/  IADD3 R10, P0, PT, R10, UR6, RZ ;  /* 0x000000060a0a7c10 */ /* 0x004fca000ff1e0ff */
[----:B------:R-:W-:-:S05]  /*48a0*/  IMAD.X R11, RZ, RZ, R11, P0 ;  /* 0x000000ffff0b7224 */ /* 0x000fca00000e060b */
[----:B------:R0:W-:Y:S03]  /*48b0*/  STS.64 [R19+0x98], R10 ;  /* 0x0000980a13007388 */ /* 0x0001e60000000a00 */
.L_x_579:
[----:B------:R-:W-:Y:S05]  /*48c0*/  BSYNC.RECONVERGENT B2 ;  /* 0x0000000000027941 */ /* 0x000fea0003800200 */
.L_x_578:
[----:B------:R-:W-:Y:S01]  /*48d0*/  BAR.SYNC.DEFER_BLOCKING 0x0 ;  /* 0x0000000000007b1d */ /* 0x000fe20000010000 */
[----:B------:R-:W-:Y:S02]  /*48e0*/  IMAD.U32 R13, RZ, RZ, UR8 ;  /* 0x00000008ff0d7e24 */ /* 0x000fe4000f8e00ff */
[----:B------:R-:W-:-:S03]  /*48f0*/  IMAD.U32 R12, RZ, RZ, UR9 ;  /* 0x00000009ff0c7e24 */ /* 0x000fc6000f8e00ff */
[----:B0-----:R-:W0:Y:S02]  /*4900*/  LDS.64 R10, [R19+0x98] ;  /* 0x00009800130a7984 */ /* 0x001e240000000a00 */
[----:B0-----:R-:W-:-:S04]  /*4910*/  IADD3 R14, P1, PT, R10, 0x500, RZ ;  /* 0x000005000a0e7810 */ /* 0x001fc80007f3e0ff */
[----:B------:R-:W-:Y:S01]  /*4920*/  ISETP.GT.U32.AND P0, PT, R14, R13, PT ;  /* 0x0000000d0e00720c */ /* 0x000fe20003f04070 */
[----:B------:R-:W-:-:S05]  /*4930*/  IMAD.X R15, RZ, RZ, R11, P1 ;  /* 0x000000ffff0f7224 */ /* 0x000fca00008e060b */
[----:B------:R-:W-:-:S13]  /*4940*/  ISETP.GT.AND.EX P0, PT, R15, R12, PT, P0 ;  /* 0x0000000c0f00720c */ /* 0x000fda0003f04300 */
[----:B------:R-:W-:Y:S05]  /*4950*/  @!P0 BRA `(.L_x_580) ;  /* 0xfffffff4008c8947 */ /* 0x000fea000383ffff */
[----:B------:R-:W-:Y:S05]  /*4960*/  BSYNC.RECONVERGENT B1 ;  /* 0x0000000000017941 */ /* 0x000fea0003800200 */
.L_x_567:
[----:B------:R-:W-:Y:S01]  /*4970*/  ISETP.GE.U32.AND P0, PT, R10, R13, PT ;  /* 0x0000000d0a00720c */ /* 0x000fe20003f06070 */
[----:B------:R-:W-:Y:S03]  /*4980*/  BSSY.RECONVERGENT B1, `(.L_x_564) ;  /* 0x00000ad000017945 */ /* 0x000fe60003800200 */
[----:B------:R-:W-:-:S13]  /*4990*/  ISETP.GE.AND.EX P0, PT, R11, R12, PT, P0 ;  /* 0x0000000c0b00720c */ /* 0x000fda0003f06300 */
[----:B------:R-:W-:Y:S05]  /*49a0*/  @P0 BRA `(.L_x_581) ;  /* 0x0000000800a80947 */ /* 0x000fea0003800000 */
[----:B------:R-:W-:-:S05]  /*49b0*/  IMAD.IADD R4, R13, 0x1, -R10 ;  /* 0x000000010d047824 */ /* 0x000fca00078e0a0a */
[----:B------:R-:W-:-:S13]  /*49c0*/  ISETP.GE.AND P0, PT, R7, R4, PT ;  /* 0x000000040700720c */ /* 0x000fda0003f06270 */
[----:B------:R-:W-:Y:S05]  /*49d0*/  @P0 BRA `(.L_x_581) ;  /* 0x00000008009c0947 */ /* 0x000fea0003800000 */
[----:B------:R-:W-:Y:S01]  /*49e0*/  LOP3.LUT R5, RZ, R7, RZ, 0x33, !PT ;  /* 0x00000007ff057212 */ /* 0x000fe200078e33ff */
[----:B------:R-:W-:Y:S03]  /*49f0*/  BSSY.RECONVERGENT B2, `(.L_x_582) ;  /* 0x0000031000027945 */ /* 0x000fe60003800200 */
[----:B------:R-:W-:-:S04]  /*4a00*/  IADD3 R20, PT, PT, -R10, R13, R5 ;  /* 0x0000000d0a147210 */ /* 0x000fc80007ffe105 */
[----:B------:R-:W-:-:S04]  /*4a10*/  LOP3.LUT R5, R20, 0x300, RZ, 0xc0, !PT ;  /* 0x0000030014057812 */ /* 0x000fc800078ec0ff */
[----:B------:R-:W-:Y:S01]  /*4a20*/  ISETP.NE.AND P0, PT, R5, 0x300, PT ;  /* 0x000003000500780c */ /* 0x000fe20003f05270 */
[----:B------:R-:W-:-:S12]  /*4a30*/  IMAD.MOV.U32 R5, RZ, RZ, R7 ;  /* 0x000000ffff057224 */ /* 0x000fd800078e0007 */
[----:B------:R-:W-:Y:S05]  /*4a40*/  @!P0 BRA `(.L_x_583) ;  /* 0x0000000000ac8947 */ /* 0x000fea0003800000 */
[----:B------:R-:W-:Y:S02]  /*4a50*/  IADD3 R19, P0, PT, R7, R10, RZ ;  /* 0x0000000a07137210 */ /* 0x000fe40007f1e0ff */
[----:B------:R-:W-:Y:S02]  /*4a60*/  LEA.HI R5, R20, 0x1, RZ, 0x18 ;  /* 0x0000000114057811 */ /* 0x000fe400078fc0ff */
[C---:B------:R-:W-:Y:S01]  /*4a70*/  LEA R18, P1, R19.reuse, R18, 0x3 ;  /* 0x0000001213127211 */ /* 0x040fe200078218ff */
[----:B------:R-:W-:Y:S01]  /*4a80*/  IMAD.X R14, RZ, RZ, R11, P0 ;  /* 0x000000ffff0e7224 */ /* 0x000fe200000e060b */
[----:B------:R-:W-:Y:S02]  /*4a90*/  IADD3 R21, P0, PT, R19, R16, RZ ;  /* 0x0000001013157210 */ /* 0x000fe40007f1e0ff */
[----:B------:R-:W-:Y:S01]  /*4aa0*/  LOP3.LUT R12, R5, 0x3, RZ, 0xc0, !PT ;  /* 0x00000003050c7812 */ /* 0x000fe200078ec0ff */
[----:B------:R-:W-:Y:S01]  /*4ab0*/  IMAD.MOV.U32 R5, RZ, RZ, R7 ;  /* 0x000000ffff057224 */ /* 0x000fe200078e0007 */
[----:B------:R-:W-:Y:S01]  /*4ac0*/  LEA.HI.X R19, R19, R17, R14, 0x3, P1 ;  /* 0x0000001113137211 */ /* 0x000fe200008f1c0e */
[----:B------:R-:W-:-:S02]  /*4ad0*/  IMAD.X R23, R14, 0x1, R9, P0 ;  /* 0x000000010e177824 */ /* 0x000fc400000e0609 */
[----:B------:R-:W-:-:S07]  /*4ae0*/  IMAD.MOV R9, RZ, RZ, -R12 ;  /* 0x000000ffff097224 */ /* 0x000fce00078e0a0c */
.L_x_586:
[----:B------:R-:W-:Y:S02]  /*4af0*/  IMAD.MOV.U32 R12, RZ, RZ, R18 ;  /* 0x000000ffff0c7224 */ /* 0x000fe400078e0012 */
[----:B------:R-:W-:-:S06]  /*4b00*/  IMAD.MOV.U32 R13, RZ, RZ, R19 ;  /* 0x000000ffff0d7224 */ /* 0x000fcc00078e0013 */
[----:B------:R-:W2:Y:S01]  /*4b10*/  LDG.E.64 R12, desc[UR10][R12.64] ;  /* 0x0000000a0c0c7981 */ /* 0x000ea2000c1e1b00 */
[----:B------:R-:W-:Y:S01]  /*4b20*/  VIADD R9, R9, 0x1 ;  /* 0x0000000109097836 */ /* 0x000fe20000000000 */
[----:B------:R-:W-:Y:S01]  /*4b30*/  BSSY.RECONVERGENT B3, `(.L_x_584) ;  /* 0x0000017000037945 */ /* 0x000fe20003800200 */
[----:B------:R-:W-:-:S03]  /*4b40*/  IADD3 R18, P3, PT, R18, 0x800, RZ ;  /* 0x0000080012127810 */ /* 0x000fc60007f7e0ff */
[----:B------:R-:W-:Y:S01]  /*4b50*/  ISETP.NE.AND P2, PT, R9, RZ, PT ;  /* 0x000000ff0900720c */ /* 0x000fe20003f45270 */
[----:B--2---:R-:W-:-:S14]  /*4b60*/  DSETP.GEU.AND P0, PT, R2, R12, PT ;  /* 0x0000000c0200722a */ /* 0x004fdc0003f0e000 */
        /* <DEDUP_REMOVED lines=19> */
.L_x_585:
[----:B------:R-:W-:Y:S05]  /*4ca0*/  BSYNC.RECONVERGENT B3 ;  /* 0x0000000000037941 */ /* 0x000fea0003800200 */
.L_x_584:
[----:B------:R-:W-:Y:S01]  /*4cb0*/  IADD3 R21, P0, PT, R21, 0x100, RZ ;  /* 0x0000010015157810 */ /* 0x000fe20007f1e0ff */
[----:B------:R-:W-:Y:S02]  /*4cc0*/  VIADD R5, R5, 0x100 ;  /* 0x0000010005057836 */ /* 0x000fe40000000000 */
[----:B------:R-:W-:Y:S02]  /*4cd0*/  IMAD.X R19, RZ, RZ, R19, P3 ;  /* 0x000000ffff137224 */ /* 0x000fe400018e0613 */
[----:B------:R-:W-:Y:S01]  /*4ce0*/  IMAD.X R23, RZ, RZ, R23, P0 ;  /* 0x000000ffff177224 */ /* 0x000fe200000e0617 */
[----:B------:R-:W-:Y:S07]  /*4cf0*/  @P2 BRA `(.L_x_586) ;  /* 0xfffffffc007c2947 */ /* 0x000fee000383ffff */
.L_x_583:
[----:B------:R-:W-:Y:S05]  /*4d00*/  BSYNC.RECONVERGENT B2 ;  /* 0x0000000000027941 */ /* 0x000fea0003800200 */
.L_x_582:
[----:B------:R-:W-:-:S13]  /*4d10*/  ISETP.GE.U32.AND P0, PT, R20, 0x300, PT ;  /* 0x000003001400780c */ /* 0x000fda0003f06070 */
[----:B------:R-:W-:Y:S05]  /*4d20*/  @!P0 BRA `(.L_x_581) ;  /* 0x0000000400c88947 */ /* 0x000fea0003800000 */
[----:B------:R-:W0:Y:S01]  /*4d30*/  LDC.64 R14, c[0x0][0x380] ;  /* 0x0000e000ff0e7b82 */ /* 0x000e220000000a00 */
[----:B------:R-:W-:-:S07]  /*4d40*/  VIADD R5, R5, 0x200 ;  /* 0x0000020005057836 */ /* 0x000fce0000000000 */
[----:B------:R-:W1:Y:S02]  /*4d50*/  LDC.64 R16, c[0x0][0x388] ;  /* 0x0000e200ff107b82 */ /* 0x000e640000000a00 */
.L_x_595:
[----:B------:R-:W-:-:S05]  /*4d60*/  VIADD R9, R5, 0xfffffe00 ;  /* 0xfffffe0005097836 */ /* 0x000fca0000000000 */
[----:B------:R-:W-:-:S05]  /*4d70*/  IADD3 R23, P0, PT, R9, R10, RZ ;  /* 0x0000000a09177210 */ /* 0x000fca0007f1e0ff */
[----:B------:R-:W-:Y:S01]  /*4d80*/  IMAD.X R30, RZ, RZ, R11, P0 ;  /* 0x000000ffff1e7224 */ /* 0x000fe200000e060b */
[----:B0-----:R-:W-:-:S04]  /*4d90*/  LEA R26, P0, R23, R14, 0x3 ;  /* 0x0000000e171a7211 */ /* 0x001fc800078018ff */
[----:B------:R-:W-:-:S05]  /*4da0*/  LEA.HI.X R27, R23, R15, R30, 0x3, P0 ;  /* 0x0000000f171b7211 */ /* 0x000fca00000f1c1e */
[----:B------:R-:W2:Y:S04]  /*4db0*/  LDG.E.64 R24, desc[UR10][R26.64] ;  /* 0x0000000a1a187981 */ /* 0x000ea8000c1e1b00 */
[----:B------:R0:W5:Y:S04]  /*4dc0*/  LDG.E.64 R20, desc[UR10][R26.64+0x800] ;  /* 0x0008000a1a147981 */ /* 0x000168000c1e1b00 */
        /* <DEDUP_REMOVED lines=26> */
.L_x_588:
[----:B------:R-:W-:Y:S05]  /*4f70*/  BSYNC.RECONVERGENT B2 ;  /* 0x0000000000027941 */ /* 0x000fea0003800200 */
.L_x_587:
[----:B-----5:R-:W-:Y:S01]  /*4f80*/  DSETP.GEU.AND P0, PT, R22, R20, PT ;  /* 0x000000141600722a */ /* 0x020fe20003f0e000 */
[----:B------:R-:W-:Y:S01]  /*4f90*/  IADD3 R24, P1, P2, R10, R16, R29 ;  /* 0x000000100a187210 */ /* 0x000fe20007a3e01d */
[----:B------:R-:W-:Y:S01]  /*4fa0*/  BSSY.RECONVERGENT B2, `(.L_x_589) ;  /* 0x0000016000027945 */ /* 0x000fe20003800200 */
[----:B------:R-:W-:Y:S02]  /*4fb0*/  VIADD R25, R5, 0x100 ;  /* 0x0000010005197836 */ /* 0x000fe40000000000 */
[----:B------:R-:W-:Y:S01]  /*4fc0*/  IADD3.X R27, PT, PT, R11, R17, RZ, P1, P2 ;  /* 0x000000110b1b7210 */ /* 0x000fe20000fe44ff */
[----:B------:R-:W-:Y:S02]  /*4fd0*/  IMAD.MOV.U32 R6, RZ, RZ, R9 ;  /* 0x000000ffff067224 */ /* 0x000fe400078e0009 */
[----:B------:R-:W-:Y:S02]  /*4fe0*/  IMAD.MOV.U32 R8, RZ, RZ, R28 ;  /* 0x000000ffff087224 */ /* 0x000fe400078e001c */
        /* <DEDUP_REMOVED lines=17> */
.L_x_590:
[----:B------:R-:W-:Y:S05]  /*5100*/  BSYNC.RECONVERGENT B2 ;  /* 0x0000000000027941 */ /* 0x000fea0003800200 */
.L_x_589:
[----:B------:R-:W-:Y:S01]  /*5110*/  DSETP.GEU.AND P0, PT, R2, R12, PT ;  /* 0x0000000c0200722a */ /* 0x000fe20003f0e000 */
[CC--:B------:R-:W-:Y:S01]  /*5120*/  IADD3 R23, P1, P4, R10.reuse, R16.reuse, R5 ;  /* 0x000000100a177210 */ /* 0x0c0fe20007c3e005 */
[----:B------:R-:W-:Y:S01]  /*5130*/  BSSY.RECONVERGENT B2, `(.L_x_591) ;  /* 0x0000016000027945 */ /* 0x000fe20003800200 */
[----:B------:R-:W-:Y:S01]  /*5140*/  IADD3 R24, P2, P3, R10, R16, R25 ;  /* 0x000000100a187210 */ /* 0x000fe20007b5e019 */
[----:B------:R-:W-:Y:S01]  /*5150*/  IMAD.MOV.U32 R9, RZ, RZ, R6 ;  /* 0x000000ffff097224 */ /* 0x000fe200078e0006 */
        /* <DEDUP_REMOVED lines=19> */
.L_x_592:
[----:B------:R-:W-:Y:S05]  /*5290*/  BSYNC.RECONVERGENT B2 ;  /* 0x0000000000027941 */ /* 0x000fea0003800200 */
.L_x_591:
[----:B------:R-:W-:Y:S01]  /*52a0*/  DSETP.GEU.AND P0, PT, R20, R18, PT ;  /* 0x000000121400722a */ /* 0x000fe20003f0e000 */
[----:B------:R-:W-:Y:S01]  /*52b0*/  BSSY.RECONVERGENT B2, `(.L_x_593) ;  /* 0x0000015000027945 */ /* 0x000fe20003800200 */
[----:B------:R-:W-:Y:S01]  /*52c0*/  IADD3.X R13, PT, PT, R11, R17, RZ, P2, P3 ;  /* 0x000000110b0d7210 */ /* 0x000fe200017e64ff */
[----:B------:R-:W-:Y:S02]  /*52d0*/  IMAD.MOV.U32 R8, RZ, RZ, R9 ;  /* 0x000000ffff087224 */ /* 0x000fe400078e0009 */
[----:B------:R-:W-:Y:S02]  /*52e0*/  IMAD.MOV.U32 R6, RZ, RZ, R22 ;  /* 0x000000ffff067224 */ /* 0x000fe400078e0016 */
[----:B------:R-:W-:Y:S02]  /*52f0*/  IMAD.MOV.U32 R2, RZ, RZ, R20 ;  /* 0x000000ffff027224 */ /* 0x000fe400078e0014 */
[----:B------:R-:W-:-:S05]  /*5300*/  IMAD.MOV.U32 R3, RZ, RZ, R21 ;  /* 0x000000ffff037224 */ /* 0x000fca00078e0015 */
        /* <DEDUP_REMOVED lines=15> */
.L_x_594:
[----:B------:R-:W-:Y:S05]  /*5400*/  BSYNC.RECONVERGENT B2 ;  /* 0x0000000000027941 */ /* 0x000fea0003800200 */
.L_x_593:
[C---:B------:R-:W-:Y:S02]  /*5410*/  VIADD R9, R5.reuse, 0x200 ;  /* 0x0000020005097836 */ /* 0x040fe40000000000 */
[----:B------:R-:W-:-:S03]  /*5420*/  VIADD R5, R5, 0x400 ;  /* 0x0000040005057836 */ /* 0x000fc60000000000 */
[----:B------:R-:W-:-:S13]  /*5430*/  ISETP.GE.AND P0, PT, R9, R4, PT ;  /* 0x000000040900720c */ /* 0x000fda0003f06270 */
[----:B------:R-:W-:Y:S05]  /*5440*/  @!P0 BRA `(.L_x_595) ;  /* 0xfffffff800448947 */ /* 0x000fea000383ffff */
.L_x_581:
[----:B------:R-:W-:Y:S05]  /*5450*/  BSYNC.RECONVERGENT B1 ;  /* 0x0000000000017941 */ /* 0x000fea0003800200 */
.L_x_564:
        /* <DEDUP_REMOVED lines=27> */
.L_x_597:
[----:B------:R-:W-:Y:S05]  /*5610*/  BSYNC.RECONVERGENT B1 ;  /* 0x0000000000017941 */ /* 0x000fea0003800200 */
.L_x_596:
        /* <DEDUP_REMOVED lines=26> */
.L_x_599:
[----:B------:R-:W-:Y:S05]  /*57c0*/  BSYNC.RECONVERGENT B1 ;  /* 0x0000000000017941 */ /* 0x000fea0003800200 */
.L_x_598:
        /* <DEDUP_REMOVED lines=26> */
.L_x_601:
[----:B------:R-:W-:Y:S05]  /*5970*/  BSYNC.RECONVERGENT B1 ;  /* 0x0000000000017941 */ /* 0x000fea0003800200 */
.L_x_600:
        /* <DEDUP_REMOVED lines=26> */
.L_x_603:
[----:B------:R-:W-:Y:S05]  /*5b20*/  BSYNC.RECONVERGENT B1 ;  /* 0x0000000000017941 */ /* 0x000fea0003800200 */
.L_x_602:
        /* <DEDUP_REMOVED lines=27> */
.L_x_605:
[----:B------:R-:W-:Y:S05]  /*5ce0*/  BSYNC.RECONVERGENT B1 ;  /* 0x0000000000017941 */ /* 0x000fea0003800200 */
.L_x_604:
        /* <DEDUP_REMOVED lines=10> */
.L_x_607:
[----:B------:R-:W-:Y:S05]  /*5d90*/  BSYNC.RECONVERGENT B1 ;  /* 0x0000000000017941 */ /* 0x000fea0003800200 */
.L_x_606:
        /* <DEDUP_REMOVED lines=31> */
.L_x_609:
[----:B------:R-:W-:Y:S05]  /*5f90*/  BSYNC.RECONVERGENT B1 ;  /* 0x0000000000017941 */ /* 0x000fea0003800200 */
.L_x_608:
        /* <DEDUP_REMOVED lines=24> */
.L_x_611:
[----:B------:R-:W-:Y:S05]  /*6120*/  BSYNC.RECONVERGENT B1 ;  /* 0x0000000000017941 */ /* 0x000fea0003800200 */
.L_x_610:
        /* <DEDUP_REMOVED lines=21> */
.L_x_613:
[----:B------:R-:W-:Y:S05]  /*6280*/  BSYNC.RECONVERGENT B1 ;  /* 0x0000000000017941 */ /* 0x000fea0003800200 */
.L_x_612:
        /* <DEDUP_REMOVED lines=21> */
.L_x_615:
[----:B------:R-:W-:Y:S05]  /*63e0*/  BSYNC.RECONVERGENT B1 ;  /* 0x0000000000017941 */ /* 0x000fea0003800200 */
.L_x_614:
        /* <DEDUP_REMOVED lines=21> */
.L_x_617:
[----:B------:R-:W-:Y:S05]  /*6540*/  BSYNC.RECONVERGENT B1 ;  /* 0x0000000000017941 */ /* 0x000fea0003800200 */
.L_x_616:
        /* <DEDUP_REMOVED lines=21> */
.L_x_619:
[----:B------:R-:W-:Y:S05]  /*66a0*/  BSYNC.RECONVERGENT B1 ;  /* 0x0000000000017941 */ /* 0x000fea0003800200 */
.L_x_618:
        /* <DEDUP_REMOVED lines=19> */
.L_x_523:
[----:B------:R-:W-:Y:S05]  /*67e0*/  BSYNC.RECONVERGENT B0 ;  /* 0x0000000000007941 */ /* 0x000fea0003800200 */
.L_x_490:
[----:B------:R-:W-:Y:S05]  /*67f0*/  @P1 EXIT ;  /* 0x000000000000194d */ /* 0x000fea0003800000 */
[----:B01----:R-:W0:Y:S02]  /*6800*/  LDC.64 R4, c[0x0][0x390] ;  /* 0x0000e400ff047b82 */ /* 0x003e240000000a00 */
[----:B0-----:R-:W-:-:S05]  /*6810*/  IMAD.WIDE.U32 R4, R0, 0x10, R4 ;  /* 0x0000001000047825 */ /* 0x001fca00078e0004 */
[----:B------:R-:W-:Y:S04]  /*6820*/  STG.E.64 desc[UR10][R4.64], R2 ;  /* 0x0000000204007986 */ /* 0x000fe8000c101b0a */
[----:B---34-:R-:W-:Y:S01]  /*6830*/  STG.E.64 desc[UR10][R4.64+0x8], R16 ;  /* 0x0000081004007986 */ /* 0x018fe2000c101b0a */
[----:B------:R-:W-:Y:S05]  /*6840*/  EXIT ;  /* 0x000000000000794d */ /* 0x000fea0003800000 */
.L_x_620:
        /* <DEDUP_REMOVED lines=11> */
.L_x_1878:


//--------------------- .text._ZN6thrust24THRUST_300001_SM_1000_NS8cuda_cub4core6detail13_kernel_agentINS1_8__reduce11ReduceAgentINS0_12zip_iteratorIN4cuda3std3__45tupleIJNS0_6detail15normal_iteratorINS0_10device_ptrIdEEEENS0_17counting_iteratorIlNS0_11use_defaultESI_SI_EEEEEEEPNSB_IJdlEEESM_lNS1_9__extrema9arg_min_fIdlNSA_4lessIdEEEEEEJSL_SN_lSS_EEEvDpT0_ --------------------------
	.section	.text._ZN6thrust24THRUST_300001_SM_1000_NS8cuda_cub4core6detail13_kernel_agentINS1_8__reduce11ReduceAgentINS0_12zip_iteratorIN4cuda3std3__45tupleIJNS0_6detail15normal_iteratorINS0_10device_ptrIdEEEENS0_17counting_iteratorIlNS0_11use_defaultESI_SI_EEEEEEEPNSB_IJdlEEESM_lNS1_9__extrema9arg_min_fIdlNSA_4lessIdEEEEEEJSL_SN_lSS_EEEvDpT0_,"ax",@progbits
	.align	128
        .global         _ZN6thrust24THRUST_300001_SM_1000_NS8cuda_cub4core6detail13_kernel_agentINS1_8__reduce11ReduceAgentINS0_12zip_iteratorIN4cuda3std3__45tupleIJNS0_6detail15normal_iteratorINS0_10device_ptrIdEEEENS0_17counting_iteratorIlNS0_11use_defaultESI_SI_EEEEEEEPNSB_IJdlEEESM_lNS1_9__extrema9arg_min_fIdlNSA_4lessIdEEEEEEJSL_SN_lSS_EEEvDpT0_
        .type           _ZN6thrust24THRUST_300001_SM_1000_NS8cuda_cub4core6detail13_kernel_agentINS1_8__reduce11ReduceAgentINS0_12zip_iteratorIN4cuda3std3__45tupleIJNS0_6detail15normal_iteratorINS0_10device_ptrIdEEEENS0_17counting_iteratorIlNS0_11use_defaultESI_SI_EEEEEEEPNSB_IJdlEEESM_lNS1_9__extrema9arg_min_fIdlNSA_4lessIdEEEEEEJSL_SN_lSS_EEEvDpT0_,@function
        .size           _ZN6thrust24THRUST_300001_SM_1000_NS8cuda_cub4core6detail13_kernel_agentINS1_8__reduce11ReduceAgentINS0_12zip_iteratorIN4cuda3std3__45tupleIJNS0_6detail15normal_iteratorINS0_10device_ptrIdEEEENS0_17counting_iteratorIlNS0_11use_defaultESI_SI_EEEEEEEPNSB_IJdlEEESM_lNS1_9__extrema9arg_min_fIdlNSA_4lessIdEEEEEEJSL_SN_lSS_EEEvDpT0_,(.L_x_1879 - _ZN6thrust24THRUST_300001_SM_1000_NS8cuda_cub4core6detail13_kernel_agentINS1_8__reduce11ReduceAgentINS0_12zip_iteratorIN4cuda3std3__45tupleIJNS0_6detail15normal_iteratorINS0_10device_ptrIdEEEENS0_17counting_iteratorIlNS0_11use_defaultESI_SI_EEEEEEEPNSB_IJdlEEESM_lNS1_9__extrema9arg_min_fIdlNSA_4lessIdEEEEEEJSL_SN_lSS_EEEvDpT0_)
        .other          _ZN6thrust24THRUST_300001_SM_1000_NS8cuda_cub4core6detail13_kernel_agentINS1_8__reduce11ReduceAgentINS0_12zip_iteratorIN4cuda3std3__45tupleIJNS0_6detail15normal_iteratorINS0_10device_ptrIdEEEENS0_17counting_iteratorIlNS0_11use_defaultESI_SI_EEEEEEEPNSB_IJdlEEESM_lNS1_9__extrema9arg_min_fIdlNSA_4lessIdEEEEEEJSL_SN_lSS_EEEvDpT0_,@"STO_CUDA_ENTRY STV_DEFAULT"
_ZN6thrust24THRUST_300001_SM_1000_NS8cuda_cub4core6detail13_kernel_agentINS1_8__reduce11ReduceAgentINS0_12zip_iteratorIN4cuda3std3__45tupleIJNS0_6detail15normal_iteratorINS0_10device_ptrIdEEEENS0_17counting_iteratorIlNS0_11use_defaultESI_SI_EEEEEEEPNSB_IJdlEEESM_lNS1_9__extrema9arg_min_fIdlNSA_4lessIdEEEEEEJSL_SN_lSS_EEEvDpT0_:
.text._ZN6thrust24THRUST_300001_SM_1000_NS8cuda_cub4core6detail13_kernel_agentINS1_8__reduce11ReduceAgentINS0_12zip_iteratorIN4cuda3std3__45tupleIJNS0_6detail15normal_iteratorINS0_10device_ptrIdEEEENS0_17counting_iteratorIlNS0_11use_defaultESI_SI_EEEEEEEPNSB_IJdlEEESM_lNS1_9__extrema9arg_min_fIdlNSA_4lessIdEEEEEEJSL_SN_lSS_EEEvDpT0_:
[----:B------:R-:W-:Y:S01]  /*0000*/  LDC R1, c[0x0][0x37c] ;  /* 0x0000df00ff017b82 */ /* 0x000fe20000000800 */
[----:B------:R-:W0:Y:S02]  /*0010*/  LDCU.64 UR4, c[0x0][0x398] ;  /* 0x00007300ff0477ac */ /* 0x000e240008000a00 */
[----:B0-----:R-:W-:-:S04]  /*0020*/  ISETP.NE.U32.AND P0, PT, RZ, UR4, PT ;  /* 0x00000004ff007c0c */ /* 0x001fc8000bf05070 */
[----:B------:R-:W-:-:S13]  /*0030*/  ISETP.NE.AND.EX P0, PT, RZ, UR5, PT, P0 ;  /* 0x00000005ff007c0c */ /* 0x000fda000bf05300 */
[----:B------:R-:W-:Y:S05]  /*0040*/  @!P0 EXIT ;  /* 0x000000000000894d */ /* 0x000fea0003800000 */
[----:B------:R-:W-:Y:S01]  /*0050*/  UISETP.GT.U32.AND UP0, UPT, UR4, 0x4ff, UPT ;  /* 0x000004ff0400788c */ /* 0x000fe2000bf04070 */
[----:B------:R-:W-:Y:S01]  /*0060*/  BSSY.RECONVERGENT B0, `(.L_x_621) ;  /* 0x0000626000007945 */ /* 0x000fe20003800200 */
[----:B------:R-:W0:Y:S02]  /*0070*/  LDCU.64 UR8, c[0x0][0x358] ;  /* 0x00006b00ff0877ac */ /* 0x000e240008000a00 */
[----:B------:R-:W-:-:S09]  /*0080*/  UISETP.GT.AND.EX UP0, UPT, UR5, URZ, UPT, UP0 ;  /* 0x000000ff0500728c */ /* 0x000fd2000bf04300 */
        /* <DEDUP_REMOVED lines=9> */
[----:B------:R-:W1:Y:S01]  /*0120*/  LDC.64 R2, c[0x0][0x380] ;  /* 0x0000e000ff027b82 */ /* 0x000e620000000a00 */
[----:B------:R-:W2:Y:S01]  /*0130*/  LDCU.64 UR6, c[0x0][0x388] ;  /* 0x00007100ff0677ac */ /* 0x000ea20008000a00 */
[----:B-1----:R-:W-:-:S06]  /*0140*/  IMAD.WIDE.U32 R2, R0, 0x8, R2 ;  /* 0x0000000800027825 */ /* 0x002fcc00078e0002 */
[----:B0-----:R-:W5:Y:S01]  /*0150*/  LDG.E.64 R2, desc[UR8][R2.64] ;  /* 0x0000000802027981 */ /* 0x001f62000c1e1b00 */
[C---:B--2---:R-:W-:Y:S01]  /*0160*/  IADD3 R9, P0, PT, R0.reuse, UR6, RZ ;  /* 0x0000000600097c10 */ /* 0x044fe2000ff1e0ff */
[----:B------:R-:W-:-:S04]  /*0170*/  VIADD R10, R0, 0x100 ;  /* 0x00000100000a7836 */ /* 0x000fc80000000000 */
[----:B------:R-:W-:-:S08]  /*0180*/  IMAD.X R8, RZ, RZ, UR7, P0 ;  /* 0x00000007ff087e24 */ /* 0x000fd000080e06ff */
.L_x_624:
[----:B0-----:R-:W-:Y:S05]  /*0190*/  BSYNC.RECONVERGENT B1 ;  /* 0x0000000000017941 */ /* 0x001fea0003800200 */
.L_x_623:
        /* <DEDUP_REMOVED lines=9> */
[----:B------:R-:W0:Y:S01]  /*0230*/  LDC.64 R4, c[0x0][0x380] ;  /* 0x0000e000ff047b82 */ /* 0x000e220000000a00 */
[----:B------:R-:W1:Y:S01]  /*0240*/  LDCU.64 UR6, c[0x0][0x388] ;  /* 0x00007100ff0677ac */ /* 0x000e620008000a00 */
[----:B------:R-:W-:-:S04]  /*0250*/  LEA.HI R6, R18, 0x1, RZ, 0x18 ;  /* 0x0000000112067811 */ /* 0x000fc800078fc0ff */
[----:B------:R-:W-:-:S05]  /*0260*/  LOP3.LUT R6, R6, 0x3, RZ, 0xc0, !PT ;  /* 0x0000000306067812 */ /* 0x000fca00078ec0ff */
[----:B------:R-:W-:Y:S01]  /*0270*/  IMAD.MOV R6, RZ, RZ, -R6 ;  /* 0x000000ffff067224 */ /* 0x000fe200078e0a06 */
[C---:B-1----:R-:W-:Y:S01]  /*0280*/  IADD3 R17, P0, PT, R10.reuse, UR6, RZ ;  /* 0x000000060a117c10 */ /* 0x042fe2000ff1e0ff */
[----:B0-----:R-:W-:-:S04]  /*0290*/  IMAD.WIDE.U32 R4, R10, 0x8, R4 ;  /* 0x000000080a047825 */ /* 0x001fc800078e0004 */
[----:B------:R-:W-:Y:S02]  /*02a0*/  IMAD.MOV.U32 R14, RZ, RZ, R4 ;  /* 0x000000ffff0e7224 */ /* 0x000fe400078e0004 */
[----:B------:R-:W-:Y:S02]  /*02b0*/  IMAD.MOV.U32 R15, RZ, RZ, R5 ;  /* 0x000000ffff0f7224 */ /* 0x000fe400078e0005 */
[----:B------:R-:W-:-:S07]  /*02c0*/  IMAD.X R16, RZ, RZ, UR7, P0 ;  /* 0x00000007ff107e24 */ /* 0x000fce00080e06ff */
.L_x_631:
        /* <DEDUP_REMOVED lines=27> */
.L_x_630:
[----:B------:R-:W-:Y:S05]  /*0480*/  BSYNC.RECONVERGENT B3 ;  /* 0x0000000000037941 */ /* 0x000fea0003800200 */
.L_x_629:
[----:B------:R-:W-:Y:S01]  /*0490*/  IADD3 R17, P0, PT, R17, 0x100, RZ ;  /* 0x0000010011117810 */ /* 0x000fe20007f1e0ff */
[----:B------:R-:W-:Y:S02]  /*04a0*/  VIADD R10, R10, 0x100 ;  /* 0x000001000a0a7836 */ /* 0x000fe40000000000 */
[----:B------:R-:W-:Y:S02]  /*04b0*/  IMAD.X R15, RZ, RZ, R15, P3 ;  /* 0x000000ffff0f7224 */ /* 0x000fe400018e060f */
[----:B------:R-:W-:Y:S01]  /*04c0*/  IMAD.X R16, RZ, RZ, R16, P0 ;  /* 0x000000ffff107224 */ /* 0x000fe200000e0610 */
[----:B------:R-:W-:Y:S07]  /*04d0*/  @P2 BRA `(.L_x_631) ;  /* 0xfffffffc007c2947 */ /* 0x000fee000383ffff */
.L_x_628:
[----:B------:R-:W-:Y:S05]  /*04e0*/  BSYNC.RECONVERGENT B2 ;  /* 0x0000000000027941 */ /* 0x000fea0003800200 */
.L_x_627:
[----:B------:R-:W-:-:S13]  /*04f0*/  ISETP.GE.U32.AND P0, PT, R18, 0x300, PT ;  /* 0x000003001200780c */ /* 0x000fda0003f06070 */
[----:B------:R-:W-:Y:S05]  /*0500*/  @!P0 BRA `(.L_x_626) ;  /* 0x0000000400bc8947 */ /* 0x000fea0003800000 */
[----:B------:R-:W0:Y:S01]  /*0510*/  LDC.64 R4, c[0x0][0x380] ;  /* 0x0000e000ff047b82 */ /* 0x000e220000000a00 */
[----:B------:R-:W-:-:S07]  /*0520*/  VIADD R20, R10, 0x200 ;  /* 0x000002000a147836 */ /* 0x000fce0000000000 */
[----:B------:R-:W1:Y:S02]  /*0530*/  LDC.64 R6, c[0x0][0x388] ;  /* 0x0000e200ff067b82 */ /* 0x000e640000000a00 */
.L_x_640:
[----:B------:R-:W-:-:S04]  /*0540*/  VIADD R23, R20, 0xfffffe00 ;  /* 0xfffffe0014177836 */ /* 0x000fc80000000000 */
[----:B0-----:R-:W-:-:S05]  /*0550*/  IMAD.WIDE R24, R23, 0x8, R4 ;  /* 0x0000000817187825 */ /* 0x001fca00078e0204 */
[----:B------:R-:W2:Y:S04]  /*0560*/  LDG.E.64 R18, desc[UR8][R24.64] ;  /* 0x0000000818127981 */ /* 0x000ea8000c1e1b00 */
[----:B-----5:R0:W5:Y:S04]  /*0570*/  LDG.E.64 R14, desc[UR8][R24.64+0x800] ;  /* 0x00080008180e7981 */ /* 0x020168000c1e1b00 */
[----:B------:R0:W5:Y:S04]  /*0580*/  LDG.E.64 R12, desc[UR8][R24.64+0x1000] ;  /* 0x00100008180c7981 */ /* 0x000168000c1e1b00 */
[----:B------:R0:W5:Y:S01]  /*0590*/  LDG.E.64 R10, desc[UR8][R24.64+0x1800] ;  /* 0x00180008180a7981 */ /* 0x000162000c1e1b00 */
[----:B-1----:R-:W-:Y:S01]  /*05a0*/  IADD3 R26, P1, PT, R23, R6, RZ ;  /* 0x00000006171a7210 */ /* 0x002fe20007f3e0ff */
[----:B------:R-:W-:Y:S01]  /*05b0*/  BSSY.RECONVERGENT B2, `(.L_x_632) ;  /* 0x0000016000027945 */ /* 0x000fe20003800200 */
[----:B------:R-:W-:-:S02]  /*05c0*/  IMAD.MOV.U32 R21, RZ, RZ, R9 ;  /* 0x000000ffff157224 */ /* 0x000fc400078e0009 */
[----:B------:R-:W-:Y:S01]  /*05d0*/  IMAD.MOV.U32 R22, RZ, RZ, R8 ;  /* 0x000000ffff167224 */ /* 0x000fe200078e0008 */
[----:B------:R-:W-:Y:S01]  /*05e0*/  LEA.HI.X.SX32 R23, R23, R7, 0x1, P1 ;  /* 0x0000000717177211 */ /* 0x000fe200008f0eff */
[----:B------:R-:W-:Y:S02]  /*05f0*/  IMAD.MOV.U32 R16, RZ, RZ, R2 ;  /* 0x000000ffff107224 */ /* 0x000fe400078e0002 */
[----:B------:R-:W-:Y:S01]  /*0600*/  IMAD.MOV.U32 R17, RZ, RZ, R3 ;  /* 0x000000ffff117224 */ /* 0x000fe200078e0003 */
        /* <DEDUP_REMOVED lines=16> */
.L_x_633:
[----:B------:R-:W-:Y:S05]  /*0710*/  BSYNC.RECONVERGENT B2 ;  /* 0x0000000000027941 */ /* 0x000fea0003800200 */
.L_x_632:
[----:B-----5:R-:W-:Y:S01]  /*0720*/  DSETP.GEU.AND P0, PT, R16, R14, PT ;  /* 0x0000000e1000722a */ /* 0x020fe20003f0e000 */
[C---:B------:R-:W-:Y:S01]  /*0730*/  VIADD R2, R20.reuse, 0xffffff00 ;  /* 0xffffff0014027836 */ /* 0x040fe20000000000 */
[----:B------:R-:W-:Y:S01]  /*0740*/  BSSY.RECONVERGENT B2, `(.L_x_634) ;  /* 0x0000017000027945 */ /* 0x000fe20003800200 */
[----:B------:R-:W-:Y:S02]  /*0750*/  VIADD R8, R20, 0x100 ;  /* 0x0000010014087836 */ /* 0x000fe40000000000 */
[----:B------:R-:W-:Y:S01]  /*0760*/  IMAD.MOV.U32 R18, RZ, RZ, R21 ;  /* 0x000000ffff127224 */ /* 0x000fe200078e0015 */
[C---:B------:R-:W-:Y:S01]  /*0770*/  IADD3 R24, P1, PT, R2.reuse, R6, RZ ;  /* 0x0000000602187210 */ /* 0x040fe20007f3e0ff */
[----:B------:R-:W-:Y:S02]  /*0780*/  IMAD.MOV.U32 R9, RZ, RZ, R22 ;  /* 0x000000ffff097224 */ /* 0x000fe400078e0016 */
[----:B------:R-:W-:Y:S01]  /*0790*/  IMAD.MOV.U32 R3, RZ, RZ, R17 ;  /* 0x000000ffff037224 */ /* 0x000fe200078e0011 */
[----:B------:R-:W-:Y:S01]  /*07a0*/  LEA.HI.X.SX32 R19, R2, R7, 0x1, P1 ;  /* 0x0000000702137211 */ /* 0x000fe200008f0eff */
        /* <DEDUP_REMOVED lines=16> */
.L_x_635:
[----:B------:R-:W-:Y:S05]  /*08b0*/  BSYNC.RECONVERGENT B2 ;  /* 0x0000000000027941 */ /* 0x000fea0003800200 */
.L_x_634:
[----:B------:R-:W-:Y:S01]  /*08c0*/  DSETP.GEU.AND P0, PT, R2, R12, PT ;  /* 0x0000000c0200722a */ /* 0x000fe20003f0e000 */
[-C--:B------:R-:W-:Y:S01]  /*08d0*/  IADD3 R19, P1, PT, R20, R6.reuse, RZ ;  /* 0x0000000614137210 */ /* 0x080fe20007f3e0ff */
[----:B------:R-:W-:Y:S01]  /*08e0*/  BSSY.RECONVERGENT B2, `(.L_x_636) ;  /* 0x0000016000027945 */ /* 0x000fe20003800200 */
[----:B------:R-:W-:Y:S01]  /*08f0*/  IADD3 R21, P2, PT, R8, R6, RZ ;  /* 0x0000000608157210 */ /* 0x000fe20007f5e0ff */
[----:B------:R-:W-:Y:S01]  /*0900*/  IMAD.MOV.U32 R16, RZ, RZ, R18 ;  /* 0x000000ffff107224 */ /* 0x000fe200078e0012 */
[----:B------:R-:W-:Y:S01]  /*0910*/  LEA.HI.X.SX32 R22, R20, R7, 0x1, P1 ;  /* 0x0000000714167211 */ /* 0x000fe200008f0eff */
        /* <DEDUP_REMOVED lines=18> */
.L_x_637:
[----:B------:R-:W-:Y:S05]  /*0a40*/  BSYNC.RECONVERGENT B2 ;  /* 0x0000000000027941 */ /* 0x000fea0003800200 */
.L_x_636:
[----:B------:R-:W-:Y:S01]  /*0a50*/  DSETP.GEU.AND P0, PT, R14, R10, PT ;  /* 0x0000000a0e00722a */ /* 0x000fe20003f0e000 */
[----:B------:R-:W-:Y:S01]  /*0a60*/  BSSY.RECONVERGENT B2, `(.L_x_638) ;  /* 0x0000015000027945 */ /* 0x000fe20003800200 */
[----:B------:R-:W-:Y:S01]  /*0a70*/  LEA.HI.X.SX32 R12, R8, R7, 0x1, P2 ;  /* 0x00000007080c7211 */ /* 0x000fe200010f0eff */
        /* <DEDUP_REMOVED lines=19> */
.L_x_639:
[----:B------:R-:W-:Y:S05]  /*0bb0*/  BSYNC.RECONVERGENT B2 ;  /* 0x0000000000027941 */ /* 0x000fea0003800200 */
.L_x_638:
[C---:B------:R-:W-:Y:S02]  /*0bc0*/  VIADD R10, R20.reuse, 0x200 ;  /* 0x00000200140a7836 */ /* 0x040fe40000000000 */
[----:B------:R-:W-:-:S03]  /*0bd0*/  VIADD R20, R20, 0x400 ;  /* 0x0000040014147836 */ /* 0x000fc60000000000 */
[----:B------:R-:W-:-:S13]  /*0be0*/  ISETP.GE.AND P0, PT, R10, UR5, PT ;  /* 0x000000050a007c0c */ /* 0x000fda000bf06270 */
[----:B------:R-:W-:Y:S05]  /*0bf0*/  @!P0 BRA `(.L_x_640) ;  /* 0xfffffff800508947 */ /* 0x000fea000383ffff */
.L_x_626:
[----:B------:R-:W-:Y:S05]  /*0c00*/  BSYNC.RECONVERGENT B1 ;  /* 0x0000000000017941 */ /* 0x000fea0003800200 */
.L_x_625:
[----:B------:R-:W0:Y:S02]  /*0c10*/  LDCU UR4, c[0x0][0x398] ;  /* 0x00007300ff0477ac */ /* 0x000e240008000800 */
[----:B0-----:R-:W-:-:S09]  /*0c20*/  UISETP.GE.AND UP0, UPT, UR4, 0x100, UPT ;  /* 0x000001000400788c */ /* 0x001fd2000bf06270 */
[----:B------:R-:W-:Y:S05]  /*0c30*/  BRA.U !UP0, `(.L_x_641) ;  /* 0x0000001108e47547 */ /* 0x000fea000b800000 */
        /* <DEDUP_REMOVED lines=27> */
.L_x_643:
[----:B------:R-:W-:Y:S05]  /*0df0*/  BSYNC.RECONVERGENT B1 ;  /* 0x0000000000017941 */ /* 0x000fea0003800200 */
.L_x_642:
        /* <DEDUP_REMOVED lines=26> */
.L_x_645:
[----:B------:R-:W-:Y:S05]  /*0fa0*/  BSYNC.RECONVERGENT B1 ;  /* 0x0000000000017941 */ /* 0x000fea0003800200 */
.L_x_644:
        /* <DEDUP_REMOVED lines=26> */
.L_x_647:
[----:B------:R-:W-:Y:S05]  /*1150*/  BSYNC.RECONVERGENT B1 ;  /* 0x0000000000017941 */ /* 0x000fea0003800200 */
.L_x_646:
        /* <DEDUP_REMOVED lines=26> */
.L_x_649:
[----:B------:R-:W-:Y:S05]  /*1300*/  BSYNC.RECONVERGENT B1 ;  /* 0x0000000000017941 */ /* 0x000fea0003800200 */
.L_x_648:
        /* <DEDUP_REMOVED lines=27> */
.L_x_651:
[----:B------:R-:W-:Y:S05]  /*14c0*/  BSYNC.RECONVERGENT B1 ;  /* 0x0000000000017941 */ /* 0x000fea0003800200 */
.L_x_650:
        /* <DEDUP_REMOVED lines=10> */
.L_x_653:
[----:B------:R-:W-:Y:S05]  /*1570*/  BSYNC.RECONVERGENT B1 ;  /* 0x0000000000017941 */ /* 0x000fea0003800200 */
.L_x_652:
        /* <DEDUP_REMOVED lines=31> */
.L_x_656:
[----:B------:R-:W-:Y:S05]  /*1770*/  BSYNC.RECONVERGENT B1 ;  /* 0x0000000000017941 */ /* 0x000fea0003800200 */
.L_x_655:
[----:B------:R0:W1:Y:S01]  /*1780*/  LDS.128 R16, [R0+0x30] ;  /* 0x0000300000107984 */ /* 0x0000620000000c00 */
[----:B------:R-:W-:Y:S01]  /*1790*/  DSETP.GEU.AND P0, PT, R20, R6, PT ;  /* 0x000000061400722a */ /* 0x000fe20003f0e000 */
[----:B------:R-:W-:Y:S01]  /*17a0*/  BSSY.RECONVERGENT B1, `(.L_x_657) ;  /* 0x0000014000017945 */ /* 0x000fe20003800200 */
[----:B------:R-:W-:Y:S02]  /*17b0*/  IMAD.MOV.U32 R27, RZ, RZ, R22 ;  /* 0x000000ffff1b7224 */ /* 0x000fe400078e0016 */
[----:B------:R-:W-:Y:S02]  /*17c0*/  IMAD.MOV.U32 R25, RZ, RZ, R23 ;  /* 0x000000ffff197224 */ /* 0x000fe400078e0017 */
[----:B------:R-:W-:Y:S02]  /*17d0*/  IMAD.MOV.U32 R2, RZ, RZ, R20 ;  /* 0x000000ffff027224 */ /* 0x000fe400078e0014 */
[----:B------:R-:W-:-:S06]  /*17e0*/  IMAD.MOV.U32 R3, RZ, RZ, R21 ;  /* 0x000000ffff037224 */ /* 0x000fcc00078e0015 */
[----:B0-----:R-:W-:Y:S05]  /*17f0*/  @!P0 BRA `(.L_x_658) ;  /* 0x0000000000388947 */ /* 0x001fea0003800000 */
[----:B------:R-:W-:Y:S01]  /*1800*/  DSETP.GEU.AND P0, PT, R6, R20, PT ;  /* 0x000000140600722a */ /* 0x000fe20003f0e000 */
[----:B-1----:R-:W-:Y:S02]  /*1810*/  IMAD.MOV.U32 R27, RZ, RZ, R16 ;  /* 0x000000ffff1b7224 */ /* 0x002fe400078e0010 */
        /* <DEDUP_REMOVED lines=12> */
.L_x_658:
[----:B------:R-:W-:Y:S05]  /*18e0*/  BSYNC.RECONVERGENT B1 ;  /* 0x0000000000017941 */ /* 0x000fea0003800200 */
.L_x_657:
[----:B------:R0:W2:Y:S01]  /*18f0*/  LDS.128 R4, [R0+0x40] ;  /* 0x0000400000047984 */ /* 0x0000a20000000c00 */
[----:B-1----:R-:W-:Y:S01]  /*1900*/  DSETP.GEU.AND P0, PT, R2, R18, PT ;  /* 0x000000120200722a */ /* 0x002fe20003f0e000 */
[----:B------:R-:W-:Y:S01]  /*1910*/  BSSY.RECONVERGENT B1, `(.L_x_659) ;  /* 0x0000014000017945 */ /* 0x000fe20003800200 */
[----:B------:R-:W-:Y:S02]  /*1920*/  IMAD.MOV.U32 R29, RZ, RZ, R27 ;  /* 0x000000ffff1d7224 */ /* 0x000fe400078e001b */
[----:B------:R-:W-:Y:S02]  /*1930*/  IMAD.MOV.U32 R23, RZ, RZ, R25 ;  /* 0x000000ffff177224 */ /* 0x000fe400078e0019 */
[----:B------:R-:W-:Y:S02]  /*1940*/  IMAD.MOV.U32 R20, RZ, RZ, R2 ;  /* 0x000000ffff147224 */ /* 0x000fe400078e0002 */
[----:B------:R-:W-:-:S06]  /*1950*/  IMAD.MOV.U32 R21, RZ, RZ, R3 ;  /* 0x000000ffff157224 */ /* 0x000fcc00078e0003 */
[----:B0-----:R-:W-:Y:S05]  /*1960*/  @!P0 BRA `(.L_x_660) ;  /* 0x0000000000388947 */ /* 0x001fea0003800000 */
        /* <DEDUP_REMOVED lines=14> */
.L_x_660:
[----:B------:R-:W-:Y:S05]  /*1a50*/  BSYNC.RECONVERGENT B1 ;  /* 0x0000000000017941 */ /* 0x000fea0003800200 */
.L_x_659:
[----:B------:R0:W1:Y:S01]  /*1a60*/  LDS.128 R16, [R0+0x50] ;  /* 0x0000500000107984 */ /* 0x0000620000000c00 */
[----:B--2---:R-:W-:Y:S01]  /*1a70*/  DSETP.GEU.AND P0, PT, R20, R6, PT ;  /* 0x000000061400722a */ /* 0x004fe20003f0e000 */
        /* <DEDUP_REMOVED lines=20> */
.L_x_662:
[----:B------:R-:W-:Y:S05]  /*1bc0*/  BSYNC.RECONVERGENT B1 ;  /* 0x0000000000017941 */ /* 0x000fea0003800200 */
.L_x_661:
        /* <DEDUP_REMOVED lines=21> */
.L_x_664:
[----:B------:R-:W-:Y:S05]  /*1d20*/  BSYNC.RECONVERGENT B1 ;  /* 0x0000000000017941 */ /* 0x000fea0003800200 */
.L_x_663:
        /* <DEDUP_REMOVED lines=21> */
.L_x_666:
[----:B------:R-:W-:Y:S05]  /*1e80*/  BSYNC.RECONVERGENT B1 ;  /* 0x0000000000017941 */ /* 0x000fea0003800200 */
.L_x_665:
[----:B------:R-:W-:Y:S01]  /*1e90*/  DSETP.GEU.AND P0, PT, R6, R10, PT ;  /* 0x0000000a0600722a */ /* 0x000fe20003f0e000 */
        /* <DEDUP_REMOVED lines=19> */
.L_x_641:
        /* <DEDUP_REMOVED lines=33> */
.L_x_668:
[----:B------:R-:W-:Y:S05]  /*21e0*/  BSYNC.RECONVERGENT B1 ;  /* 0x0000000000017941 */ /* 0x000fea0003800200 */
.L_x_667:
        /* <DEDUP_REMOVED lines=27> */
.L_x_670:
[----:B------:R-:W-:Y:S05]  /*23a0*/  BSYNC.RECONVERGENT B1 ;  /* 0x0000000000017941 */ /* 0x000fea0003800200 */
.L_x_669:
        /* <DEDUP_REMOVED lines=27> */
.L_x_672:
[----:B------:R-:W-:Y:S05]  /*2560*/  BSYNC.RECONVERGENT B1 ;  /* 0x0000000000017941 */ /* 0x000fea0003800200 */
.L_x_671:
        /* <DEDUP_REMOVED lines=27> */
.L_x_674:
[----:B------:R-:W-:Y:S05]  /*2720*/  BSYNC.RECONVERGENT B1 ;  /* 0x0000000000017941 */ /* 0x000fea0003800200 */
.L_x_673:
        /* <DEDUP_REMOVED lines=28> */
.L_x_676:
[----:B------:R-:W-:Y:S05]  /*28f0*/  BSYNC.RECONVERGENT B1 ;  /* 0x0000000000017941 */ /* 0x000fea0003800200 */
.L_x_675:
        /* <DEDUP_REMOVED lines=10> */
.L_x_678:
[----:B------:R-:W-:Y:S05]  /*29a0*/  BSYNC.RECONVERGENT B1 ;  /* 0x0000000000017941 */ /* 0x000fea0003800200 */
.L_x_677:
        /* <DEDUP_REMOVED lines=35> */
.L_x_680:
[----:B------:R-:W-:Y:S05]  /*2be0*/  BSYNC.RECONVERGENT B1 ;  /* 0x0000000000017941 */ /* 0x000fea0003800200 */
.L_x_679:
        /* <DEDUP_REMOVED lines=32> */
.L_x_682:
[----:B------:R-:W-:Y:S05]  /*2df0*/  BSYNC.RECONVERGENT B1 ;  /* 0x0000000000017941 */ /* 0x000fea0003800200 */
.L_x_681:
        /* <DEDUP_REMOVED lines=32> */
.L_x_684:
[----:B------:R-:W-:Y:S05]  /*3000*/  BSYNC.RECONVERGENT B1 ;  /* 0x0000000000017941 */ /* 0x000fea0003800200 */
.L_x_683:
        /* <DEDUP_REMOVED lines=32> */
.L_x_686:
[----:B------:R-:W-:Y:S05]  /*3210*/  BSYNC.RECONVERGENT B1 ;  /* 0x0000000000017941 */ /* 0x000fea0003800200 */
.L_x_685:
        /* <DEDUP_REMOVED lines=32> */
.L_x_688:
[----:B------:R-:W-:Y:S05]  /*3420*/  BSYNC.RECONVERGENT B1 ;  /* 0x0000000000017941 */ /* 0x000fea0003800200 */
.L_x_687:
        /* <DEDUP_REMOVED lines=32> */
.L_x_690:
[----:B------:R-:W-:Y:S05]  /*3630*/  BSYNC.RECONVERGENT B1 ;  /* 0x0000000000017941 */ /* 0x000fea0003800200 */
.L_x_689:
        /* <DEDUP_REMOVED lines=30> */
.L_x_622:
[----:B------:R-:W1:Y:S01]  /*3820*/  S2R R0, SR_TID.X ;  /* 0x0000000000007919 */ /* 0x000e620000002100 */
[----:B------:R-:W1:Y:S01]  /*3830*/  LDC.64 R18, c[0x0][0x380] ;  /* 0x0000e000ff127b82 */ /* 0x000e620000000a00 */
[----:B------:R-:W2:Y:S01]  /*3840*/  LDCU.64 UR6, c[0x0][0x388] ;  /* 0x00007100ff0677ac */ /* 0x000ea20008000a00 */
[----:B-1----:R-:W-:-:S05]  /*3850*/  IMAD.WIDE.U32 R18, R0, 0x8, R18 ;  /* 0x0000000800127825 */ /* 0x002fca00078e0012 */
[----:B0-----:R-:W3:Y:S04]  /*3860*/  LDG.E.64 R2, desc[UR8][R18.64] ;  /* 0x0000000812027981 */ /* 0x001ee8000c1e1b00 */
[----:B------:R-:W3:Y:S04]  /*3870*/  LDG.E.64 R4, desc[UR8][R18.64+0x800] ;  /* 0x0008000812047981 */ /* 0x000ee8000c1e1b00 */
[----:B------:R-:W4:Y:S04]  /*3880*/  LDG.E.64 R8, desc[UR8][R18.64+0x1000] ;  /* 0x0010000812087981 */ /* 0x000f28000c1e1b00 */
[----:B------:R-:W2:Y:S04]  /*3890*/  LDG.E.64 R10, desc[UR8][R18.64+0x1800] ;  /* 0x00180008120a7981 */ /* 0x000ea8000c1e1b00 */
[----:B------:R0:W5:Y:S01]  /*38a0*/  LDG.E.64 R6, desc[UR8][R18.64+0x2000] ;  /* 0x0020000812067981 */ /* 0x000162000c1e1b00 */
[----:B------:R-:W-:Y:S01]  /*38b0*/  BSSY.RECONVERGENT B1, `(.L_x_691) ;  /* 0x0000016000017945 */ /* 0x000fe20003800200 */
[----:B---3--:R-:W-:-:S06]  /*38c0*/  DSETP.GEU.AND P0, PT, R4, R2, PT ;  /* 0x000000020400722a */ /* 0x008fcc0003f0e000 */
[----:B------:R-:W-:Y:S02]  /*38d0*/  FSEL R2, R4, R2, !P0 ;  /* 0x0000000204027208 */ /* 0x000fe40004000000 */
[----:B------:R-:W-:-:S06]  /*38e0*/  FSEL R3, R5, R3, !P0 ;  /* 0x0000000305037208 */ /* 0x000fcc0004000000 */
[----:B----4-:R-:W-:-:S06]  /*38f0*/  DSETP.GEU.AND P1, PT, R8, R2, PT ;  /* 0x000000020800722a */ /* 0x010fcc0003f2e000 */
[----:B------:R-:W-:Y:S01]  /*3900*/  FSEL R4, R8, R2, !P1 ;  /* 0x0000000208047208 */ /* 0x000fe20004800000 */
[C---:B------:R-:W-:Y:S01]  /*3910*/  VIADD R8, R0.reuse, 0x200 ;  /* 0x0000020000087836 */ /* 0x040fe20000000000 */
[----:B------:R-:W-:Y:S01]  /*3920*/  FSEL R5, R9, R3, !P1 ;  /* 0x0000000309057208 */ /* 0x000fe20004800000 */
[----:B------:R-:W-:Y:S02]  /*3930*/  VIADD R3, R0, 0x100 ;  /* 0x0000010000037836 */ /* 0x000fe40000000000 */
[----:B------:R-:W-:-:S03]  /*3940*/  IMAD.MOV.U32 R2, RZ, RZ, R4 ;  /* 0x000000ffff027224 */ /* 0x000fc600078e0004 */
[----:B--2---:R-:W-:Y:S01]  /*3950*/  DSETP.GEU.AND P2, PT, R4, R10, PT ;  /* 0x0000000a0400722a */ /* 0x004fe20003f4e000 */
        /* <DEDUP_REMOVED lines=11> */
.L_x_692:
[----:B------:R-:W-:Y:S05]  /*3a10*/  BSYNC.RECONVERGENT B1 ;  /* 0x0000000000017941 */ /* 0x000fea0003800200 */
.L_x_691:
[----:B-----5:R-:W-:Y:S01]  /*3a20*/  DSETP.GEU.AND P0, PT, R2, R6, PT ;  /* 0x000000060200722a */ /* 0x020fe20003f0e000 */
[----:B------:R-:W-:Y:S01]  /*3a30*/  IMAD.MOV.U32 R14, RZ, RZ, RZ ;  /* 0x000000ffff0e7224 */ /* 0x000fe200078e00ff */
[----:B------:R-:W-:Y:S01]  /*3a40*/  LOP3.LUT R8, R0, 0x400, RZ, 0xfc, !PT ;  /* 0x0000040000087812 */ /* 0x000fe200078efcff */
[----:B------:R-:W-:Y:S01]  /*3a50*/  BSSY.RECONVERGENT B1, `(.L_x_693) ;  /* 0x0000015000017945 */ /* 0x000fe20003800200 */
[----:B------:R-:W-:Y:S02]  /*3a60*/  IADD3 R13, P2, PT, R9, UR6, RZ ;  /* 0x00000006090d7c10 */ /* 0x000fe4000ff5e0ff */
[----:B------:R-:W-:Y:S02]  /*3a70*/  IADD3 R10, P1, PT, R8, UR6, RZ ;  /* 0x00000006080a7c10 */ /* 0x000fe4000ff3e0ff */
[----:B------:R-:W-:Y:S01]  /*3a80*/  IADD3.X R12, PT, PT, R14, UR7, RZ, P2, !PT ;  /* 0x000000070e0c7c10 */ /* 0x000fe200097fe4ff */
[----:B------:R-:W-:Y:S02]  /*3a90*/  IMAD.MOV.U32 R4, RZ, RZ, R13 ;  /* 0x000000ffff047224 */ /* 0x000fe400078e000d */
[----:B------:R-:W-:-:S02]  /*3aa0*/  IMAD.X R11, RZ, RZ, UR7, P1 ;  /* 0x00000007ff0b7e24 */ /* 0x000fc400088e06ff */
[----:B------:R-:W-:Y:S01]  /*3ab0*/  IMAD.MOV.U32 R5, RZ, RZ, R12 ;  /* 0x000000ffff057224 */ /* 0x000fe200078e000c */
[----:B------:R-:W-:Y:S06]  /*3ac0*/  @!P0 BRA `(.L_x_694) ;  /* 0x0000000000348947 */ /* 0x000fec0003800000 */
[----:B------:R-:W-:Y:S01]  /*3ad0*/  DSETP.GEU.AND P1, PT, R6, R2, PT ;  /* 0x000000020600722a */ /* 0x000fe20003f2e000 */
[----:B------:R-:W-:Y:S02]  /*3ae0*/  IMAD.MOV.U32 R4, RZ, RZ, R10 ;  /* 0x000000ffff047224 */ /* 0x000fe400078e000a */
[----:B------:R-:W-:-:S11]  /*3af0*/  IMAD.MOV.U32 R5, RZ, RZ, R11 ;  /* 0x000000ffff057224 */ /* 0x000fd600078e000b */
[----:B------:R-:W-:-:S04]  /*3b00*/  @P1 ISETP.GE.U32.AND P0, PT, R9, R8, PT ;  /* 0x000000080900120c */ /* 0x000fc80003f06070 */
[----:B------:R-:W-:-:S04]  /*3b10*/  @P1 ISETP.GE.AND.EX P0, PT, R14, RZ, PT, P0 ;  /* 0x000000ff0e00120c */ /* 0x000fc80003f06300 */
[----:B------:R-:W-:Y:S01]  /*3b20*/  @P1 FSEL R8, R2, R6, !P0 ;  /* 0x0000000602081208 */ /* 0x000fe20004000000 */
[----:B------:R-:W-:Y:S01]  /*3b30*/  IMAD.MOV.U32 R2, RZ, RZ, R6 ;  /* 0x000000ffff027224 */ /* 0x000fe200078e0006 */
[----:B------:R-:W-:Y:S01]  /*3b40*/  @P1 FSEL R9, R3, R7, !P0 ;  /* 0x0000000703091208 */ /* 0x000fe20004000000 */
[----:B------:R-:W-:Y:S01]  /*3b50*/  IMAD.MOV.U32 R3, RZ, RZ, R7 ;  /* 0x000000ffff037224 */ /* 0x000fe200078e0007 */
[----:B------:R-:W-:Y:S01]  /*3b60*/  @P1 SEL R4, R13, R10, !P0 ;  /* 0x0000000a0d041207 */ /* 0x000fe20004000000 */
[----:B------:R-:W-:Y:S01]  /*3b70*/  @P1 IMAD.MOV.U32 R2, RZ, RZ, R8 ;  /* 0x000000ffff021224 */ /* 0x000fe200078e0008 */
[----:B------:R-:W-:Y:S01]  /*3b80*/  @P1 SEL R5, R12, R11, !P0 ;  /* 0x0000000b0c051207 */ /* 0x000fe20004000000 */
[----:B------:R-:W-:-:S07]  /*3b90*/  @P1 IMAD.MOV.U32 R3, RZ, RZ, R9 ;  /* 0x000000ffff031224 */ /* 0x000fce00078e0009 */
.L_x_694:
[----:B------:R-:W-:Y:S05]  /*3ba0*/  BSYNC.RECONVERGENT B1 ;  /* 0x0000000000017941 */ /* 0x000fea0003800200 */
.L_x_693:
[----:B------:R-:W-:Y:S01]  /*3bb0*/  UISETP.GE.U32.AND UP0, UPT, UR4, 0xa00, UPT ;  /* 0x00000a000400788c */ /* 0x000fe2000bf06070 */
[----:B------:R-:W-:Y:S02]  /*3bc0*/  IMAD.MOV.U32 R7, RZ, RZ, 0x500 ;  /* 0x00000500ff077424 */ /* 0x000fe400078e00ff */
[----:B------:R-:W-:Y:S01]  /*3bd0*/  IMAD.MOV.U32 R6, RZ, RZ, RZ ;  /* 0x000000ffff067224 */ /* 0x000fe200078e00ff */
[----:B------:R-:W-:-:S09]  /*3be0*/  UISETP.GE.U32.AND.EX UP0, UPT, UR5, URZ, UPT, UP0 ;  /* 0x000000ff0500728c */ /* 0x000fd2000bf06100 */
[----:B------:R-:W-:Y:S05]  /*3bf0*/  BRA.U !UP0, `(.L_x_695) ;  /* 0x0000000908107547 */ /* 0x000fea000b800000 */
[----:B------:R-:W-:Y:S01]  /*3c00*/  IMAD.MOV.U32 R7, RZ, RZ, 0x500 ;  /* 0x00000500ff077424 */ /* 0x000fe200078e00ff */
[----:B------:R-:W0:Y:S01]  /*3c10*/  LDCU.64 UR6, c[0x0][0x388] ;  /* 0x00007100ff0677ac */ /* 0x000e220008000a00 */
[----:B------:R-:W-:Y:S01]  /*3c20*/  IMAD.MOV.U32 R6, RZ, RZ, RZ ;  /* 0x000000ffff067224 */ /* 0x000fe200078e00ff */
[----:B------:R-:W1:Y:S06]  /*3c30*/  LDCU.64 UR4, c[0x0][0x398] ;  /* 0x00007300ff0477ac */ /* 0x000e6c0008000a00 */
.L_x_706:
[----:B------:R-:W-:-:S04]  /*3c40*/  LEA R26, P0, R7, R18, 0x3 ;  /* 0x00000012071a7211 */ /* 0x000fc800078018ff */
[----:B------:R-:W-:-:S05]  /*3c50*/  LEA.HI.X R27, R7, R19, R6, 0x3, P0 ;  /* 0x00000013071b7211 */ /* 0x000fca00000f1c06 */
[----:B------:R-:W2:Y:S04]  /*3c60*/  LDG.E.64 R16, desc[UR8][R26.64] ;  /* 0x000000081a107981 */ /* 0x000ea8000c1e1b00 */
[----:B------:R3:W5:Y:S04]  /*3c70*/  LDG.E.64 R14, desc[UR8][R26.64+0x800] ;  /* 0x000800081a0e7981 */ /* 0x000768000c1e1b00 */
[----:B------:R3:W5:Y:S04]  /*3c80*/  LDG.E.64 R12, desc[UR8][R26.64+0x1000] ;  /* 0x001000081a0c7981 */ /* 0x000768000c1e1b00 */
[----:B------:R3:W5:Y:S04]  /*3c90*/  LDG.E.64 R10, desc[UR8][R26.64+0x1800] ;  /* 0x001800081a0a7981 */ /* 0x000768000c1e1b00 */
[----:B------:R3:W5:Y:S01]  /*3ca0*/  LDG.E.64 R8, desc[UR8][R26.64+0x2000] ;  /* 0x002000081a087981 */ /* 0x000762000c1e1b00 */
[----:B0-----:R-:W-:Y:S01]  /*3cb0*/  IADD3 R23, P1, P2, R7, UR6, R0 ;  /* 0x0000000607177c10 */ /* 0x001fe2000fa3e000 */
[----:B------:R-:W-:Y:S01]  /*3cc0*/  BSSY.RECONVERGENT B1, `(.L_x_696) ;  /* 0x0000016000017945 */ /* 0x000fe20003800200 */
[----:B------:R-:W-:-:S02]  /*3cd0*/  IMAD.MOV.U32 R25, RZ, RZ, R4 ;  /* 0x000000ffff197224 */ /* 0x000fc400078e0004 */
[----:B------:R-:W-:Y:S01]  /*3ce0*/  IMAD.MOV.U32 R24, RZ, RZ, R5 ;  /* 0x000000ffff187224 */ /* 0x000fe200078e0005 */
[----:B------:R-:W-:Y:S01]  /*3cf0*/  IADD3.X R22, PT, PT, R6, UR7, RZ, P1, P2 ;  /* 0x0000000706167c10 */ /* 0x000fe20008fe44ff */
[----:B------:R-:W-:Y:S02]  /*3d00*/  IMAD.MOV.U32 R20, RZ, RZ, R2 ;  /* 0x000000ffff147224 */ /* 0x000fe400078e0002 */
[----:B------:R-:W-:Y:S01]  /*3d10*/  IMAD.MOV.U32 R21, RZ, RZ, R3 ;  /* 0x000000ffff157224 */ /* 0x000fe200078e0003 */
[----:B--2---:R-:W-:-:S14]  /*3d20*/  DSETP.GEU.AND P0, PT, R2, R16, PT ;  /* 0x000000100200722a */ /* 0x004fdc0003f0e000 */
[----:B---3--:R-:W-:Y:S05]  /*3d30*/  @!P0 BRA `(.L_x_697) ;  /* 0x0000000000388947 */ /* 0x008fea0003800000 */
        /* <DEDUP_REMOVED lines=14> */
.L_x_697:
[----:B-1----:R-:W-:Y:S05]  /*3e20*/  BSYNC.RECONVERGENT B1 ;  /* 0x0000000000017941 */ /* 0x002fea0003800200 */
.L_x_696:
[----:B-----5:R-:W-:Y:S01]  /*3e30*/  DSETP.GEU.AND P0, PT, R20, R14, PT ;  /* 0x0000000e1400722a */ /* 0x020fe20003f0e000 */
[----:B------:R-:W-:Y:S01]  /*3e40*/  BSSY.RECONVERGENT B1, `(.L_x_698) ;  /* 0x0000014000017945 */ /* 0x000fe20003800200 */
[----:B------:R-:W-:Y:S02]  /*3e50*/  IMAD.MOV.U32 R17, RZ, RZ, R25 ;  /* 0x000000ffff117224 */ /* 0x000fe400078e0019 */
[----:B------:R-:W-:Y:S02]  /*3e60*/  IMAD.MOV.U32 R16, RZ, RZ, R24 ;  /* 0x000000ffff107224 */ /* 0x000fe400078e0018 */
[----:B------:R-:W-:Y:S02]  /*3e70*/  IMAD.MOV.U32 R2, RZ, RZ, R20 ;  /* 0x000000ffff027224 */ /* 0x000fe400078e0014 */
[----:B------:R-:W-:-:S06]  /*3e80*/  IMAD.MOV.U32 R3, RZ, RZ, R21 ;  /* 0x000000ffff037224 */ /* 0x000fcc00078e0015 */
[----:B------:R-:W-:Y:S05]  /*3e90*/  @!P0 BRA `(.L_x_699) ;  /* 0x0000000000388947 */ /* 0x000fea0003800000 */
[----:B------:R-:W-:Y:S01]  /*3ea0*/  DSETP.GEU.AND P0, PT, R14, R20, PT ;  /* 0x000000140e00722a */ /* 0x000fe20003f0e000 */
[----:B------:R-:W-:Y:S01]  /*3eb0*/  IADD3 R17, P1, PT, R23, 0x100, RZ ;  /* 0x0000010017117810 */ /* 0x000fe20007f3e0ff */
[----:B------:R-:W-:Y:S02]  /*3ec0*/  IMAD.MOV.U32 R2, RZ, RZ, R14 ;  /* 0x000000ffff027224 */ /* 0x000fe400078e000e */
[----:B------:R-:W-:Y:S02]  /*3ed0*/  IMAD.MOV.U32 R3, RZ, RZ, R15 ;  /* 0x000000ffff037224 */ /* 0x000fe400078e000f */
[----:B------:R-:W-:-:S08]  /*3ee0*/  IMAD.X R16, RZ, RZ, R22, P1 ;  /* 0x000000ffff107224 */ /* 0x000fd000008e0616 */
        /* <DEDUP_REMOVED lines=9> */
.L_x_699:
[----:B------:R-:W-:Y:S05]  /*3f80*/  BSYNC.RECONVERGENT B1 ;  /* 0x0000000000017941 */ /* 0x000fea0003800200 */
.L_x_698:
        /* <DEDUP_REMOVED lines=11> */
[----:B------:R-:W-:Y:S02]  /*4040*/  IMAD.X R15, RZ, RZ, R22, P1 ;  /* 0x000000ffff0f7224 */ /* 0x000fe400008e0616 */
[----:B------:R-:W-:Y:S02]  /*4050*/  IMAD.MOV.U32 R20, RZ, RZ, R14 ;  /* 0x000000ffff147224 */ /* 0x000fe400078e000e */
[----:B------:R-:W-:-:S04]  /*4060*/  IMAD.MOV.U32 R21, RZ, RZ, R15 ;  /* 0x000000ffff157224 */ /* 0x000fc800078e000f */
        /* <DEDUP_REMOVED lines=9> */
.L_x_701:
[----:B------:R-:W-:Y:S05]  /*4100*/  BSYNC.RECONVERGENT B1 ;  /* 0x0000000000017941 */ /* 0x000fea0003800200 */
.L_x_700:
        /* <DEDUP_REMOVED lines=21> */
.L_x_703:
[----:B------:R-:W-:Y:S05]  /*4260*/  BSYNC.RECONVERGENT B1 ;  /* 0x0000000000017941 */ /* 0x000fea0003800200 */
.L_x_702:
        /* <DEDUP_REMOVED lines=21> */
.L_x_705:
[----:B------:R-:W-:Y:S05]  /*43c0*/  BSYNC.RECONVERGENT B1 ;  /* 0x0000000000017941 */ /* 0x000fea0003800200 */
.L_x_704:
[----:B------:R-:W-:-:S04]  /*43d0*/  IADD3 R8, P1, PT, R7, 0xa00, RZ ;  /* 0x00000a0007087810 */ /* 0x000fc80007f3e0ff */
[----:B------:R-:W-:Y:S01]  /*43e0*/  ISETP.GT.U32.AND P0, PT, R8, UR4, PT ;  /* 0x0000000408007c0c */ /* 0x000fe2000bf04070 */
[----:B------:R-:W-:Y:S01]  /*43f0*/  IMAD.X R8, RZ, RZ, R6, P1 ;  /* 0x000000ffff087224 */ /* 0x000fe200008e0606 */
[----:B------:R-:W-:-:S04]  /*4400*/  IADD3 R7, P1, PT, R7, 0x500, RZ ;  /* 0x0000050007077810 */ /* 0x000fc80007f3e0ff */
[----:B------:R-:W-:Y:S01]  /*4410*/  ISETP.GT.AND.EX P0, PT, R8, UR5, PT, P0 ;  /* 0x0000000508007c0c */ /* 0x000fe2000bf04300 */
[----:B------:R-:W-:-:S12]  /*4420*/  IMAD.X R6, RZ, RZ, R6, P1 ;  /* 0x000000ffff067224 */ /* 0x000fd800008e0606 */
[----:B------:R-:W-:Y:S05]  /*4430*/  @!P0 BRA `(.L_x_706) ;  /* 0xfffffff800008947 */ /* 0x000fea000383ffff */
.L_x_695:
        /* <DEDUP_REMOVED lines=11> */
[----:B------:R-:W-:-:S04]  /*44f0*/  LOP3.LUT R8, R11, 0x300, RZ, 0xc0, !PT ;  /* 0x000003000b087812 */ /* 0x000fc800078ec0ff */
[----:B------:R-:W-:-:S13]  /*4500*/  ISETP.NE.AND P0, PT, R8, 0x300, PT ;  /* 0x000003000800780c */ /* 0x000fda0003f05270 */
[----:B------:R-:W-:Y:S05]  /*4510*/  @!P0 BRA `(.L_x_710) ;  /* 0x0000000000b08947 */ /* 0x000fea0003800000 */
[----:B------:R-:W0:Y:S01]  /*4520*/  LDCU.64 UR10, c[0x0][0x380] ;  /* 0x00007000ff0a77ac */ /* 0x000e220008000a00 */
[----:B------:R-:W-:Y:S01]  /*4530*/  IADD3 R18, P0, PT, R0, R7, RZ ;  /* 0x0000000700127210 */ /* 0x000fe20007f1e0ff */
[----:B------:R-:W-:Y:S01]  /*4540*/  IMAD.MOV.U32 R10, RZ, RZ, R0 ;  /* 0x000000ffff0a7224 */ /* 0x000fe200078e0000 */
[----:B------:R-:W-:-:S03]  /*4550*/  LEA.HI R8, R11, 0x1, RZ, 0x18 ;  /* 0x000000010b087811 */ /* 0x000fc600078fc0ff */
[----:B------:R-:W-:Y:S01]  /*4560*/  IMAD.X R23, RZ, RZ, R6, P0 ;  /* 0x000000ffff177224 */ /* 0x000fe200000e0606 */
[----:B------:R-:W-:Y:S02]  /*4570*/  LOP3.LUT R8, R8, 0x3, RZ, 0xc0, !PT ;  /* 0x0000000308087812 */ /* 0x000fe400078ec0ff */
[----:B------:R-:W-:-:S03]  /*4580*/  IADD3 R19, P0, PT, R18, UR6, RZ ;  /* 0x0000000612137c10 */ /* 0x000fc6000ff1e0ff */
[----:B------:R-:W-:Y:S01]  /*4590*/  IMAD.MOV R12, RZ, RZ, -R8 ;  /* 0x000000ffff0c7224 */ /* 0x000fe200078e0a08 */
[----:B0-----:R-:W-:-:S04]  /*45a0*/  LEA R17, P1, R18, UR10, 0x3 ;  /* 0x0000000a12117c11 */ /* 0x001fc8000f8218ff */
[----:B------:R-:W-:Y:S02]  /*45b0*/  LEA.HI.X R18, R18, UR11, R23, 0x3, P1 ;  /* 0x0000000b12127c11 */ /* 0x000fe400088f1c17 */
[----:B------:R-:W-:-:S07]  /*45c0*/  IADD3.X R23, PT, PT, R23, UR7, RZ, P0, !PT ;  /* 0x0000000717177c10 */ /* 0x000fce00087fe4ff */
.L_x_713:
        /* <DEDUP_REMOVED lines=27> */
.L_x_712:
[----:B------:R-:W-:Y:S05]  /*4780*/  BSYNC.RECONVERGENT B3 ;  /* 0x0000000000037941 */ /* 0x000fea0003800200 */
.L_x_711:
[----:B------:R-:W-:Y:S01]  /*4790*/  IADD3 R19, P0, PT, R19, 0x100, RZ ;  /* 0x0000010013137810 */ /* 0x000fe20007f1e0ff */
[----:B------:R-:W-:Y:S02]  /*47a0*/  VIADD R10, R10, 0x100 ;  /* 0x000001000a0a7836 */ /* 0x000fe40000000000 */
[----:B------:R-:W-:Y:S02]  /*47b0*/  IMAD.X R18, RZ, RZ, R18, P3 ;  /* 0x000000ffff127224 */ /* 0x000fe400018e0612 */
[----:B------:R-:W-:Y:S01]  /*47c0*/  IMAD.X R23, RZ, RZ, R23, P0 ;  /* 0x000000ffff177224 */ /* 0x000fe200000e0617 */
[----:B------:R-:W-:Y:S07]  /*47d0*/  @P2 BRA `(.L_x_713) ;  /* 0xfffffffc007c2947 */ /* 0x000fee000383ffff */
.L_x_710:
[----:B------:R-:W-:Y:S05]  /*47e0*/  BSYNC.RECONVERGENT B2 ;  /* 0x0000000000027941 */ /* 0x000fea0003800200 */
.L_x_709:
[----:B------:R-:W-:-:S13]  /*47f0*/  ISETP.GE.U32.AND P0, PT, R11, 0x300, PT ;  /* 0x000003000b00780c */ /* 0x000fda0003f06070 */
[----:B------:R-:W-:Y:S05]  /*4800*/  @!P0 BRA `(.L_x_708) ;  /* 0x0000000400c88947 */ /* 0x000fea0003800000 */
[----:B------:R-:W0:Y:S01]  /*4810*/  LDC.64 R14, c[0x0][0x380] ;  /* 0x0000e000ff0e7b82 */ /* 0x000e220000000a00 */
[----:B------:R-:W-:-:S07]  /*4820*/  VIADD R20, R10, 0x200 ;  /* 0x000002000a147836 */ /* 0x000fce0000000000 */
[----:B------:R-:W1:Y:S02]  /*4830*/  LDC.64 R12, c[0x0][0x388] ;  /* 0x0000e200ff0c7b82 */ /* 0x000e640000000a00 */
.L_x_722:
[----:B------:R-:W-:-:S05]  /*4840*/  VIADD R8, R20, 0xfffffe00 ;  /* 0xfffffe0014087836 */ /* 0x000fca0000000000 */
[----:B------:R-:W-:-:S05]  /*4850*/  IADD3 R9, P0, PT, R8, R7, RZ ;  /* 0x0000000708097210 */ /* 0x000fca0007f1e0ff */
[----:B------:R-:W-:Y:S01]  /*4860*/  IMAD.X R8, RZ, RZ, R6, P0 ;  /* 0x000000ffff087224 */ /* 0x000fe200000e0606 */
[----:B0-----:R-:W-:-:S04]  /*4870*/  LEA R16, P0, R9, R14, 0x3 ;  /* 0x0000000e09107211 */ /* 0x001fc800078018ff */
[----:B------:R-:W-:-:S05]  /*4880*/  LEA.HI.X R17, R9, R15, R8, 0x3, P0 ;  /* 0x0000000f09117211 */ /* 0x000fca00000f1c08 */
[----:B------:R-:W2:Y:S04]  /*4890*/  LDG.E.64 R18, desc[UR8][R16.64] ;  /* 0x0000000810127981 */ /* 0x000ea8000c1e1b00 */
[----:B------:R0:W5:Y:S01]  /*48a0*/  LDG.E.64 R10, desc[UR8][R16.64+0x800] ;  /* 0x00080008100a7981 */ /* 0x000162000c1e1b00 */
[----:B-1----:R-:W-:Y:S01]  /*48b0*/  IADD3 R25, P1, PT, R9, R12, RZ ;  /* 0x0000000c09197210 */ /* 0x002fe20007f3e0ff */
[----:B------:R-:W-:Y:S01]  /*48c0*/  BSSY.RECONVERGENT B2, `(.L_x_714) ;  /* 0x0000016000027945 */ /* 0x000fe20003800200 */
[----:B------:R-:W-:Y:S02]  /*48d0*/  IMAD.MOV.U32 R23, RZ, RZ, R4 ;  /* 0x000000ffff177224 */ /* 0x000fe400078e0004 */
[----:B------:R-:W-:Y:S02]  /*48e0*/  IMAD.MOV.U32 R22, RZ, RZ, R5 ;  /* 0x000000ffff167224 */ /* 0x000fe400078e0005 */
[----:B------:R-:W-:-:S02]  /*48f0*/  IMAD.X R24, R8, 0x1, R13, P1 ;  /* 0x0000000108187824 */ /* 0x000fc400008e060d */
        /* <DEDUP_REMOVED lines=18> */
.L_x_715:
[----:B------:R-:W-:Y:S05]  /*4a20*/  BSYNC.RECONVERGENT B2 ;  /* 0x0000000000027941 */ /* 0x000fea0003800200 */
.L_x_714:
[----:B------:R0:W5:Y:S04]  /*4a30*/  LDG.E.64 R2, desc[UR8][R16.64+0x1000] ;  /* 0x0010000810027981 */ /* 0x000168000c1e1b00 */
[----:B------:R0:W5:Y:S02]  /*4a40*/  LDG.E.64 R18, desc[UR8][R16.64+0x1800] ;  /* 0x0018000810127981 */ /* 0x000164000c1e1b00 */
[----:B-----5:R-:W-:Y:S01]  /*4a50*/  DSETP.GEU.AND P0, PT, R8, R10, PT ;  /* 0x0000000a0800722a */ /* 0x020fe20003f0e000 */
[----:B------:R-:W-:Y:S01]  /*4a60*/  VIADD R4, R20, 0xffffff00 ;  /* 0xffffff0014047836 */ /* 0x000fe20000000000 */
[----:B------:R-:W-:Y:S01]  /*4a70*/  BSSY.RECONVERGENT B2, `(.L_x_716) ;  /* 0x0000016000027945 */ /* 0x000fe20003800200 */
[----:B------:R-:W-:Y:S02]  /*4a80*/  IMAD.MOV.U32 R24, RZ, RZ, R23 ;  /* 0x000000ffff187224 */ /* 0x000fe400078e0017 */
[----:B------:R-:W-:Y:S01]  /*4a90*/  IMAD.MOV.U32 R25, RZ, RZ, R22 ;  /* 0x000000ffff197224 */ /* 0x000fe200078e0016 */
[----:B------:R-:W-:Y:S01]  /*4aa0*/  IADD3 R26, P1, P2, R7, R12, R4 ;  /* 0x0000000c071a7210 */ /* 0x000fe20007a3e004 */
[----:B------:R-:W-:-:S02]  /*4ab0*/  IMAD.MOV.U32 R4, RZ, RZ, R8 ;  /* 0x000000ffff047224 */ /* 0x000fc400078e0008 */
[----:B------:R-:W-:Y:S01]  /*4ac0*/  IMAD.MOV.U32 R5, RZ, RZ, R9 ;  /* 0x000000ffff057224 */ /* 0x000fe200078e0009 */
[----:B------:R-:W-:-:S04]  /*4ad0*/  IADD3.X R27, PT, PT, R6, R13, RZ, P1, P2 ;  /* 0x0000000d061b7210 */ /* 0x000fc80000fe44ff */
        /* <DEDUP_REMOVED lines=15> */
.L_x_717:
[----:B------:R-:W-:Y:S05]  /*4bd0*/  BSYNC.RECONVERGENT B2 ;  /* 0x0000000000027941 */ /* 0x000fea0003800200 */
.L_x_716:
[----:B------:R-:W-:Y:S01]  /*4be0*/  DSETP.GEU.AND P0, PT, R4, R2, PT ;  /* 0x000000020400722a */ /* 0x000fe20003f0e000 */
[----:B------:R-:W-:Y:S01]  /*4bf0*/  VIADD R10, R20, 0x100 ;  /* 0x00000100140a7836 */ /* 0x000fe20000000000 */
[CC--:B------:R-:W-:Y:S01]  /*4c00*/  IADD3 R17, P1, P4, R7.reuse, R12.reuse, R20 ;  /* 0x0000000c07117210 */ /* 0x0c0fe20007c3e014 */
[----:B------:R-:W-:Y:S01]  /*4c10*/  BSSY.RECONVERGENT B2, `(.L_x_718) ;  /* 0x0000016000027945 */ /* 0x000fe20003800200 */
[----:B------:R-:W-:Y:S02]  /*4c20*/  IMAD.MOV.U32 R11, RZ, RZ, R24 ;  /* 0x000000ffff0b7224 */ /* 0x000fe400078e0018 */
[----:B------:R-:W-:Y:S01]  /*4c30*/  IADD3 R10, P2, P3, R7, R12, R10 ;  /* 0x0000000c070a7210 */ /* 0x000fe20007b5e00a */
[----:B------:R-:W-:Y:S01]  /*4c40*/  IMAD.MOV.U32 R16, RZ, RZ, R25 ;  /* 0x000000ffff107224 */ /* 0x000fe200078e0019 */
[----:B------:R-:W-:Y:S01]  /*4c50*/  IADD3.X R22, PT, PT, R6, R13, RZ, P1, P4 ;  /* 0x0000000d06167210 */ /* 0x000fe20000fe84ff */
        /* <DEDUP_REMOVED lines=17> */
.L_x_719:
[----:B------:R-:W-:Y:S05]  /*4d70*/  BSYNC.RECONVERGENT B2 ;  /* 0x0000000000027941 */ /* 0x000fea0003800200 */
.L_x_718:
        /* <DEDUP_REMOVED lines=22> */
.L_x_721:
[----:B------:R-:W-:Y:S05]  /*4ee0*/  BSYNC.RECONVERGENT B2 ;  /* 0x0000000000027941 */ /* 0x000fea0003800200 */
.L_x_720:
[C---:B------:R-:W-:Y:S02]  /*4ef0*/  VIADD R8, R20.reuse, 0x200 ;  /* 0x0000020014087836 */ /* 0x040fe40000000000 */
[----:B------:R-:W-:-:S03]  /*4f00*/  VIADD R20, R20, 0x400 ;  /* 0x0000040014147836 */ /* 0x000fc60000000000 */
[----:B------:R-:W-:-:S13]  /*4f10*/  ISETP.GE.AND P0, PT, R8, R21, PT ;  /* 0x000000150800720c */ /* 0x000fda0003f06270 */
[----:B------:R-:W-:Y:S05]  /*4f20*/  @!P0 BRA `(.L_x_722) ;  /* 0xfffffff800448947 */ /* 0x000fea000383ffff */
.L_x_708:
[----:B------:R-:W-:Y:S05]  /*4f30*/  BSYNC.RECONVERGENT B1 ;  /* 0x0000000000017941 */ /* 0x000fea0003800200 */
.L_x_707:
        /* <DEDUP_REMOVED lines=27> */
.L_x_724:
[----:B------:R-:W-:Y:S05]  /*50f0*/  BSYNC.RECONVERGENT B1 ;  /* 0x0000000000017941 */ /* 0x000fea0003800200 */
.L_x_723:
        /* <DEDUP_REMOVED lines=26> */
.L_x_726:
[----:B------:R-:W-:Y:S05]  /*52a0*/  BSYNC.RECONVERGENT B1 ;  /* 0x0000000000017941 */ /* 0x000fea0003800200 */
.L_x_725:
        /* <DEDUP_REMOVED lines=26> */
.L_x_728:
[----:B------:R-:W-:Y:S05]  /*5450*/  BSYNC.RECONVERGENT B1 ;  /* 0x0000000000017941 */ /* 0x000fea0003800200 */
.L_x_727:
        /* <DEDUP_REMOVED lines=26> */
.L_x_730:
[----:B------:R-:W-:Y:S05]  /*5600*/  BSYNC.RECONVERGENT B1 ;  /* 0x0000000000017941 */ /* 0x000fea0003800200 */
.L_x_729:
        /* <DEDUP_REMOVED lines=27> */
.L_x_732:
[----:B------:R-:W-:Y:S05]  /*57c0*/  BSYNC.RECONVERGENT B1 ;  /* 0x0000000000017941 */ /* 0x000fea0003800200 */
.L_x_731:
        /* <DEDUP_REMOVED lines=10> */
.L_x_734:
[----:B------:R-:W-:Y:S05]  /*5870*/  BSYNC.RECONVERGENT B1 ;  /* 0x0000000000017941 */ /* 0x000fea0003800200 */
.L_x_733:
        /* <DEDUP_REMOVED lines=31> */
.L_x_736:
[----:B------:R-:W-:Y:S05]  /*5a70*/  BSYNC.RECONVERGENT B1 ;  /* 0x0000000000017941 */ /* 0x000fea0003800200 */
.L_x_735:
        /* <DEDUP_REMOVED lines=22> */
.L_x_738:
[----:B------:R-:W-:Y:S05]  /*5be0*/  BSYNC.RECONVERGENT B1 ;  /* 0x0000000000017941 */ /* 0x000fea0003800200 */
.L_x_737:
        /* <DEDUP_REMOVED lines=22> */
.L_x_740:
[----:B------:R-:W-:Y:S05]  /*5d50*/  BSYNC.RECONVERGENT B1 ;  /* 0x0000000000017941 */ /* 0x000fea0003800200 */
.L_x_739:
        /* <DEDUP_REMOVED lines=22> */
.L_x_742:
[----:B------:R-:W-:Y:S05]  /*5ec0*/  BSYNC.RECONVERGENT B1 ;  /* 0x0000000000017941 */ /* 0x000fea0003800200 */
.L_x_741:
        /* <DEDUP_REMOVED lines=21> */
.L_x_744:
[----:B------:R-:W-:Y:S05]  /*6020*/  BSYNC.RECONVERGENT B1 ;  /* 0x0000000000017941 */ /* 0x000fea0003800200 */
.L_x_743:
        /* <DEDUP_REMOVED lines=21> */
.L_x_746:
[----:B------:R-:W-:Y:S05]  /*6180*/  BSYNC.RECONVERGENT B1 ;  /* 0x0000000000017941 */ /* 0x000fea0003800200 */
.L_x_745:
[----:B------:R-:W-:Y:S01]  /*6190*/  DSETP.GEU.AND P0, PT, R6, R10, PT ;  /* 0x0000000a0600722a */ /* 0x000fe20003f0e000 */
[----:B------:R-:W-:Y:S02]  /*61a0*/  IMAD.MOV.U32 R16, RZ, RZ, R13 ;  /* 0x000000ffff107224 */ /* 0x000fe400078e000d */
[----:B------:R-:W-:Y:S02]  /*61b0*/  IMAD.MOV.U32 R17, RZ, RZ, R12 ;  /* 0x000000ffff117224 */ /* 0x000fe400078e000c */
[----:B------:R-:W-:Y:S02]  /*61c0*/  IMAD.MOV.U32 R2, RZ, RZ, R6 ;  /* 0x000000ffff027224 */ /* 0x000fe400078e0006 */
[----:B------:R-:W-:-:S07]  /*61d0*/  IMAD.MOV.U32 R3, RZ, RZ, R7 ;  /* 0x000000ffff037224 */ /* 0x000fce00078e0007 */
[----:B------:R-:W-:Y:S05]  /*61e0*/  @!P0 BRA `(.L_x_654) ;  /* 0x0000000000348947 */ /* 0x000fea0003800000 */
[----:B------:R2:W0:Y:S01]  /*61f0*/  LDS.64 R16, [R0+0x80] ;  /* 0x0000800000107984 */ /* 0x0004220000000a00 */
[----:B------:R-:W-:Y:S01]  /*6200*/  DSETP.GEU.AND P0, PT, R10, R6, PT ;  /* 0x000000060a00722a */ /* 0x000fe20003f0e000 */
[----:B------:R-:W-:Y:S02]  /*6210*/  IMAD.MOV.U32 R2, RZ, RZ, R10 ;  /* 0x000000ffff027224 */ /* 0x000fe400078e000a */
[----:B------:R-:W-:-:S11]  /*6220*/  IMAD.MOV.U32 R3, RZ, RZ, R11 ;  /* 0x000000ffff037224 */ /* 0x000fd600078e000b */
[----:B--2---:R-:W-:Y:S05]  /*6230*/  @!P0 BRA `(.L_x_654) ;  /* 0x0000000000208947 */ /* 0x004fea0003800000 */
[CC--:B0-----:R-:W-:Y:S02]  /*6240*/  ISETP.GE.U32.AND P0, PT, R13.reuse, R16.reuse, PT ;  /* 0x000000100d00720c */ /* 0x0c1fe40003f06070 */
[----:B------:R-:W-:Y:S02]  /*6250*/  ISETP.LT.U32.AND P2, PT, R13, R16, PT ;  /* 0x000000100d00720c */ /* 0x000fe40003f41070 */
[CC--:B------:R-:W-:Y:S02]  /*6260*/  ISETP.GE.AND.EX P0, PT, R12.reuse, R17.reuse, PT, P0 ;  /* 0x000000110c00720c */ /* 0x0c0fe40003f06300 */
[----:B------:R-:W-:Y:S02]  /*6270*/  ISETP.LT.AND.EX P2, PT, R12, R17, PT, P2 ;  /* 0x000000110c00720c */ /* 0x000fe40003f41320 */
[----:B------:R-:W-:Y:S02]  /*6280*/  FSEL R2, R6, R10, !P0 ;  /* 0x0000000a06027208 */ /* 0x000fe40004000000 */
[----:B------:R-:W-:-:S02]  /*6290*/  FSEL R3, R7, R11, !P0 ;  /* 0x0000000b07037208 */ /* 0x000fc40004000000 */
[----:B------:R-:W-:Y:S02]  /*62a0*/  SEL R16, R13, R16, P2 ;  /* 0x000000100d107207 */ /* 0x000fe40001000000 */
[----:B------:R-:W-:-:S07]  /*62b0*/  SEL R17, R12, R17, P2 ;  /* 0x000000110c117207 */ /* 0x000fce0001000000 */
.L_x_654:
[----:B------:R-:W-:Y:S05]  /*62c0*/  BSYNC.RECONVERGENT B0 ;  /* 0x0000000000007941 */ /* 0x000fea0003800200 */
.L_x_621:
[----:B------:R-:W-:Y:S05]  /*62d0*/  @P1 EXIT ;  /* 0x000000000000194d */ /* 0x000fea0003800000 */
[----:B01----:R-:W0:Y:S02]  /*62e0*/  LDC.64 R4, c[0x0][0x390] ;  /* 0x0000e400ff047b82 */ /* 0x003e240000000a00 */
[----:B0-----:R-:W-:Y:S04]  /*62f0*/  STG.E.64 desc[UR8][R4.64], R2 ;  /* 0x0000000204007986 */ /* 0x001fe8000c101b08 */
[----:B---34-:R-:W-:Y:S01]  /*6300*/  STG.E.64 desc[UR8][R4.64+0x8], R16 ;  /* 0x0000081004007986 */ /* 0x018fe2000c101b08 */
[----:B------:R-:W-:Y:S05]  /*6310*/  EXIT ;  /* 0x000000000000794d */ /* 0x000fea0003800000 */
.L_x_747:
        /* <DEDUP_REMOVED lines=14> */
.L_x_1879:


//--------------------- .text._ZN6thrust24THRUST_300001_SM_1000_NS8cuda_cub4core6detail13_kernel_agentINS1_8__reduce11ReduceAgentIPN4cuda3std3__45tupleIJdlEEESC_SB_iNS1_9__extrema9arg_min_fIdlNS9_4lessIdEEEEEEJSC_SC_iSH_EEEvDpT0_ --------------------------
	.section	.text._ZN6thrust24THRUST_300001_SM_1000_NS8cuda_cub4core6detail13_kernel_agentINS1_8__reduce11ReduceAgentIPN4cuda3std3__45tupleIJdlEEESC_SB_iNS1_9__extrema9arg_min_fIdlNS9_4lessIdEEEEEEJSC_SC_iSH_EEEvDpT0_,"ax",@progbits
	.align	128
        .global         _ZN6thrust24THRUST_300001_SM_1000_NS8cuda_cub4core6detail13_kernel_agentINS1_8__reduce11ReduceAgentIPN4cuda3std3__45tupleIJdlEEESC_SB_iNS1_9__extrema9arg_min_fIdlNS9_4lessIdEEEEEEJSC_SC_iSH_EEEvDpT0_
        .type           _ZN6thrust24THRUST_300001_SM_1000_NS8cuda_cub4core6detail13_kernel_agentINS1_8__reduce11ReduceAgentIPN4cuda3std3__45tupleIJdlEEESC_SB_iNS1_9__extrema9arg_min_fIdlNS9_4lessIdEEEEEEJSC_SC_iSH_EEEvDpT0_,@function
        .size           _ZN6thrust24THRUST_300001_SM_1000_NS8cuda_cub4core6detail13_kernel_agentINS1_8__reduce11ReduceAgentIPN4cuda3std3__45tupleIJdlEEESC_SB_iNS1_9__extrema9arg_min_fIdlNS9_4lessIdEEEEEEJSC_SC_iSH_EEEvDpT0_,(.L_x_1880 - _ZN6thrust24THRUST_300001_SM_1000_NS8cuda_cub4core6detail13_kernel_agentINS1_8__reduce11ReduceAgentIPN4cuda3std3__45tupleIJdlEEESC_SB_iNS1_9__extrema9arg_min_fIdlNS9_4lessIdEEEEEEJSC_SC_iSH_EEEvDpT0_)
        .other          _ZN6thrust24THRUST_300001_SM_1000_NS8cuda_cub4core6detail13_kernel_agentINS1_8__reduce11ReduceAgentIPN4cuda3std3__45tupleIJdlEEESC_SB_iNS1_9__extrema9arg_min_fIdlNS9_4lessIdEEEEEEJSC_SC_iSH_EEEvDpT0_,@"STO_CUDA_ENTRY STV_DEFAULT"
_ZN6thrust24THRUST_300001_SM_1000_NS8cuda_cub4core6detail13_kernel_agentINS1_8__reduce11ReduceAgentIPN4cuda3std3__45tupleIJdlEEESC_SB_iNS1_9__extrema9arg_min_fIdlNS9_4lessIdEEEEEEJSC_SC_iSH_EEEvDpT0_:
.text._ZN6thrust24THRUST_300001_SM_1000_NS8cuda_cub4core6detail13_kernel_agentINS1_8__reduce11ReduceAgentIPN4cuda3std3__45tupleIJdlEEESC_SB_iNS1_9__extrema9arg_min_fIdlNS9_4lessIdEEEEEEJSC_SC_iSH_EEEvDpT0_:
        /* <DEDUP_REMOVED lines=21> */
.L_x_751:
[----:B0-----:R-:W-:Y:S05]  /*0150*/  BSYNC.RECONVERGENT B1 ;  /* 0x0000000000017941 */ /* 0x001fea0003800200 */
.L_x_750:
        /* <DEDUP_REMOVED lines=15> */
.L_x_758:
        /* <DEDUP_REMOVED lines=27> */
.L_x_757:
[----:B------:R-:W-:Y:S05]  /*0400*/  BSYNC.RECONVERGENT B3 ;  /* 0x0000000000037941 */ /* 0x000fea0003800200 */
.L_x_756:
[----:B------:R-:W-:Y:S02]  /*0410*/  IMAD.X R9, RZ, RZ, R9, P3 ;  /* 0x000000ffff097224 */ /* 0x000fe400018e0609 */
[----:B------:R-:W-:Y:S01]  /*0420*/  VIADD R6, R6, 0x100 ;  /* 0x0000010006067836 */ /* 0x000fe20000000000 */
[----:B------:R-:W-:Y:S06]  /*0430*/  @P2 BRA `(.L_x_758) ;  /* 0xfffffffc00842947 */ /* 0x000fec000383ffff */
.L_x_755:
[----:B------:R-:W-:Y:S05]  /*0440*/  BSYNC.RECONVERGENT B2 ;  /* 0x0000000000027941 */ /* 0x000fea0003800200 */
.L_x_754:
[----:B-1----:R-:W0:Y:S01]  /*0450*/  LDC.64 R8, c[0x0][0x380] ;  /* 0x0000e000ff087b82 */ /* 0x002e220000000a00 */
[----:B------:R-:W-:-:S13]  /*0460*/  ISETP.GE.U32.AND P0, PT, R16, 0x300, PT ;  /* 0x000003001000780c */ /* 0x000fda0003f06070 */
[----:B------:R-:W-:Y:S05]  /*0470*/  @!P0 BRA `(.L_x_753) ;  /* 0x0000000400888947 */ /* 0x000fea0003800000 */
.L_x_767:
        /* <DEDUP_REMOVED lines=27> */
.L_x_760:
[----:B------:R-:W-:Y:S05]  /*0630*/  BSYNC.RECONVERGENT B2 ;  /* 0x0000000000027941 */ /* 0x000fea0003800200 */
.L_x_759:
        /* <DEDUP_REMOVED lines=22> */
.L_x_762:
[----:B------:R-:W-:Y:S05]  /*07a0*/  BSYNC.RECONVERGENT B2 ;  /* 0x0000000000027941 */ /* 0x000fea0003800200 */
.L_x_761:
        /* <DEDUP_REMOVED lines=22> */
.L_x_764:
[----:B------:R-:W-:Y:S05]  /*0910*/  BSYNC.RECONVERGENT B2 ;  /* 0x0000000000027941 */ /* 0x000fea0003800200 */
.L_x_763:
        /* <DEDUP_REMOVED lines=20> */
.L_x_766:
[----:B------:R-:W-:Y:S05]  /*0a60*/  BSYNC.RECONVERGENT B2 ;  /* 0x0000000000027941 */ /* 0x000fea0003800200 */
.L_x_765:
[----:B------:R-:W-:-:S05]  /*0a70*/  VIADD R6, R6, 0x400 ;  /* 0x0000040006067836 */ /* 0x000fca0000000000 */
[----:B------:R-:W-:-:S13]  /*0a80*/  ISETP.GE.AND P0, PT, R6, UR5, PT ;  /* 0x0000000506007c0c */ /* 0x000fda000bf06270 */
[----:B------:R-:W-:Y:S05]  /*0a90*/  @!P0 BRA `(.L_x_767) ;  /* 0xfffffff800788947 */ /* 0x000fea000383ffff */
.L_x_753:
[----:B------:R-:W-:Y:S05]  /*0aa0*/  BSYNC.RECONVERGENT B1 ;  /* 0x0000000000017941 */ /* 0x000fea0003800200 */
.L_x_752:
        /* <DEDUP_REMOVED lines=30> */
.L_x_770:
[----:B------:R-:W-:Y:S05]  /*0c90*/  BSYNC.RECONVERGENT B1 ;  /* 0x0000000000017941 */ /* 0x000fea0003800200 */
.L_x_769:
        /* <DEDUP_REMOVED lines=26> */
.L_x_772:
[----:B------:R-:W-:Y:S05]  /*0e40*/  BSYNC.RECONVERGENT B1 ;  /* 0x0000000000017941 */ /* 0x000fea0003800200 */
.L_x_771:
        /* <DEDUP_REMOVED lines=26> */
.L_x_774:
[----:B------:R-:W-:Y:S05]  /*0ff0*/  BSYNC.RECONVERGENT B1 ;  /* 0x0000000000017941 */ /* 0x000fea0003800200 */
.L_x_773:
        /* <DEDUP_REMOVED lines=26> */
.L_x_776:
[----:B------:R-:W-:Y:S05]  /*11a0*/  BSYNC.RECONVERGENT B1 ;  /* 0x0000000000017941 */ /* 0x000fea0003800200 */
.L_x_775:
        /* <DEDUP_REMOVED lines=27> */
.L_x_778:
[----:B------:R-:W-:Y:S05]  /*1360*/  BSYNC.RECONVERGENT B1 ;  /* 0x0000000000017941 */ /* 0x000fea0003800200 */
.L_x_777:
        /* <DEDUP_REMOVED lines=10> */
.L_x_780:
[----:B------:R-:W-:Y:S05]  /*1410*/  BSYNC.RECONVERGENT B1 ;  /* 0x0000000000017941 */ /* 0x000fea0003800200 */
.L_x_779:
        /* <DEDUP_REMOVED lines=31> */
.L_x_783:
[----:B------:R-:W-:Y:S05]  /*1610*/  BSYNC.RECONVERGENT B1 ;  /* 0x0000000000017941 */ /* 0x000fea0003800200 */
.L_x_782:
        /* <DEDUP_REMOVED lines=24> */
.L_x_785:
[----:B------:R-:W-:Y:S05]  /*17a0*/  BSYNC.RECONVERGENT B1 ;  /* 0x0000000000017941 */ /* 0x000fea0003800200 */
.L_x_784:
        /* <DEDUP_REMOVED lines=21> */
.L_x_787:
[----:B------:R-:W-:Y:S05]  /*1900*/  BSYNC.RECONVERGENT B1 ;  /* 0x0000000000017941 */ /* 0x000fea0003800200 */
.L_x_786:
        /* <DEDUP_REMOVED lines=21> */
.L_x_789:
[----:B------:R-:W-:Y:S05]  /*1a60*/  BSYNC.RECONVERGENT B1 ;  /* 0x0000000000017941 */ /* 0x000fea0003800200 */
.L_x_788:
        /* <DEDUP_REMOVED lines=21> */
.L_x_791:
[----:B------:R-:W-:Y:S05]  /*1bc0*/  BSYNC.RECONVERGENT B1 ;  /* 0x0000000000017941 */ /* 0x000fea0003800200 */
.L_x_790:
        /* <DEDUP_REMOVED lines=21> */
.L_x_793:
[----:B------:R-:W-:Y:S05]  /*1d20*/  BSYNC.RECONVERGENT B1 ;  /* 0x0000000000017941 */ /* 0x000fea0003800200 */
.L_x_792:
        /* <DEDUP_REMOVED lines=20> */
.L_x_768:
        /* <DEDUP_REMOVED lines=33> */
.L_x_795:
[----:B------:R-:W-:Y:S05]  /*2080*/  BSYNC.RECONVERGENT B1 ;  /* 0x0000000000017941 */ /* 0x000fea0003800200 */
.L_x_794:
        /* <DEDUP_REMOVED lines=27> */
.L_x_797:
[----:B------:R-:W-:Y:S05]  /*2240*/  BSYNC.RECONVERGENT B1 ;  /* 0x0000000000017941 */ /* 0x000fea0003800200 */
.L_x_796:
        /* <DEDUP_REMOVED lines=27> */
.L_x_799:
[----:B------:R-:W-:Y:S05]  /*2400*/  BSYNC.RECONVERGENT B1 ;  /* 0x0000000000017941 */ /* 0x000fea0003800200 */
.L_x_798:
        /* <DEDUP_REMOVED lines=27> */
.L_x_801:
[----:B------:R-:W-:Y:S05]  /*25c0*/  BSYNC.RECONVERGENT B1 ;  /* 0x0000000000017941 */ /* 0x000fea0003800200 */
.L_x_800:
        /* <DEDUP_REMOVED lines=28> */
.L_x_803:
[----:B------:R-:W-:Y:S05]  /*2790*/  BSYNC.RECONVERGENT B1 ;  /* 0x0000000000017941 */ /* 0x000fea0003800200 */
.L_x_802:
        /* <DEDUP_REMOVED lines=10> */
.L_x_805:
[----:B------:R-:W-:Y:S05]  /*2840*/  BSYNC.RECONVERGENT B1 ;  /* 0x0000000000017941 */ /* 0x000fea0003800200 */
.L_x_804:
        /* <DEDUP_REMOVED lines=35> */
.L_x_807:
[----:B------:R-:W-:Y:S05]  /*2a80*/  BSYNC.RECONVERGENT B1 ;  /* 0x0000000000017941 */ /* 0x000fea0003800200 */
.L_x_806:
        /* <DEDUP_REMOVED lines=32> */
.L_x_809:
[----:B------:R-:W-:Y:S05]  /*2c90*/  BSYNC.RECONVERGENT B1 ;  /* 0x0000000000017941 */ /* 0x000fea0003800200 */
.L_x_808:
        /* <DEDUP_REMOVED lines=32> */
.L_x_811:
[----:B------:R-:W-:Y:S05]  /*2ea0*/  BSYNC.RECONVERGENT B1 ;  /* 0x0000000000017941 */ /* 0x000fea0003800200 */
.L_x_810:
        /* <DEDUP_REMOVED lines=32> */
.L_x_813:
[----:B------:R-:W-:Y:S05]  /*30b0*/  BSYNC.RECONVERGENT B1 ;  /* 0x0000000000017941 */ /* 0x000fea0003800200 */
.L_x_812:
        /* <DEDUP_REMOVED lines=32> */
.L_x_815:
[----:B------:R-:W-:Y:S05]  /*32c0*/  BSYNC.RECONVERGENT B1 ;  /* 0x0000000000017941 */ /* 0x000fea0003800200 */
.L_x_814:
        /* <DEDUP_REMOVED lines=32> */
.L_x_817:
[----:B------:R-:W-:Y:S05]  /*34d0*/  BSYNC.RECONVERGENT B1 ;  /* 0x0000000000017941 */ /* 0x000fea0003800200 */
.L_x_816:
        /* <DEDUP_REMOVED lines=30> */
.L_x_749:
        /* <DEDUP_REMOVED lines=32> */
.L_x_819:
[----:B------:R-:W-:Y:S05]  /*38c0*/  BSYNC.RECONVERGENT B1 ;  /* 0x0000000000017941 */ /* 0x000fea0003800200 */
.L_x_818:
        /* <DEDUP_REMOVED lines=21> */
.L_x_821:
[----:B------:R-:W-:Y:S05]  /*3a20*/  BSYNC.RECONVERGENT B1 ;  /* 0x0000000000017941 */ /* 0x000fea0003800200 */
.L_x_820:
        /* <DEDUP_REMOVED lines=21> */
.L_x_823:
[----:B------:R-:W-:Y:S05]  /*3b80*/  BSYNC.RECONVERGENT B1 ;  /* 0x0000000000017941 */ /* 0x000fea0003800200 */
.L_x_822:
        /* <DEDUP_REMOVED lines=21> */
.L_x_825:
[----:B------:R-:W-:Y:S05]  /*3ce0*/  BSYNC.RECONVERGENT B1 ;  /* 0x0000000000017941 */ /* 0x000fea0003800200 */
.L_x_824:
[----:B------:R-:W-:Y:S01]  /*3cf0*/  UISETP.GE.U32.AND UP0, UPT, UR4, 0xa00, UPT ;  /* 0x00000a000400788c */ /* 0x000fe2000bf06070 */
[----:B------:R-:W-:-:S08]  /*3d00*/  IMAD.MOV.U32 R7, RZ, RZ, 0x500 ;  /* 0x00000500ff077424 */ /* 0x000fd000078e00ff */
[----:B------:R-:W-:Y:S05]  /*3d10*/  BRA.U !UP0, `(.L_x_826) ;  /* 0x0000000908047547 */ /* 0x000fea000b800000 */
[----:B------:R-:W0:Y:S01]  /*3d20*/  LDC.64 R26, c[0x0][0x380] ;  /* 0x0000e000ff1a7b82 */ /* 0x000e220000000a00 */
[----:B------:R-:W-:Y:S01]  /*3d30*/  IMAD.MOV.U32 R7, RZ, RZ, 0x500 ;  /* 0x00000500ff077424 */ /* 0x000fe200078e00ff */
[----:B------:R-:W1:Y:S06]  /*3d40*/  LDCU UR4, c[0x0][0x390] ;  /* 0x00007200ff0477ac */ /* 0x000e6c0008000800 */
.L_x_837:
[----:B------:R-:W-:-:S04]  /*3d50*/  IMAD.IADD R31, R0, 0x1, R7 ;  /* 0x00000001001f7824 */ /* 0x000fc800078e0207 */
[----:B0-----:R-:W-:-:S05]  /*3d60*/  IMAD.WIDE.U32 R30, R31, 0x10, R26 ;  /* 0x000000101f1e7825 */ /* 0x001fca00078e001a */
        /* <DEDUP_REMOVED lines=31> */
.L_x_828:
[----:B-1----:R-:W-:Y:S05]  /*3f60*/  BSYNC.RECONVERGENT B1 ;  /* 0x0000000000017941 */ /* 0x002fea0003800200 */
.L_x_827:
        /* <DEDUP_REMOVED lines=21> */
.L_x_830:
[----:B------:R-:W-:Y:S05]  /*40c0*/  BSYNC.RECONVERGENT B1 ;  /* 0x0000000000017941 */ /* 0x000fea0003800200 */
.L_x_829:
        /* <DEDUP_REMOVED lines=21> */
.L_x_832:
[----:B------:R-:W-:Y:S05]  /*4220*/  BSYNC.RECONVERGENT B1 ;  /* 0x0000000000017941 */ /* 0x000fea0003800200 */
.L_x_831:
        /* <DEDUP_REMOVED lines=21> */
.L_x_834:
[----:B------:R-:W-:Y:S05]  /*4380*/  BSYNC.RECONVERGENT B1 ;  /* 0x0000000000017941 */ /* 0x000fea0003800200 */
.L_x_833:
        /* <DEDUP_REMOVED lines=21> */
.L_x_836:
[----:B------:R-:W-:Y:S05]  /*44e0*/  BSYNC.RECONVERGENT B1 ;  /* 0x0000000000017941 */ /* 0x000fea0003800200 */
.L_x_835:
[C---:B------:R-:W-:Y:S02]  /*44f0*/  VIADD R6, R7.reuse, 0xa00 ;  /* 0x00000a0007067836 */ /* 0x040fe40000000000 */
[----:B------:R-:W-:-:S03]  /*4500*/  VIADD R7, R7, 0x500 ;  /* 0x0000050007077836 */ /* 0x000fc60000000000 */
[----:B------:R-:W-:-:S13]  /*4510*/  ISETP.GT.AND P0, PT, R6, UR4, PT ;  /* 0x0000000406007c0c */ /* 0x000fda000bf04270 */
[----:B------:R-:W-:Y:S05]  /*4520*/  @!P0 BRA `(.L_x_837) ;  /* 0xfffffff800088947 */ /* 0x000fea000383ffff */
.L_x_826:
[----:B------:R-:W-:-:S13]  /*4530*/  ISETP.GE.AND P0, PT, R7, UR4, PT ;  /* 0x0000000407007c0c */ /* 0x000fda000bf06270 */
        /* <DEDUP_REMOVED lines=12> */
[----:B------:R-:W0:Y:S01]  /*4600*/  LDC.64 R8, c[0x0][0x380] ;  /* 0x0000e000ff087b82 */ /* 0x000e220000000a00 */
[----:B------:R-:W-:Y:S01]  /*4610*/  LEA.HI R6, R16, 0x1, RZ, 0x18 ;  /* 0x0000000110067811 */ /* 0x000fe200078fc0ff */
[----:B------:R-:W-:-:S03]  /*4620*/  IMAD.IADD R17, R0, 0x1, R7 ;  /* 0x0000000100117824 */ /* 0x000fc600078e0207 */
[----:B------:R-:W-:Y:S01]  /*4630*/  LOP3.LUT R10, R6, 0x3, RZ, 0xc0, !PT ;  /* 0x00000003060a7812 */ /* 0x000fe200078ec0ff */
[----:B------:R-:W-:-:S04]  /*4640*/  IMAD.MOV.U32 R6, RZ, RZ, R0 ;  /* 0x000000ffff067224 */ /* 0x000fc800078e0000 */
[----:B------:R-:W-:-:S07]  /*4650*/  IMAD.MOV R10, RZ, RZ, -R10 ;  /* 0x000000ffff0a7224 */ /* 0x000fce00078e0a0a */
.L_x_844:
[----:B0-----:R-:W-:-:S05]  /*4660*/  IMAD.WIDE.U32 R14, R17, 0x10, R8 ;  /* 0x00000010110e7825 */ /* 0x001fca00078e0008 */
[----:B------:R-:W2:Y:S01]  /*4670*/  LDG.E.64.CONSTANT R12, desc[UR6][R14.64] ;  /* 0x000000060e0c7981 */ /* 0x000ea2000c1e9b00 */
[----:B------:R-:W-:Y:S01]  /*4680*/  VIADD R10, R10, 0x1 ;  /* 0x000000010a0a7836 */ /* 0x000fe20000000000 */
[----:B------:R-:W-:Y:S04]  /*4690*/  BSSY.RECONVERGENT B3, `(.L_x_842) ;  /* 0x0000017000037945 */ /* 0x000fe80003800200 */
        /* <DEDUP_REMOVED lines=22> */
.L_x_843:
[----:B------:R-:W-:Y:S05]  /*4800*/  BSYNC.RECONVERGENT B3 ;  /* 0x0000000000037941 */ /* 0x000fea0003800200 */
.L_x_842:
[----:B------:R-:W-:Y:S02]  /*4810*/  VIADD R6, R6, 0x100 ;  /* 0x0000010006067836 */ /* 0x000fe40000000000 */
[----:B------:R-:W-:Y:S01]  /*4820*/  VIADD R17, R17, 0x100 ;  /* 0x0000010011117836 */ /* 0x000fe20000000000 */
[----:B------:R-:W-:Y:S06]  /*4830*/  @P2 BRA `(.L_x_844) ;  /* 0xfffffffc00882947 */ /* 0x000fec000383ffff */
.L_x_841:
[----:B------:R-:W-:Y:S05]  /*4840*/  BSYNC.RECONVERGENT B2 ;  /* 0x0000000000027941 */ /* 0x000fea0003800200 */
.L_x_840:
[----:B------:R-:W-:-:S13]  /*4850*/  ISETP.GE.U32.AND P0, PT, R16, 0x300, PT ;  /* 0x000003001000780c */ /* 0x000fda0003f06070 */
        /* <DEDUP_REMOVED lines=10> */
.L_x_853:
[----:B-1----:R-:W-:Y:S01]  /*4900*/  IMAD.WIDE.U32 R24, R7, 0x10, R8 ;  /* 0x0000001007187825 */ /* 0x002fe200078e0008 */
[----:B------:R0:W5:Y:S04]  /*4910*/  LDG.E.64.CONSTANT R20, desc[UR6][R16.64+-0x2008] ;  /* 0xffdff80610147981 */ /* 0x000168000c1e9b00 */
[----:B------:R-:W2:Y:S04]  /*4920*/  LDG.E.64.CONSTANT R22, desc[UR6][R24.64] ;  /* 0x0000000618167981 */ /* 0x000ea8000c1e9b00 */
        /* <DEDUP_REMOVED lines=24> */
.L_x_846:
[----:B------:R-:W-:Y:S05]  /*4ab0*/  BSYNC.RECONVERGENT B2 ;  /* 0x0000000000027941 */ /* 0x000fea0003800200 */
.L_x_845:
        /* <DEDUP_REMOVED lines=22> */
.L_x_848:
[----:B------:R-:W-:Y:S05]  /*4c20*/  BSYNC.RECONVERGENT B2 ;  /* 0x0000000000027941 */ /* 0x000fea0003800200 */
.L_x_847:
        /* <DEDUP_REMOVED lines=22> */
.L_x_850:
[----:B------:R-:W-:Y:S05]  /*4d90*/  BSYNC.RECONVERGENT B2 ;  /* 0x0000000000027941 */ /* 0x000fea0003800200 */
.L_x_849:
        /* <DEDUP_REMOVED lines=22> */
.L_x_852:
[----:B------:R-:W-:Y:S05]  /*4f00*/  BSYNC.RECONVERGENT B2 ;  /* 0x0000000000027941 */ /* 0x000fea0003800200 */
.L_x_851:
[----:B------:R-:W-:Y:S01]  /*4f10*/  VIADD R6, R6, 0x400 ;  /* 0x0000040006067836 */ /* 0x000fe20000000000 */
[----:B------:R-:W-:Y:S01]  /*4f20*/  IADD3 R16, P1, PT, R16, 0x4000, RZ ;  /* 0x0000400010107810 */ /* 0x000fe20007f3e0ff */
[----:B------:R-:W-:-:S03]  /*4f30*/  VIADD R7, R7, 0x400 ;  /* 0x0000040007077836 */ /* 0x000fc60000000000 */
[----:B------:R-:W-:Y:S01]  /*4f40*/  ISETP.GE.AND P0, PT, R6, R11, PT ;  /* 0x0000000b0600720c */ /* 0x000fe20003f06270 */
[----:B------:R-:W-:-:S12]  /*4f50*/  IMAD.X R17, RZ, RZ, R17, P1 ;  /* 0x000000ffff117224 */ /* 0x000fd800008e0611 */
[----:B------:R-:W-:Y:S05]  /*4f60*/  @!P0 BRA `(.L_x_853) ;  /* 0xfffffff800648947 */ /* 0x000fea000383ffff */
.L_x_839:
[----:B------:R-:W-:Y:S05]  /*4f70*/  BSYNC.RECONVERGENT B1 ;  /* 0x0000000000017941 */ /* 0x000fea0003800200 */
.L_x_838:
        /* <DEDUP_REMOVED lines=27> */
.L_x_855:
[----:B------:R-:W-:Y:S05]  /*5130*/  BSYNC.RECONVERGENT B1 ;  /* 0x0000000000017941 */ /* 0x000fea0003800200 */
.L_x_854:
        /* <DEDUP_REMOVED lines=26> */
.L_x_857:
[----:B------:R-:W-:Y:S05]  /*52e0*/  BSYNC.RECONVERGENT B1 ;  /* 0x0000000000017941 */ /* 0x000fea0003800200 */
.L_x_856:
        /* <DEDUP_REMOVED lines=26> */
.L_x_859:
[----:B------:R-:W-:Y:S05]  /*5490*/  BSYNC.RECONVERGENT B1 ;  /* 0x0000000000017941 */ /* 0x000fea0003800200 */
.L_x_858:
        /* <DEDUP_REMOVED lines=26> */
.L_x_861:
[----:B------:R-:W-:Y:S05]  /*5640*/  BSYNC.RECONVERGENT B1 ;  /* 0x0000000000017941 */ /* 0x000fea0003800200 */
.L_x_860:
        /* <DEDUP_REMOVED lines=27> */
.L_x_863:
[----:B------:R-:W-:Y:S05]  /*5800*/  BSYNC.RECONVERGENT B1 ;  /* 0x0000000000017941 */ /* 0x000fea0003800200 */
.L_x_862:
        /* <DEDUP_REMOVED lines=10> */
.L_x_865:
[----:B------:R-:W-:Y:S05]  /*58b0*/  BSYNC.RECONVERGENT B1 ;  /* 0x0000000000017941 */ /* 0x000fea0003800200 */
.L_x_864:
        /* <DEDUP_REMOVED lines=31> */
.L_x_867:
[----:B------:R-:W-:Y:S05]  /*5ab0*/  BSYNC.RECONVERGENT B1 ;  /* 0x0000000000017941 */ /* 0x000fea0003800200 */
.L_x_866:
        /* <DEDUP_REMOVED lines=24> */
.L_x_869:
[----:B------:R-:W-:Y:S05]  /*5c40*/  BSYNC.RECONVERGENT B1 ;  /* 0x0000000000017941 */ /* 0x000fea0003800200 */
.L_x_868:
        /* <DEDUP_REMOVED lines=21> */
.L_x_871:
[----:B------:R-:W-:Y:S05]  /*5da0*/  BSYNC.RECONVERGENT B1 ;  /* 0x0000000000017941 */ /* 0x000fea0003800200 */
.L_x_870:
        /* <DEDUP_REMOVED lines=21> */
.L_x_873:
[----:B------:R-:W-:Y:S05]  /*5f00*/  BSYNC.RECONVERGENT B1 ;  /* 0x0000000000017941 */ /* 0x000fea0003800200 */
.L_x_872:
        /* <DEDUP_REMOVED lines=21> */
.L_x_875:
[----:B------:R-:W-:Y:S05]  /*6060*/  BSYNC.RECONVERGENT B1 ;  /* 0x0000000000017941 */ /* 0x000fea0003800200 */
.L_x_874:
        /* <DEDUP_REMOVED lines=21> */
.L_x_877:
[----:B------:R-:W-:Y:S05]  /*61c0*/  BSYNC.RECONVERGENT B1 ;  /* 0x0000000000017941 */ /* 0x000fea0003800200 */
.L_x_876:
        /* <DEDUP_REMOVED lines=19> */
.L_x_781:
[----:B------:R-:W-:Y:S05]  /*6300*/  BSYNC.RECONVERGENT B0 ;  /* 0x0000000000007941 */ /* 0x000fea0003800200 */
.L_x_748:
[----:B------:R-:W-:Y:S05]  /*6310*/  @P1 EXIT ;  /* 0x000000000000194d */ /* 0x000fea0003800000 */
[----:B01----:R-:W0:Y:S02]  /*6320*/  LDC.64 R4, c[0x0][0x388] ;  /* 0x0000e200ff047b82 */ /* 0x003e240000000a00 */
[----:B0-----:R-:W-:Y:S04]  /*6330*/  STG.E.64 desc[UR6][R4.64], R2 ;  /* 0x0000000204007986 */ /* 0x001fe8000c101b06 */
[----:B---34-:R-:W-:Y:S01]  /*6340*/  STG.E.64 desc[UR6][R4.64+0x8], R20 ;  /* 0x0000081404007986 */ /* 0x018fe2000c101b06 */
[----:B------:R-:W-:Y:S05]  /*6350*/  EXIT ;  /* 0x000000000000794d */ /* 0x000fea0003800000 */
.L_x_878:
        /* <DEDUP_REMOVED lines=10> */
.L_x_1880:


//--------------------- .text._ZN6thrust24THRUST_300001_SM_1000_NS8cuda_cub4core6detail13_kernel_agentINS1_8__reduce11ReduceAgentINS0_12zip_iteratorIN4cuda3std3__45tupleIJNS0_6detail15normal_iteratorINS0_10device_ptrIdEEEENS0_17counting_iteratorIlNS0_11use_defaultESI_SI_EEEEEEEPNSB_IJdlEEESM_iNS1_9__extrema9arg_min_fIdlNSA_4lessIdEEEEEEJSL_SN_iN3cub18CUB_300001_SM_100013GridEvenShareIiEENSV_9GridQueueIjEESS_EEEvDpT0_ --------------------------
	.section	.text._ZN6thrust24THRUST_300001_SM_1000_NS8cuda_cub4core6detail13_kernel_agentINS1_8__reduce11ReduceAgentINS0_12zip_iteratorIN4cuda3std3__45tupleIJNS0_6detail15normal_iteratorINS0_10device_ptrIdEEEENS0_17counting_iteratorIlNS0_11use_defaultESI_SI_EEEEEEEPNSB_IJdlEEESM_iNS1_9__extrema9arg_min_fIdlNSA_4lessIdEEEEEEJSL_SN_iN3cub18CUB_300001_SM_100013GridEvenShareIiEENSV_9GridQueueIjEESS_EEEvDpT0_,"ax",@progbits
	.align	128
        .global         _ZN6thrust24THRUST_300001_SM_1000_NS8cuda_cub4core6detail13_kernel_agentINS1_8__reduce11ReduceAgentINS0_12zip_iteratorIN4cuda3std3__45tupleIJNS0_6detail15normal_iteratorINS0_10device_ptrIdEEEENS0_17counting_iteratorIlNS0_11use_defaultESI_SI_EEEEEEEPNSB_IJdlEEESM_iNS1_9__extrema9arg_min_fIdlNSA_4lessIdEEEEEEJSL_SN_iN3cub18CUB_300001_SM_100013GridEvenShareIiEENSV_9GridQueueIjEESS_EEEvDpT0_
        .type           _ZN6thrust24THRUST_300001_SM_1000_NS8cuda_cub4core6detail13_kernel_agentINS1_8__reduce11ReduceAgentINS0_12zip_iteratorIN4cuda3std3__45tupleIJNS0_6detail15normal_iteratorINS0_10device_ptrIdEEEENS0_17counting_iteratorIlNS0_11use_defaultESI_SI_EEEEEEEPNSB_IJdlEEESM_iNS1_9__extrema9arg_min_fIdlNSA_4lessIdEEEEEEJSL_SN_iN3cub18CUB_300001_SM_100013GridEvenShareIiEENSV_9GridQueueIjEESS_EEEvDpT0_,@function
        .size           _ZN6thrust24THRUST_300001_SM_1000_NS8cuda_cub4core6detail13_kernel_agentINS1_8__reduce11ReduceAgentINS0_12zip_iteratorIN4cuda3std3__45tupleIJNS0_6detail15normal_iteratorINS0_10device_ptrIdEEEENS0_17counting_iteratorIlNS0_11use_defaultESI_SI_EEEEEEEPNSB_IJdlEEESM_iNS1_9__extrema9arg_min_fIdlNSA_4lessIdEEEEEEJSL_SN_iN3cub18CUB_300001_SM_100013GridEvenShareIiEENSV_9GridQueueIjEESS_EEEvDpT0_,(.L_x_1881 - _ZN6thrust24THRUST_300001_SM_1000_NS8cuda_cub4core6detail13_kernel_agentINS1_8__reduce11ReduceAgentINS0_12zip_iteratorIN4cuda3std3__45tupleIJNS0_6detail15normal_iteratorINS0_10device_ptrIdEEEENS0_17counting_iteratorIlNS0_11use_defaultESI_SI_EEEEEEEPNSB_IJdlEEESM_iNS1_9__extrema9arg_min_fIdlNSA_4lessIdEEEEEEJSL_SN_iN3cub18CUB_300001_SM_100013GridEvenShareIiEENSV_9GridQueueIjEESS_EEEvDpT0_)
        .other          _ZN6thrust24THRUST_300001_SM_1000_NS8cuda_cub4core6detail13_kernel_agentINS1_8__reduce11ReduceAgentINS0_12zip_iteratorIN4cuda3std3__45tupleIJNS0_6detail15normal_iteratorINS0_10device_ptrIdEEEENS0_17counting_iteratorIlNS0_11use_defaultESI_SI_EEEEEEEPNSB_IJdlEEESM_iNS1_9__extrema9arg_min_fIdlNSA_4lessIdEEEEEEJSL_SN_iN3cub18CUB_300001_SM_100013GridEvenShareIiEENSV_9GridQueueIjEESS_EEEvDpT0_,@"STO_CUDA_ENTRY STV_DEFAULT"
_ZN6thrust24THRUST_300001_SM_1000_NS8cuda_cub4core6detail13_kernel_agentINS1_8__reduce11ReduceAgentINS0_12zip_iteratorIN4cuda3std3__45tupleIJNS0_6detail15normal_iteratorINS0_10device_ptrIdEEEENS0_17counting_iteratorIlNS0_11use_defaultESI_SI_EEEEEEEPNSB_IJdlEEESM_iNS1_9__extrema9arg_min_fIdlNSA_4lessIdEEEEEEJSL_SN_iN3cub18CUB_300001_SM_100013GridEvenShareIiEENSV_9GridQueueIjEESS_EEEvDpT0_:
.text._ZN6thrust24THRUST_300001_SM_1000_NS8cuda_cub4core6detail13_kernel_agentINS1_8__reduce11ReduceAgentINS0_12zip_iteratorIN4cuda3std3__45tupleIJNS0_6detail15normal_iteratorINS0_10device_ptrIdEEEENS0_17counting_iteratorIlNS0_11use_defaultESI_SI_EEEEEEEPNSB_IJdlEEESM_iNS1_9__extrema9arg_min_fIdlNSA_4lessIdEEEEEEJSL_SN_iN3cub18CUB_300001_SM_100013GridEvenShareIiEENSV_9GridQueueIjEESS_EEEvDpT0_:
[----:B------:R-:W-:Y:S01]  /*0000*/  LDC R1, c[0x0][0x37c] ;  /* 0x0000df00ff017b82 */ /* 0x000fe20000000800 */
[----:B------:R-:W0:Y:S01]  /*0010*/  S2R R0, SR_CTAID.X ;  /* 0x0000000000007919 */ /* 0x000e220000002500 */
[----:B------:R-:W1:Y:S01]  /*0020*/  LDCU UR4, c[0x0][0x398] ;  /* 0x00007300ff0477ac */ /* 0x000e620008000800 */
[----:B------:R-:W-:Y:S01]  /*0030*/  BSSY.RECONVERGENT B0, `(.L_x_879) ;  /* 0x000065a000007945 */ /* 0x000fe20003800200 */
[----:B------:R-:W2:Y:S01]  /*0040*/  LDCU UR6, c[0x0][0x370] ;  /* 0x00006e00ff0677ac */ /* 0x000ea20008000800 */
[----:B------:R-:W3:Y:S01]  /*0050*/  LDCU.64 UR10, c[0x0][0x358] ;  /* 0x00006b00ff0a77ac */ /* 0x000ee20008000a00 */
[----:B-1----:R-:W-:Y:S01]  /*0060*/  IMAD.U32 R11, RZ, RZ, UR4 ;  /* 0x00000004ff0b7e24 */ /* 0x002fe2000f8e00ff */
[----:B--2---:R-:W-:Y:S01]  /*0070*/  UIMAD UR6, UR6, 0x500, URZ ;  /* 0x00000500060678a4 */ /* 0x004fe2000f8e02ff */
[----:B0-----:R-:W-:-:S04]  /*0080*/  IMAD R8, R0, 0x500, RZ ;  /* 0x0000050000087824 */ /* 0x001fc800078e02ff */
[----:B------:R-:W-:-:S05]  /*0090*/  VIADD R2, R8, 0x500 ;  /* 0x0000050008027836 */ /* 0x000fca0000000000 */
[----:B------:R-:W-:-:S13]  /*00a0*/  ISETP.GT.AND P0, PT, R2, R11, PT ;  /* 0x0000000b0200720c */ /* 0x000fda0003f04270 */
[----:B---3--:R-:W-:Y:S05]  /*00b0*/  @!P0 BRA `(.L_x_880) ;  /* 0x0000003400dc8947 */ /* 0x008fea0003800000 */
[----:B------:R-:W0:Y:S01]  /*00c0*/  S2R R4, SR_TID.X ;  /* 0x0000000000047919 */ /* 0x000e220000002100 */
[----:B------:R-:W-:Y:S01]  /*00d0*/  IMAD.IADD R5, R11, 0x1, -R8 ;  /* 0x000000010b057824 */ /* 0x000fe200078e0a08 */
[----:B------:R-:W1:Y:S01]  /*00e0*/  LDCU.64 UR6, c[0x0][0x388] ;  /* 0x00007100ff0677ac */ /* 0x000e620008000a00 */
[----:B------:R-:W-:Y:S01]  /*00f0*/  BSSY.RECONVERGENT B1, `(.L_x_881) ;  /* 0x000000f000017945 */ /* 0x000fe20003800200 */
[----:B------:R-:W-:Y:S02]  /*0100*/  CS2R R6, SRZ ;  /* 0x0000000000067805 */ /* 0x000fe4000001ff00 */
[----:B------:R-:W-:Y:S01]  /*0110*/  CS2R R2, SRZ ;  /* 0x0000000000027805 */ /* 0x000fe2000001ff00 */
[----:B------:R-:W2:Y:S01]  /*0120*/  LDCU.64 UR8, c[0x0][0x388] ;  /* 0x00007100ff0877ac */ /* 0x000ea20008000a00 */
[----:B0-----:R-:W-:Y:S01]  /*0130*/  ISETP.GE.AND P0, PT, R4, R5, PT ;  /* 0x000000050400720c */ /* 0x001fe20003f06270 */
[----:B------:R-:W-:-:S12]  /*0140*/  IMAD.MOV.U32 R9, RZ, RZ, R4 ;  /* 0x000000ffff097224 */ /* 0x000fd800078e0004 */
[----:B-12---:R-:W-:Y:S05]  /*0150*/  @P0 BRA `(.L_x_882) ;  /* 0x0000000000200947 */ /* 0x006fea0003800000 */
[----:B------:R-:W0:Y:S01]  /*0160*/  LDC.64 R2, c[0x0][0x380] ;  /* 0x0000e000ff027b82 */ /* 0x000e220000000a00 */
[----:B------:R-:W-:Y:S01]  /*0170*/  IMAD.IADD R13, R8, 0x1, R4 ;  /* 0x00000001080d7824 */ /* 0x000fe200078e0204 */
[----:B------:R-:W1:Y:S03]  /*0180*/  LDCU.64 UR4, c[0x0][0x388] ;  /* 0x00007100ff0477ac */ /* 0x000e660008000a00 */
[----:B0-----:R-:W-:-:S06]  /*0190*/  IMAD.WIDE R2, R13, 0x8, R2 ;  /* 0x000000080d027825 */ /* 0x001fcc00078e0202 */
[----:B------:R-:W5:Y:S01]  /*01a0*/  LDG.E.64 R2, desc[UR10][R2.64] ;  /* 0x0000000a02027981 */ /* 0x000f62000c1e1b00 */
[----:B-1----:R-:W-:Y:S01]  /*01b0*/  IADD3 R7, P0, PT, R13, UR4, RZ ;  /* 0x000000040d077c10 */ /* 0x002fe2000ff1e0ff */
[----:B------:R-:W-:-:S03]  /*01c0*/  VIADD R9, R4, 0x100 ;  /* 0x0000010004097836 */ /* 0x000fc60000000000 */
[----:B------:R-:W-:-:S09]  /*01d0*/  LEA.HI.X.SX32 R6, R13, UR5, 0x1, P0 ;  /* 0x000000050d067c11 */ /* 0x000fd200080f0eff */
.L_x_882:
[----:B------:R-:W-:Y:S05]  /*01e0*/  BSYNC.RECONVERGENT B1 ;  /* 0x0000000000017941 */ /* 0x000fea0003800200 */
.L_x_881:
        /* <DEDUP_REMOVED lines=9> */
[----:B------:R-:W0:Y:S01]  /*0280*/  LDC.64 R10, c[0x0][0x380] ;  /* 0x0000e000ff0a7b82 */ /* 0x000e220000000a00 */
[----:B------:R-:W-:Y:S01]  /*0290*/  LEA.HI R12, R20, 0x1, RZ, 0x18 ;  /* 0x00000001140c7811 */ /* 0x000fe200078fc0ff */
[----:B------:R-:W-:-:S03]  /*02a0*/  IMAD.IADD R15, R8, 0x1, R9 ;  /* 0x00000001080f7824 */ /* 0x000fc600078e0209 */
[----:B------:R-:W-:-:S05]  /*02b0*/  LOP3.LUT R12, R12, 0x3, RZ, 0xc0, !PT ;  /* 0x000000030c0c7812 */ /* 0x000fca00078ec0ff */
[----:B------:R-:W-:-:S07]  /*02c0*/  IMAD.MOV R14, RZ, RZ, -R12 ;  /* 0x000000ffff0e7224 */ /* 0x000fce00078e0a0c */
.L_x_889:
[----:B0-----:R-:W-:-:S06]  /*02d0*/  IMAD.WIDE R12, R15, 0x8, R10 ;  /* 0x000000080f0c7825 */ /* 0x001fcc00078e020a */
[----:B------:R-:W2:Y:S01]  /*02e0*/  LDG.E.64 R12, desc[UR10][R12.64] ;  /* 0x0000000a0c0c7981 */ /* 0x000ea2000c1e1b00 */
[----:B------:R-:W-:Y:S01]  /*02f0*/  VIADD R14, R14, 0x1 ;  /* 0x000000010e0e7836 */ /* 0x000fe20000000000 */
[C---:B------:R-:W-:Y:S01]  /*0300*/  IADD3 R21, P1, PT, R15.reuse, UR6, RZ ;  /* 0x000000060f157c10 */ /* 0x040fe2000ff3e0ff */
[----:B------:R-:W-:Y:S03]  /*0310*/  BSSY.RECONVERGENT B3, `(.L_x_887) ;  /* 0x0000017000037945 */ /* 0x000fe60003800200 */
[----:B------:R-:W-:Y:S02]  /*0320*/  ISETP.NE.AND P2, PT, R14, RZ, PT ;  /* 0x000000ff0e00720c */ /* 0x000fe40003f45270 */
[----:B------:R-:W-:Y:S01]  /*0330*/  LEA.HI.X.SX32 R23, R15, UR7, 0x1, P1 ;  /* 0x000000070f177c11 */ /* 0x000fe200088f0eff */
        /* <DEDUP_REMOVED lines=20> */
.L_x_888:
[----:B------:R-:W-:Y:S05]  /*0480*/  BSYNC.RECONVERGENT B3 ;  /* 0x0000000000037941 */ /* 0x000fea0003800200 */
.L_x_887:
[----:B------:R-:W-:Y:S02]  /*0490*/  VIADD R9, R9, 0x100 ;  /* 0x0000010009097836 */ /* 0x000fe40000000000 */
[----:B------:R-:W-:Y:S01]  /*04a0*/  VIADD R15, R15, 0x100 ;  /* 0x000001000f0f7836 */ /* 0x000fe20000000000 */
[----:B------:R-:W-:Y:S06]  /*04b0*/  @P2 BRA `(.L_x_889) ;  /* 0xfffffffc00842947 */ /* 0x000fec000383ffff */
.L_x_886:
[----:B------:R-:W-:Y:S05]  /*04c0*/  BSYNC.RECONVERGENT B2 ;  /* 0x0000000000027941 */ /* 0x000fea0003800200 */
.L_x_885:
[----:B------:R-:W-:-:S13]  /*04d0*/  ISETP.GE.U32.AND P0, PT, R20, 0x300, PT ;  /* 0x000003001400780c */ /* 0x000fda0003f06070 */
[----:B------:R-:W-:Y:S05]  /*04e0*/  @!P0 BRA `(.L_x_884) ;  /* 0x0000000400cc8947 */ /* 0x000fea0003800000 */
[----:B------:R-:W0:Y:S01]  /*04f0*/  LDC.64 R10, c[0x0][0x380] ;  /* 0x0000e000ff0a7b82 */ /* 0x000e220000000a00 */
[----:B------:R-:W-:-:S04]  /*0500*/  IMAD.IADD R23, R8, 0x1, R9 ;  /* 0x0000000108177824 */ /* 0x000fc800078e0209 */
[C---:B------:R-:W-:Y:S02]  /*0510*/  VIADD R27, R23.reuse, 0x100 ;  /* 0x00000100171b7836 */ /* 0x040fe40000000000 */
[C---:B------:R-:W-:Y:S02]  /*0520*/  VIADD R26, R23.reuse, 0x200 ;  /* 0x00000200171a7836 */ /* 0x040fe40000000000 */
[----:B------:R-:W-:Y:S01]  /*0530*/  VIADD R22, R23, 0x300 ;  /* 0x0000030017167836 */ /* 0x000fe20000000000 */
[----:B0-----:R-:W-:-:S05]  /*0540*/  IADD3 R10, P0, PT, R10, 0x1000, RZ ;  /* 0x000010000a0a7810 */ /* 0x001fca0007f1e0ff */
[----:B------:R-:W-:-:S08]  /*0550*/  IMAD.X R11, RZ, RZ, R11, P0 ;  /* 0x000000ffff0b7224 */ /* 0x000fd000000e060b */
.L_x_898:
[----:B------:R-:W-:-:S05]  /*0560*/  IMAD.WIDE R24, R23, 0x8, R10 ;  /* 0x0000000817187825 */ /* 0x000fca00078e020a */
[----:B------:R-:W2:Y:S04]  /*0570*/  LDG.E.64 R20, desc[UR10][R24.64+-0x1000] ;  /* 0xfff0000a18147981 */ /* 0x000ea8000c1e1b00 */
[----:B-----5:R0:W5:Y:S04]  /*0580*/  LDG.E.64 R16, desc[UR10][R24.64+-0x800] ;  /* 0xfff8000a18107981 */ /* 0x020168000c1e1b00 */
[----:B------:R0:W5:Y:S04]  /*0590*/  LDG.E.64 R14, desc[UR10][R24.64] ;  /* 0x0000000a180e7981 */ /* 0x000168000c1e1b00 */
[----:B------:R0:W5:Y:S01]  /*05a0*/  LDG.E.64 R12, desc[UR10][R24.64+0x800] ;  /* 0x0008000a180c7981 */ /* 0x000162000c1e1b00 */
[----:B------:R-:W-:Y:S01]  /*05b0*/  IADD3 R30, P1, PT, R23, UR8, RZ ;  /* 0x00000008171e7c10 */ /* 0x000fe2000ff3e0ff */
[----:B------:R-:W-:Y:S01]  /*05c0*/  BSSY.RECONVERGENT B2, `(.L_x_890) ;  /* 0x0000016000027945 */ /* 0x000fe20003800200 */
[----:B------:R-:W-:-:S02]  /*05d0*/  IMAD.MOV.U32 R8, RZ, RZ, R7 ;  /* 0x000000ffff087224 */ /* 0x000fc400078e0007 */
[----:B------:R-:W-:Y:S01]  /*05e0*/  IMAD.MOV.U32 R28, RZ, RZ, R6 ;  /* 0x000000ffff1c7224 */ /* 0x000fe200078e0006 */
[----:B------:R-:W-:Y:S01]  /*05f0*/  LEA.HI.X.SX32 R29, R23, UR9, 0x1, P1 ;  /* 0x00000009171d7c11 */ /* 0x000fe200088f0eff */
        /* <DEDUP_REMOVED lines=18> */
.L_x_891:
[----:B------:R-:W-:Y:S05]  /*0720*/  BSYNC.RECONVERGENT B2 ;  /* 0x0000000000027941 */ /* 0x000fea0003800200 */
.L_x_890:
[----:B-----5:R-:W-:Y:S01]  /*0730*/  DSETP.GEU.AND P0, PT, R18, R16, PT ;  /* 0x000000101200722a */ /* 0x020fe20003f0e000 */
[C---:B------:R-:W-:Y:S01]  /*0740*/  IADD3 R21, P1, PT, R27.reuse, UR8, RZ ;  /* 0x000000081b157c10 */ /* 0x040fe2000ff3e0ff */
[----:B------:R-:W-:Y:S01]  /*0750*/  BSSY.RECONVERGENT B2, `(.L_x_892) ;  /* 0x0000015000027945 */ /* 0x000fe20003800200 */
[----:B------:R-:W-:Y:S02]  /*0760*/  IMAD.MOV.U32 R6, RZ, RZ, R8 ;  /* 0x000000ffff067224 */ /* 0x000fe400078e0008 */
[----:B------:R-:W-:Y:S01]  /*0770*/  LEA.HI.X.SX32 R25, R27, UR9, 0x1, P1 ;  /* 0x000000091b197c11 */ /* 0x000fe200088f0eff */
        /* <DEDUP_REMOVED lines=18> */
.L_x_893:
[----:B------:R-:W-:Y:S05]  /*08a0*/  BSYNC.RECONVERGENT B2 ;  /* 0x0000000000027941 */ /* 0x000fea0003800200 */
.L_x_892:
[----:B------:R-:W-:Y:S01]  /*08b0*/  DSETP.GEU.AND P0, PT, R2, R14, PT ;  /* 0x0000000e0200722a */ /* 0x000fe20003f0e000 */
[----:B------:R-:W-:Y:S01]  /*08c0*/  IADD3 R19, P1, PT, R26, UR8, RZ ;  /* 0x000000081a137c10 */ /* 0x000fe2000ff3e0ff */
[----:B------:R-:W-:Y:S01]  /*08d0*/  BSSY.RECONVERGENT B2, `(.L_x_894) ;  /* 0x0000016000027945 */ /* 0x000fe20003800200 */
[----:B------:R-:W-:Y:S01]  /*08e0*/  IADD3 R21, P2, PT, R22, UR8, RZ ;  /* 0x0000000816157c10 */ /* 0x000fe2000ff5e0ff */
[----:B------:R-:W-:Y:S01]  /*08f0*/  IMAD.MOV.U32 R8, RZ, RZ, R6 ;  /* 0x000000ffff087224 */ /* 0x000fe200078e0006 */
        /* <DEDUP_REMOVED lines=19> */
.L_x_895:
[----:B------:R-:W-:Y:S05]  /*0a30*/  BSYNC.RECONVERGENT B2 ;  /* 0x0000000000027941 */ /* 0x000fea0003800200 */
.L_x_894:
[----:B------:R-:W-:Y:S01]  /*0a40*/  DSETP.GEU.AND P0, PT, R16, R12, PT ;  /* 0x0000000c1000722a */ /* 0x000fe20003f0e000 */
[----:B------:R-:W-:Y:S01]  /*0a50*/  BSSY.RECONVERGENT B2, `(.L_x_896) ;  /* 0x0000015000027945 */ /* 0x000fe20003800200 */
[----:B------:R-:W-:Y:S01]  /*0a60*/  LEA.HI.X.SX32 R15, R22, UR9, 0x1, P2 ;  /* 0x00000009160f7c11 */ /* 0x000fe200090f0eff */
        /* <DEDUP_REMOVED lines=19> */
.L_x_897:
[----:B------:R-:W-:Y:S05]  /*0ba0*/  BSYNC.RECONVERGENT B2 ;  /* 0x0000000000027941 */ /* 0x000fea0003800200 */
.L_x_896:
[----:B------:R-:W-:Y:S02]  /*0bb0*/  VIADD R9, R9, 0x400 ;  /* 0x0000040009097836 */ /* 0x000fe40000000000 */
[----:B------:R-:W-:Y:S02]  /*0bc0*/  VIADD R27, R27, 0x400 ;  /* 0x000004001b1b7836 */ /* 0x000fe40000000000 */
[----:B------:R-:W-:Y:S01]  /*0bd0*/  VIADD R26, R26, 0x400 ;  /* 0x000004001a1a7836 */ /* 0x000fe20000000000 */
[----:B------:R-:W-:Y:S01]  /*0be0*/  ISETP.GE.AND P0, PT, R9, R5, PT ;  /* 0x000000050900720c */ /* 0x000fe20003f06270 */
[----:B------:R-:W-:Y:S02]  /*0bf0*/  VIADD R22, R22, 0x400 ;  /* 0x0000040016167836 */ /* 0x000fe40000000000 */
[----:B------:R-:W-:-:S10]  /*0c00*/  VIADD R23, R23, 0x400 ;  /* 0x0000040017177836 */ /* 0x000fd40000000000 */
[----:B------:R-:W-:Y:S05]  /*0c10*/  @!P0 BRA `(.L_x_898) ;  /* 0xfffffff800508947 */ /* 0x000fea000383ffff */
.L_x_884:
[----:B------:R-:W-:Y:S05]  /*0c20*/  BSYNC.RECONVERGENT B1 ;  /* 0x0000000000017941 */ /* 0x000fea0003800200 */
.L_x_883:
        /* <DEDUP_REMOVED lines=29> */
.L_x_901:
[----:B------:R-:W-:Y:S05]  /*0e00*/  BSYNC.RECONVERGENT B1 ;  /* 0x0000000000017941 */ /* 0x000fea0003800200 */
.L_x_900:
        /* <DEDUP_REMOVED lines=26> */
.L_x_903:
[----:B------:R-:W-:Y:S05]  /*0fb0*/  BSYNC.RECONVERGENT B1 ;  /* 0x0000000000017941 */ /* 0x000fea0003800200 */
.L_x_902:
        /* <DEDUP_REMOVED lines=26> */
.L_x_905:
[----:B------:R-:W-:Y:S05]  /*1160*/  BSYNC.RECONVERGENT B1 ;  /* 0x0000000000017941 */ /* 0x000fea0003800200 */
.L_x_904:
        /* <DEDUP_REMOVED lines=26> */
.L_x_907:
[----:B------:R-:W-:Y:S05]  /*1310*/  BSYNC.RECONVERGENT B1 ;  /* 0x0000000000017941 */ /* 0x000fea0003800200 */
.L_x_906:
        /* <DEDUP_REMOVED lines=27> */
.L_x_909:
[----:B------:R-:W-:Y:S05]  /*14d0*/  BSYNC.RECONVERGENT B1 ;  /* 0x0000000000017941 */ /* 0x000fea0003800200 */
.L_x_908:
        /* <DEDUP_REMOVED lines=10> */
.L_x_911:
[----:B------:R-:W-:Y:S05]  /*1580*/  BSYNC.RECONVERGENT B1 ;  /* 0x0000000000017941 */ /* 0x000fea0003800200 */
.L_x_910:
[----:B------:R-:W-:Y:S01]  /*1590*/  BAR.SYNC.DEFER_BLOCKING 0x0 ;  /* 0x0000000000007b1d */ /* 0x000fe20000010000 */
[----:B------:R-:W-:-:S13]  /*15a0*/  ISETP.NE.AND P1, PT, R4, RZ, PT ;  /* 0x000000ff0400720c */ /* 0x000fda0003f25270 */
[----:B------:R-:W-:Y:S05]  /*15b0*/  @P1 BRA `(.L_x_912) ;  /* 0x0000005000041947 */ /* 0x000fea0003800000 */
[----:B01----:R-:W0:Y:S01]  /*15c0*/  S2R R5, SR_CgaCtaId ;  /* 0x0000000000057919 */ /* 0x003e220000008800 */
        /* <DEDUP_REMOVED lines=27> */
.L_x_914:
[----:B------:R-:W-:Y:S05]  /*1780*/  BSYNC.RECONVERGENT B1 ;  /* 0x0000000000017941 */ /* 0x000fea0003800200 */
.L_x_913:
        /* <DEDUP_REMOVED lines=24> */
.L_x_916:
[----:B------:R-:W-:Y:S05]  /*1910*/  BSYNC.RECONVERGENT B1 ;  /* 0x0000000000017941 */ /* 0x000fea0003800200 */
.L_x_915:
        /* <DEDUP_REMOVED lines=21> */
.L_x_918:
[----:B------:R-:W-:Y:S05]  /*1a70*/  BSYNC.RECONVERGENT B1 ;  /* 0x0000000000017941 */ /* 0x000fea0003800200 */
.L_x_917:
        /* <DEDUP_REMOVED lines=21> */
.L_x_920:
[----:B------:R-:W-:Y:S05]  /*1bd0*/  BSYNC.RECONVERGENT B1 ;  /* 0x0000000000017941 */ /* 0x000fea0003800200 */
.L_x_919:
        /* <DEDUP_REMOVED lines=21> */
.L_x_922:
[----:B------:R-:W-:Y:S05]  /*1d30*/  BSYNC.RECONVERGENT B1 ;  /* 0x0000000000017941 */ /* 0x000fea0003800200 */
.L_x_921:
        /* <DEDUP_REMOVED lines=21> */
.L_x_924:
[----:B------:R-:W-:Y:S05]  /*1e90*/  BSYNC.RECONVERGENT B1 ;  /* 0x0000000000017941 */ /* 0x000fea0003800200 */
.L_x_923:
        /* <DEDUP_REMOVED lines=20> */
.L_x_899:
[----:B------:R-:W-:Y:S01]  /*1fe0*/  LOP3.LUT R8, R4, 0x3e0, RZ, 0xc0, !PT ;  /* 0x000003e004087812 */ /* 0x000fe200078ec0ff */
[----:B------:R-:W-:Y:S01]  /*1ff0*/  BSSY.RECONVERGENT B1, `(.L_x_925) ;  /* 0x0000020000017945 */ /* 0x000fe20003800200 */
[----:B------:R-:W-:Y:S02]  /*2000*/  IMAD.MOV.U32 R16, RZ, RZ, R7 ;  /* 0x000000ffff107224 */ /* 0x000fe400078e0007 */
[----:B------:R-:W-:Y:S02]  /*2010*/  IMAD.MOV.U32 R18, RZ, RZ, R6 ;  /* 0x000000ffff127224 */ /* 0x000fe400078e0006 */
[----:B------:R-:W-:Y:S01]  /*2020*/  VIADD R10, R8, 0x20 ;  /* 0x00000020080a7836 */ /* 0x000fe20000000000 */
[----:B------:R-:W-:Y:S01]  /*2030*/  LOP3.LUT R8, RZ, R8, RZ, 0x33, !PT ;  /* 0x00000008ff087212 */ /* 0x000fe200078e33ff */
[----:B-----5:R-:W-:-:S03]  /*2040*/  IMAD.MOV.U32 R11, RZ, RZ, R3 ;  /* 0x000000ffff0b7224 */ /* 0x020fc600078e0003 */
[----:B------:R-:W-:Y:S01]  /*2050*/  ISETP.GT.AND P0, PT, R10, R5, PT ;  /* 0x000000050a00720c */ /* 0x000fe20003f04270 */
[----:B------:R-:W-:Y:S02]  /*2060*/  IMAD.IADD R8, R5, 0x1, R8 ;  /* 0x0000000105087824 */ /* 0x000fe400078e0208 */
[----:B------:R-:W-:-:S03]  /*2070*/  IMAD.MOV.U32 R10, RZ, RZ, R2 ;  /* 0x000000ffff0a7224 */ /* 0x000fc600078e0002 */
        /* <DEDUP_REMOVED lines=23> */
.L_x_926:
[----:B------:R-:W-:Y:S05]  /*21f0*/  BSYNC.RECONVERGENT B1 ;  /* 0x0000000000017941 */ /* 0x000fea0003800200 */
.L_x_925:
        /* <DEDUP_REMOVED lines=27> */
.L_x_928:
[----:B------:R-:W-:Y:S05]  /*23b0*/  BSYNC.RECONVERGENT B1 ;  /* 0x0000000000017941 */ /* 0x000fea0003800200 */
.L_x_927:
        /* <DEDUP_REMOVED lines=27> */
.L_x_930:
[----:B------:R-:W-:Y:S05]  /*2570*/  BSYNC.RECONVERGENT B1 ;  /* 0x0000000000017941 */ /* 0x000fea0003800200 */
.L_x_929:
        /* <DEDUP_REMOVED lines=27> */
.L_x_932:
[----:B------:R-:W-:Y:S05]  /*2730*/  BSYNC.RECONVERGENT B1 ;  /* 0x0000000000017941 */ /* 0x000fea0003800200 */
.L_x_931:
        /* <DEDUP_REMOVED lines=28> */
.L_x_934:
[----:B------:R-:W-:Y:S05]  /*2900*/  BSYNC.RECONVERGENT B1 ;  /* 0x0000000000017941 */ /* 0x000fea0003800200 */
.L_x_933:
        /* <DEDUP_REMOVED lines=10> */
.L_x_936:
[----:B------:R-:W-:Y:S05]  /*29b0*/  BSYNC.RECONVERGENT B1 ;  /* 0x0000000000017941 */ /* 0x000fea0003800200 */
.L_x_935:
[----:B------:R-:W-:Y:S01]  /*29c0*/  BAR.SYNC.DEFER_BLOCKING 0x0 ;  /* 0x0000000000007b1d */ /* 0x000fe20000010000 */
[----:B------:R-:W-:-:S13]  /*29d0*/  ISETP.NE.AND P1, PT, R4, RZ, PT ;  /* 0x000000ff0400720c */ /* 0x000fda0003f25270 */
[----:B------:R-:W-:Y:S05]  /*29e0*/  @P1 BRA `(.L_x_912) ;  /* 0x0000003800f81947 */ /* 0x000fea0003800000 */
[----:B------:R-:W-:Y:S01]  /*29f0*/  ISETP.GE.AND P0, PT, R5, 0x21, PT ;  /* 0x000000210500780c */ /* 0x000fe20003f06270 */
[----:B------:R-:W-:Y:S02]  /*2a00*/  IMAD.MOV.U32 R13, RZ, RZ, R16 ;  /* 0x000000ffff0d7224 */ /* 0x000fe400078e0010 */
[----:B------:R-:W-:Y:S02]  /*2a10*/  IMAD.MOV.U32 R4, RZ, RZ, R17 ;  /* 0x000000ffff047224 */ /* 0x000fe400078e0011 */
[----:B------:R-:W-:Y:S02]  /*2a20*/  IMAD.MOV.U32 R6, RZ, RZ, R2 ;  /* 0x000000ffff067224 */ /* 0x000fe400078e0002 */
[----:B0-----:R-:W-:-:S06]  /*2a30*/  IMAD.MOV.U32 R7, RZ, RZ, R3 ;  /* 0x000000ffff077224 */ /* 0x001fcc00078e0003 */
        /* <DEDUP_REMOVED lines=27> */
.L_x_938:
[----:B------:R-:W-:Y:S05]  /*2bf0*/  BSYNC.RECONVERGENT B1 ;  /* 0x0000000000017941 */ /* 0x000fea0003800200 */
.L_x_937:
        /* <DEDUP_REMOVED lines=32> */
.L_x_940:
[----:B------:R-:W-:Y:S05]  /*2e00*/  BSYNC.RECONVERGENT B1 ;  /* 0x0000000000017941 */ /* 0x000fea0003800200 */
.L_x_939:
        /* <DEDUP_REMOVED lines=32> */
.L_x_942:
[----:B------:R-:W-:Y:S05]  /*3010*/  BSYNC.RECONVERGENT B1 ;  /* 0x0000000000017941 */ /* 0x000fea0003800200 */
.L_x_941:
        /* <DEDUP_REMOVED lines=32> */
.L_x_944:
[----:B------:R-:W-:Y:S05]  /*3220*/  BSYNC.RECONVERGENT B1 ;  /* 0x0000000000017941 */ /* 0x000fea0003800200 */
.L_x_943:
        /* <DEDUP_REMOVED lines=32> */
.L_x_946:
[----:B------:R-:W-:Y:S05]  /*3430*/  BSYNC.RECONVERGENT B1 ;  /* 0x0000000000017941 */ /* 0x000fea0003800200 */
.L_x_945:
        /* <DEDUP_REMOVED lines=32> */
.L_x_948:
[----:B------:R-:W-:Y:S05]  /*3640*/  BSYNC.RECONVERGENT B1 ;  /* 0x0000000000017941 */ /* 0x000fea0003800200 */
.L_x_947:
        /* <DEDUP_REMOVED lines=30> */
.L_x_880:
[----:B------:R-:W0:Y:S01]  /*3830*/  S2R R5, SR_TID.X ;  /* 0x0000000000057919 */ /* 0x000e220000002100 */
[----:B------:R-:W1:Y:S01]  /*3840*/  LDCU.128 UR12, c[0x0][0x380] ;  /* 0x00007000ff0c77ac */ /* 0x000e620008000c00 */
[----:B------:R-:W-:Y:S02]  /*3850*/  SHF.R.S32.HI R4, RZ, 0x1f, R8 ;  /* 0x0000001fff047819 */ /* 0x000fe40000011408 */
[----:B0-----:R-:W-:-:S04]  /*3860*/  IADD3 R2, P0, PT, R8, R5, RZ ;  /* 0x0000000508027210 */ /* 0x001fc80007f1e0ff */
[----:B-1----:R-:W-:Y:S01]  /*3870*/  LEA R6, P1, R2, UR12, 0x3 ;  /* 0x0000000c02067c11 */ /* 0x002fe2000f8218ff */
[----:B------:R-:W-:-:S05]  /*3880*/  IMAD.X R3, RZ, RZ, R4, P0 ;  /* 0x000000ffff037224 */ /* 0x000fca00000e0604 */
[----:B------:R-:W-:-:S05]  /*3890*/  LEA.HI.X R7, R2, UR13, R3, 0x3, P1 ;  /* 0x0000000d02077c11 */ /* 0x000fca00088f1c03 */
[----:B------:R-:W2:Y:S04]  /*38a0*/  LDG.E.64 R14, desc[UR10][R6.64] ;  /* 0x0000000a060e7981 */ /* 0x000ea8000c1e1b00 */
[----:B------:R-:W2:Y:S04]  /*38b0*/  LDG.E.64 R16, desc[UR10][R6.64+0x800] ;  /* 0x0008000a06107981 */ /* 0x000ea8000c1e1b00 */
[----:B------:R-:W3:Y:S04]  /*38c0*/  LDG.E.64 R18, desc[UR10][R6.64+0x1000] ;  /* 0x0010000a06127981 */ /* 0x000ee8000c1e1b00 */
[----:B------:R-:W4:Y:S01]  /*38d0*/  LDG.E.64 R2, desc[UR10][R6.64+0x1800] ;  /* 0x0018000a06027981 */ /* 0x000f22000c1e1b00 */
[C---:B------:R-:W-:Y:S01]  /*38e0*/  VIADD R10, R5.reuse, 0x100 ;  /* 0x00000100050a7836 */ /* 0x040fe20000000000 */
[----:B------:R-:W-:Y:S01]  /*38f0*/  UMOV UR4, URZ ;  /* 0x000000ff00047c82 */ /* 0x000fe20008000000 */
[----:B------:R-:W-:Y:S01]  /*3900*/  BSSY.RECONVERGENT B1, `(.L_x_949) ;  /* 0x0000019000017945 */ /* 0x000fe20003800200 */
[----:B------:R0:W5:Y:S02]  /*3910*/  LDG.E.64 R12, desc[UR10][R6.64+0x2000] ;  /* 0x0020000a060c7981 */ /* 0x000164000c1e1b00 */
[----:B0-----:R-:W-:Y:S01]  /*3920*/  LOP3.LUT R7, R5, 0x400, RZ, 0xfc, !PT ;  /* 0x0000040005077812 */ /* 0x001fe200078efcff */
[----:B--2---:R-:W-:-:S06]  /*3930*/  DSETP.GEU.AND P0, PT, R16, R14, PT ;  /* 0x0000000e1000722a */ /* 0x004fcc0003f0e000 */
[----:B------:R-:W-:Y:S01]  /*3940*/  FSEL R14, R16, R14, !P0 ;  /* 0x0000000e100e7208 */ /* 0x000fe20004000000 */
[----:B------:R-:W-:Y:S01]  /*3950*/  VIADD R16, R5, 0x200 ;  /* 0x0000020005107836 */ /* 0x000fe20000000000 */
[----:B------:R-:W-:Y:S02]  /*3960*/  FSEL R15, R17, R15, !P0 ;  /* 0x0000000f110f7208 */ /* 0x000fe40004000000 */
[----:B------:R-:W-:-:S04]  /*3970*/  IADD3 R17, P3, PT, R8, UR14, RZ ;  /* 0x0000000e08117c10 */ /* 0x000fc8000ff7e0ff */
[----:B---3--:R-:W-:Y:S01]  /*3980*/  DSETP.GEU.AND P1, PT, R18, R14, PT ;  /* 0x0000000e1200722a */ /* 0x008fe20003f2e000 */
[----:B------:R-:W-:-:S05]  /*3990*/  IADD3.X R4, PT, PT, R4, UR15, RZ, P3, !PT ;  /* 0x0000000f04047c10 */ /* 0x000fca0009ffe4ff */
[----:B------:R-:W-:Y:S02]  /*39a0*/  FSEL R14, R18, R14, !P1 ;  /* 0x0000000e120e7208 */ /* 0x000fe40004800000 */
[----:B------:R-:W-:-:S03]  /*39b0*/  FSEL R15, R19, R15, !P1 ;  /* 0x0000000f130f7208 */ /* 0x000fc60004800000 */
[----:B------:R-:W-:Y:S02]  /*39c0*/  IMAD.MOV.U32 R8, RZ, RZ, R14 ;  /* 0x000000ffff087224 */ /* 0x000fe400078e000e */
[----:B------:R-:W-:Y:S01]  /*39d0*/  IMAD.MOV.U32 R9, RZ, RZ, R15 ;  /* 0x000000ffff097224 */ /* 0x000fe200078e000f */
[----:B----4-:R-:W-:Y:S01]  /*39e0*/  DSETP.GEU.AND P2, PT, R14, R2, PT ;  /* 0x000000020e00722a */ /* 0x010fe20003f4e000 */
[----:B------:R-:W-:-:S05]  /*39f0*/  @P1 SEL R16, R10, R5, !P0 ;  /* 0x000000050a101207 */ /* 0x000fca0004000000 */
[----:B------:R-:W-:-:S08]  /*3a00*/  IMAD.MOV.U32 R10, RZ, RZ, R16 ;  /* 0x000000ffff0a7224 */ /* 0x000fd000078e0010 */
[----:B------:R-:W-:Y:S05]  /*3a10*/  @!P2 BRA `(.L_x_950) ;  /* 0x00000000001ca947 */ /* 0x000fea0003800000 */
[----:B------:R-:W-:Y:S01]  /*3a20*/  DSETP.GEU.AND P0, PT, R2, R14, PT ;  /* 0x0000000e0200722a */ /* 0x000fe20003f0e000 */
[----:B------:R-:W-:Y:S02]  /*3a30*/  IMAD.MOV.U32 R8, RZ, RZ, R2 ;  /* 0x000000ffff087224 */ /* 0x000fe400078e0002 */
[----:B------:R-:W-:Y:S02]  /*3a40*/  IMAD.MOV.U32 R9, RZ, RZ, R3 ;  /* 0x000000ffff097224 */ /* 0x000fe400078e0003 */
[----:B------:R-:W-:-:S09]  /*3a50*/  VIADD R10, R5, 0x300 ;  /* 0x00000300050a7836 */ /* 0x000fd20000000000 */
[----:B------:R-:W-:Y:S02]  /*3a60*/  @P0 IMAD.MOV.U32 R8, RZ, RZ, R14 ;  /* 0x000000ffff080224 */ /* 0x000fe400078e000e */
[----:B------:R-:W-:Y:S02]  /*3a70*/  @P0 IMAD.MOV.U32 R9, RZ, RZ, R15 ;  /* 0x000000ffff090224 */ /* 0x000fe400078e000f */
[----:B------:R-:W-:-:S07]  /*3a80*/  @P0 IMAD.MOV.U32 R10, RZ, RZ, R16 ;  /* 0x000000ffff0a0224 */ /* 0x000fce00078e0010 */
.L_x_950:
[----:B------:R-:W-:Y:S05]  /*3a90*/  BSYNC.RECONVERGENT B1 ;  /* 0x0000000000017941 */ /* 0x000fea0003800200 */
.L_x_949:
[----:B-----5:R-:W-:Y:S01]  /*3aa0*/  DSETP.GEU.AND P0, PT, R8, R12, PT ;  /* 0x0000000c0800722a */ /* 0x020fe20003f0e000 */
[-C--:B------:R-:W-:Y:S01]  /*3ab0*/  IADD3 R19, P3, PT, R10, R17.reuse, RZ ;  /* 0x000000110a137210 */ /* 0x080fe20007f7e0ff */
[----:B------:R-:W-:Y:S01]  /*3ac0*/  BSSY.RECONVERGENT B1, `(.L_x_951) ;  /* 0x0000018000017945 */ /* 0x000fe20003800200 */
[----:B------:R-:W-:Y:S01]  /*3ad0*/  IADD3 R14, P2, PT, R7, R17, RZ ;  /* 0x00000011070e7210 */ /* 0x000fe20007f5e0ff */
[----:B------:R-:W-:Y:S01]  /*3ae0*/  IMAD.MOV.U32 R2, RZ, RZ, R8 ;  /* 0x000000ffff027224 */ /* 0x000fe200078e0008 */
[----:B------:R-:W-:Y:S01]  /*3af0*/  IADD3.X R16, PT, PT, R4, UR4, RZ, P3, !PT ;  /* 0x0000000404107c10 */ /* 0x000fe20009ffe4ff */
[----:B------:R-:W-:Y:S01]  /*3b00*/  IMAD.MOV.U32 R3, RZ, RZ, R9 ;  /* 0x000000ffff037224 */ /* 0x000fe200078e0009 */
[----:B------:R-:W-:Y:S01]  /*3b10*/  ISETP.LE.AND P1, PT, R11, UR6, PT ;  /* 0x000000060b007c0c */ /* 0x000fe2000bf23270 */
[----:B------:R-:W-:Y:S02]  /*3b20*/  IMAD.X R15, RZ, RZ, R4, P2 ;  /* 0x000000ffff0f7224 */ /* 0x000fe400010e0604 */
[----:B------:R-:W-:-:S02]  /*3b30*/  IMAD.MOV.U32 R6, RZ, RZ, R19 ;  /* 0x000000ffff067224 */ /* 0x000fc400078e0013 */
[----:B------:R-:W-:Y:S02]  /*3b40*/  IMAD.MOV.U32 R4, RZ, RZ, R16 ;  /* 0x000000ffff047224 */ /* 0x000fe400078e0010 */
[----:B------:R-:W-:Y:S06]  /*3b50*/  @!P0 BRA `(.L_x_952) ;  /* 0x0000000000388947 */ /* 0x000fec0003800000 */
        /* <DEDUP_REMOVED lines=14> */
.L_x_952:
[----:B------:R-:W-:Y:S05]  /*3c40*/  BSYNC.RECONVERGENT B1 ;  /* 0x0000000000017941 */ /* 0x000fea0003800200 */
.L_x_951:
        /* <DEDUP_REMOVED lines=12> */
[----:B------:R-:W-:-:S05]  /*3d10*/  IMAD.MOV.U32 R13, RZ, RZ, 0x500 ;  /* 0x00000500ff0d7424 */ /* 0x000fca00078e00ff */
[----:B------:R-:W2:Y:S01]  /*3d20*/  ATOMG.E.ADD.STRONG.GPU PT, R7, desc[UR10][R8.64], R13 ;  /* 0x8000000d080779a8 */ /* 0x000ea200081ef10a */
[----:B------:R-:W0:Y:S01]  /*3d30*/  S2UR UR5, SR_CgaCtaId ;  /* 0x00000000000579c3 */ /* 0x000e220000008800 */
[----:B------:R-:W-:Y:S02]  /*3d40*/  UMOV UR4, 0x400 ;  /* 0x0000040000047882 */ /* 0x000fe40000000000 */
[----:B0-----:R-:W-:Y:S01]  /*3d50*/  ULEA UR4, UR5, UR4, 0x18 ;  /* 0x0000000405047291 */ /* 0x001fe2000f8ec0ff */
[----:B--2---:R-:W-:-:S08]  /*3d60*/  VIADD R7, R7, UR6 ;  /* 0x0000000607077c36 */ /* 0x004fd00008000000 */
[----:B------:R0:W-:Y:S03]  /*3d70*/  STS [UR4+0x98], R7 ;  /* 0x00009807ff007988 */ /* 0x0001e60008000804 */
.L_x_955:
[----:B------:R-:W-:Y:S05]  /*3d80*/  BSYNC.RECONVERGENT B1 ;  /* 0x0000000000017941 */ /* 0x000fea0003800200 */
.L_x_954:
[----:B------:R-:W1:Y:S08]  /*3d90*/  S2UR UR5, SR_CgaCtaId ;  /* 0x00000000000579c3 */ /* 0x000e700000008800 */
[----:B------:R-:W-:Y:S06]  /*3da0*/  BAR.SYNC.DEFER_BLOCKING 0x0 ;  /* 0x0000000000007b1d */ /* 0x000fec0000010000 */
[----:B------:R-:W-:Y:S01]  /*3db0*/  UMOV UR4, 0x400 ;  /* 0x0000040000047882 */ /* 0x000fe20000000000 */
[----:B------:R-:W2:Y:S01]  /*3dc0*/  LDCU UR7, c[0x0][0x398] ;  /* 0x00007300ff0777ac */ /* 0x000ea20008000800 */
[----:B-1----:R-:W-:-:S06]  /*3dd0*/  ULEA UR4, UR5, UR4, 0x18 ;  /* 0x0000000405047291 */ /* 0x002fcc000f8ec0ff */
[----:B0-----:R-:W-:-:S05]  /*3de0*/  IMAD.U32 R7, RZ, RZ, UR4 ;  /* 0x00000004ff077e24 */ /* 0x001fca000f8e00ff */
[----:B------:R-:W0:Y:S02]  /*3df0*/  LDS R22, [R7+0x98] ;  /* 0x0000980007167984 */ /* 0x000e240000000800 */
[----:B0-----:R-:W-:-:S05]  /*3e00*/  VIADD R10, R22, 0x500 ;  /* 0x00000500160a7836 */ /* 0x001fca0000000000 */
[----:B------:R-:W-:-:S13]  /*3e10*/  ISETP.GT.AND P0, PT, R10, R11, PT ;  /* 0x0000000b0a00720c */ /* 0x000fda0003f04270 */
[----:B--2---:R-:W-:Y:S05]  /*3e20*/  @P0 BRA `(.L_x_956) ;  /* 0x00000008005c0947 */ /* 0x004fea0003800000 */
[----:B------:R-:W-:Y:S01]  /*3e30*/  BSSY.RECONVERGENT B1, `(.L_x_956) ;  /* 0x0000096000017945 */ /* 0x000fe20003800200 */
.L_x_969:
[----:B------:R-:W0:Y:S01]  /*3e40*/  LDC.64 R28, c[0x0][0x380] ;  /* 0x0000e000ff1c7b82 */ /* 0x000e220000000a00 */
[----:B------:R-:W-:Y:S02]  /*3e50*/  IADD3 R23, P0, PT, R5, R22, RZ ;  /* 0x0000001605177210 */ /* 0x000fe40007f1e0ff */
[----:B------:R-:W-:-:S05]  /*3e60*/  SHF.R.S32.HI R26, RZ, 0x1f, R22 ;  /* 0x0000001fff1a7819 */ /* 0x000fca0000011416 */
[----:B------:R-:W-:Y:S01]  /*3e70*/  IMAD.X R34, RZ, RZ, R26, P0 ;  /* 0x000000ffff227224 */ /* 0x000fe200000e061a */
[----:B------:R-:W1:Y:S01]  /*3e80*/  LDC.64 R10, c[0x0][0x388] ;  /* 0x0000e200ff0a7b82 */ /* 0x000e620000000a00 */
[----:B0-----:R-:W-:-:S04]  /*3e90*/  LEA R28, P0, R23, R28, 0x3 ;  /* 0x0000001c171c7211 */ /* 0x001fc800078018ff */
[----:B------:R-:W-:-:S05]  /*3ea0*/  LEA.HI.X R29, R23, R29, R34, 0x3, P0 ;  /* 0x0000001d171d7211 */ /* 0x000fca00000f1c22 */
[----:B------:R-:W2:Y:S04]  /*3eb0*/  LDG.E.64 R24, desc[UR10][R28.64] ;  /* 0x0000000a1c187981 */ /* 0x000ea8000c1e1b00 */
[----:B------:R0:W5:Y:S04]  /*3ec0*/  LDG.E.64 R20, desc[UR10][R28.64+0x800] ;  /* 0x0008000a1c147981 */ /* 0x000168000c1e1b00 */
[----:B------:R0:W5:Y:S04]  /*3ed0*/  LDG.E.64 R16, desc[UR10][R28.64+0x1000] ;  /* 0x0010000a1c107981 */ /* 0x000168000c1e1b00 */
[----:B------:R0:W5:Y:S04]  /*3ee0*/  LDG.E.64 R14, desc[UR10][R28.64+0x1800] ;  /* 0x0018000a1c0e7981 */ /* 0x000168000c1e1b00 */
[----:B------:R0:W5:Y:S01]  /*3ef0*/  LDG.E.64 R12, desc[UR10][R28.64+0x2000] ;  /* 0x0020000a1c0c7981 */ /* 0x000162000c1e1b00 */
[----:B-1----:R-:W-:Y:S01]  /*3f00*/  IADD3 R23, P1, PT, R23, R10, RZ ;  /* 0x0000000a17177210 */ /* 0x002fe20007f3e0ff */
[----:B------:R-:W-:Y:S01]  /*3f10*/  BSSY.RECONVERGENT B2, `(.L_x_957) ;  /* 0x0000016000027945 */ /* 0x000fe20003800200 */
[----:B------:R-:W-:-:S02]  /*3f20*/  IMAD.MOV.U32 R30, RZ, RZ, R6 ;  /* 0x000000ffff1e7224 */ /* 0x000fc400078e0006 */
[----:B------:R-:W-:Y:S02]  /*3f30*/  IMAD.MOV.U32 R32, RZ, RZ, R4 ;  /* 0x000000ffff207224 */ /* 0x000fe400078e0004 */
        /* <DEDUP_REMOVED lines=19> */
.L_x_958:
[----:B------:R-:W-:Y:S05]  /*4070*/  BSYNC.RECONVERGENT B2 ;  /* 0x0000000000027941 */ /* 0x000fea0003800200 */
.L_x_957:
        /* <DEDUP_REMOVED lines=8> */
[----:B------:R-:W-:Y:S01]  /*4100*/  IADD3 R2, P1, P2, R5, R10, R22 ;  /* 0x0000000a05027210 */ /* 0x000fe20007a3e016 */
[----:B------:R-:W-:Y:S02]  /*4110*/  IMAD.MOV.U32 R24, RZ, RZ, R20 ;  /* 0x000000ffff187224 */ /* 0x000fe400078e0014 */
[----:B------:R-:W-:Y:S01]  /*4120*/  IMAD.MOV.U32 R25, RZ, RZ, R21 ;  /* 0x000000ffff197224 */ /* 0x000fe200078e0015 */
[----:B------:R-:W-:Y:S02]  /*4130*/  IADD3 R29, P3, PT, R2, 0x100, RZ ;  /* 0x00000100021d7810 */ /* 0x000fe40007f7e0ff */
[----:B------:R-:W-:-:S05]  /*4140*/  IADD3.X R2, PT, PT, RZ, R11, R26, P1, P2 ;  /* 0x0000000bff027210 */ /* 0x000fca0000fe441a */
[----:B------:R-:W-:Y:S02]  /*4150*/  IMAD.X R31, RZ, RZ, R2, P3 ;  /* 0x000000ffff1f7224 */ /* 0x000fe400018e0602 */
        /* <DEDUP_REMOVED lines=9> */
.L_x_960:
[----:B------:R-:W-:Y:S05]  /*41f0*/  BSYNC.RECONVERGENT B2 ;  /* 0x0000000000027941 */ /* 0x000fea0003800200 */
.L_x_959:
        /* <DEDUP_REMOVED lines=23> */
.L_x_962:
[----:B------:R-:W-:Y:S05]  /*4370*/  BSYNC.RECONVERGENT B2 ;  /* 0x0000000000027941 */ /* 0x000fea0003800200 */
.L_x_961:
        /* <DEDUP_REMOVED lines=23> */
.L_x_964:
[----:B------:R-:W-:Y:S05]  /*44f0*/  BSYNC.RECONVERGENT B2 ;  /* 0x0000000000027941 */ /* 0x000fea0003800200 */
.L_x_963:
        /* <DEDUP_REMOVED lines=21> */
.L_x_966:
[----:B------:R-:W-:Y:S05]  /*4650*/  BSYNC.RECONVERGENT B2 ;  /* 0x0000000000027941 */ /* 0x000fea0003800200 */
.L_x_965:
[----:B------:R-:W-:Y:S01]  /*4660*/  BAR.SYNC.DEFER_BLOCKING 0x0 ;  /* 0x0000000000007b1d */ /* 0x000fe20000010000 */
[----:B------:R-:W-:-:S05]  /*4670*/  ISETP.NE.AND P0, PT, R5, RZ, PT ;  /* 0x000000ff0500720c */ /* 0x000fca0003f05270 */
[----:B------:R-:W-:Y:S08]  /*4680*/  BSSY.RECONVERGENT B2, `(.L_x_967) ;  /* 0x000000a000027945 */ /* 0x000ff00003800200 */
[----:B------:R-:W-:Y:S05]  /*4690*/  @P0 BRA `(.L_x_968) ;  /* 0x0000000000200947 */ /* 0x000fea0003800000 */
[----:B------:R-:W-:-:S05]  /*46a0*/  IMAD.MOV.U32 R11, RZ, RZ, 0x500 ;  /* 0x00000500ff0b7424 */ /* 0x000fca00078e00ff */
[----:B------:R-:W2:Y:S01]  /*46b0*/  ATOMG.E.ADD.STRONG.GPU PT, R7, desc[UR10][R8.64], R11 ;  /* 0x8000000b080779a8 */ /* 0x000ea200081ef10a */
[----:B------:R-:W0:Y:S01]  /*46c0*/  S2UR UR5, SR_CgaCtaId ;  /* 0x00000000000579c3 */ /* 0x000e220000008800 */
[----:B------:R-:W-:Y:S02]  /*46d0*/  UMOV UR4, 0x400 ;  /* 0x0000040000047882 */ /* 0x000fe40000000000 */
[----:B0-----:R-:W-:Y:S01]  /*46e0*/  ULEA UR4, UR5, UR4, 0x18 ;  /* 0x0000000405047291 */ /* 0x001fe2000f8ec0ff */
[----:B--2---:R-:W-:-:S05]  /*46f0*/  VIADD R10, R7, UR6 ;  /* 0x00000006070a7c36 */ /* 0x004fca0008000000 */
[----:B------:R-:W-:-:S05]  /*4700*/  IMAD.U32 R7, RZ, RZ, UR4 ;  /* 0x00000004ff077e24 */ /* 0x000fca000f8e00ff */
[----:B------:R0:W-:Y:S02]  /*4710*/  STS [R7+0x98], R10 ;  /* 0x0000980a07007388 */ /* 0x0001e40000000800 */
.L_x_968:
[----:B------:R-:W-:Y:S05]  /*4720*/  BSYNC.RECONVERGENT B2 ;  /* 0x0000000000027941 */ /* 0x000fea0003800200 */
.L_x_967:
[----:B------:R-:W-:Y:S01]  /*4730*/  BAR.SYNC.DEFER_BLOCKING 0x0 ;  /* 0x0000000000007b1d */ /* 0x000fe20000010000 */
[----:B------:R-:W-:-:S05]  /*4740*/  IMAD.U32 R11, RZ, RZ, UR7 ;  /* 0x00000007ff0b7e24 */ /* 0x000fca000f8e00ff */
[----:B------:R-:W0:Y:S02]  /*4750*/  LDS R22, [R7+0x98] ;  /* 0x0000980007167984 */ /* 0x000e240000000800 */
[----:B0-----:R-:W-:-:S05]  /*4760*/  VIADD R10, R22, 0x500 ;  /* 0x00000500160a7836 */ /* 0x001fca0000000000 */
[----:B------:R-:W-:-:S13]  /*4770*/  ISETP.GT.AND P0, PT, R10, R11, PT ;  /* 0x0000000b0a00720c */ /* 0x000fda0003f04270 */
[----:B------:R-:W-:Y:S05]  /*4780*/  @!P0 BRA `(.L_x_969) ;  /* 0xfffffff400ac8947 */ /* 0x000fea000383ffff */
[----:B------:R-:W-:Y:S05]  /*4790*/  BSYNC.RECONVERGENT B1 ;  /* 0x0000000000017941 */ /* 0x000fea0003800200 */
.L_x_956:
[----:B------:R-:W-:Y:S01]  /*47a0*/  ISETP.GE.AND P0, PT, R22, R11, PT ;  /* 0x0000000b1600720c */ /* 0x000fe20003f06270 */
[----:B------:R-:W0:Y:S01]  /*47b0*/  LDCU.64 UR6, c[0x0][0x388] ;  /* 0x00007100ff0677ac */ /* 0x000e220008000a00 */
[----:B------:R-:W-:Y:S01]  /*47c0*/  BSSY.RECONVERGENT B1, `(.L_x_953) ;  /* 0x00000a8000017945 */ /* 0x000fe20003800200 */
[----:B------:R-:W1:Y:S10]  /*47d0*/  LDCU.64 UR4, c[0x0][0x388] ;  /* 0x00007100ff0477ac */ /* 0x000e740008000a00 */
        /* <DEDUP_REMOVED lines=11> */
[----:B------:R-:W2:Y:S01]  /*4890*/  LDC.64 R10, c[0x0][0x380] ;  /* 0x0000e000ff0a7b82 */ /* 0x000ea20000000a00 */
[----:B------:R-:W-:Y:S01]  /*48a0*/  LEA.HI R7, R18, 0x1, RZ, 0x18 ;  /* 0x0000000112077811 */ /* 0x000fe200078fc0ff */
[----:B------:R-:W-:-:S03]  /*48b0*/  IMAD.IADD R15, R5, 0x1, R22 ;  /* 0x00000001050f7824 */ /* 0x000fc600078e0216 */
[----:B------:R-:W-:Y:S01]  /*48c0*/  LOP3.LUT R9, R7, 0x3, RZ, 0xc0, !PT ;  /* 0x0000000307097812 */ /* 0x000fe200078ec0ff */
[----:B------:R-:W-:-:S04]  /*48d0*/  IMAD.MOV.U32 R7, RZ, RZ, R5 ;  /* 0x000000ffff077224 */ /* 0x000fc800078e0005 */
[----:B------:R-:W-:-:S07]  /*48e0*/  IMAD.MOV R9, RZ, RZ, -R9 ;  /* 0x000000ffff097224 */ /* 0x000fce00078e0a09 */
.L_x_975:
[----:B--2---:R-:W-:-:S06]  /*48f0*/  IMAD.WIDE R12, R15, 0x8, R10 ;  /* 0x000000080f0c7825 */ /* 0x004fcc00078e020a */
[----:B------:R-:W2:Y:S01]  /*4900*/  LDG.E.64 R12, desc[UR10][R12.64] ;  /* 0x0000000a0c0c7981 */ /* 0x000ea2000c1e1b00 */
[----:B------:R-:W-:Y:S01]  /*4910*/  VIADD R9, R9, 0x1 ;  /* 0x0000000109097836 */ /* 0x000fe20000000000 */
[----:B-1----:R-:W-:Y:S01]  /*4920*/  IADD3 R21, P1, PT, R15, UR4, RZ ;  /* 0x000000040f157c10 */ /* 0x002fe2000ff3e0ff */
[----:B------:R-:W-:Y:S03]  /*4930*/  BSSY.RECONVERGENT B3, `(.L_x_973) ;  /* 0x0000017000037945 */ /* 0x000fe60003800200 */
[----:B------:R-:W-:Y:S02]  /*4940*/  ISETP.NE.AND P2, PT, R9, RZ, PT ;  /* 0x000000ff0900720c */ /* 0x000fe40003f45270 */
[----:B------:R-:W-:Y:S01]  /*4950*/  LEA.HI.X.SX32 R23, R15, UR5, 0x1, P1 ;  /* 0x000000050f177c11 */ /* 0x000fe200088f0eff */
        /* <DEDUP_REMOVED lines=20> */
.L_x_974:
[----:B0-----:R-:W-:Y:S05]  /*4aa0*/  BSYNC.RECONVERGENT B3 ;  /* 0x0000000000037941 */ /* 0x001fea0003800200 */
.L_x_973:
[----:B------:R-:W-:Y:S02]  /*4ab0*/  VIADD R7, R7, 0x100 ;  /* 0x0000010007077836 */ /* 0x000fe40000000000 */
[----:B------:R-:W-:Y:S01]  /*4ac0*/  VIADD R15, R15, 0x100 ;  /* 0x000001000f0f7836 */ /* 0x000fe20000000000 */
[----:B------:R-:W-:Y:S06]  /*4ad0*/  @P2 BRA `(.L_x_975) ;  /* 0xfffffffc00842947 */ /* 0x000fec000383ffff */
.L_x_972:
[----:B01----:R-:W-:Y:S05]  /*4ae0*/  BSYNC.RECONVERGENT B2 ;  /* 0x0000000000027941 */ /* 0x003fea0003800200 */
.L_x_971:
        /* <DEDUP_REMOVED lines=9> */
.L_x_984:
[----:B------:R-:W-:-:S05]  /*4b80*/  IMAD.WIDE R22, R9, 0x8, R10 ;  /* 0x0000000809167825 */ /* 0x000fca00078e020a */
[----:B------:R-:W2:Y:S04]  /*4b90*/  LDG.E.64 R20, desc[UR10][R22.64+-0x1000] ;  /* 0xfff0000a16147981 */ /* 0x000ea8000c1e1b00 */
[----:B------:R0:W5:Y:S04]  /*4ba0*/  LDG.E.64 R16, desc[UR10][R22.64+-0x800] ;  /* 0xfff8000a16107981 */ /* 0x000168000c1e1b00 */
        /* <DEDUP_REMOVED lines=25> */
.L_x_977:
[----:B------:R-:W-:Y:S05]  /*4d40*/  BSYNC.RECONVERGENT B2 ;  /* 0x0000000000027941 */ /* 0x000fea0003800200 */
.L_x_976:
        /* <DEDUP_REMOVED lines=23> */
.L_x_979:
[----:B------:R-:W-:Y:S05]  /*4ec0*/  BSYNC.RECONVERGENT B2 ;  /* 0x0000000000027941 */ /* 0x000fea0003800200 */
.L_x_978:
[----:B------:R-:W-:Y:S01]  /*4ed0*/  DSETP.GEU.AND P0, PT, R2, R14, PT ;  /* 0x0000000e0200722a */ /* 0x000fe20003f0e000 */
[C---:B------:R-:W-:Y:S01]  /*4ee0*/  IADD3 R21, P1, PT, R26.reuse, UR6, RZ ;  /* 0x000000061a157c10 */ /* 0x040fe2000ff3e0ff */
        /* <DEDUP_REMOVED lines=22> */
.L_x_981:
[----:B------:R-:W-:Y:S05]  /*5050*/  BSYNC.RECONVERGENT B2 ;  /* 0x0000000000027941 */ /* 0x000fea0003800200 */
.L_x_980:
        /* <DEDUP_REMOVED lines=22> */
.L_x_983:
[----:B------:R-:W-:Y:S05]  /*51c0*/  BSYNC.RECONVERGENT B2 ;  /* 0x0000000000027941 */ /* 0x000fea0003800200 */
.L_x_982:
[----:B------:R-:W-:Y:S02]  /*51d0*/  VIADD R7, R7, 0x400 ;  /* 0x0000040007077836 */ /* 0x000fe40000000000 */
[----:B------:R-:W-:Y:S02]  /*51e0*/  VIADD R27, R27, 0x400 ;  /* 0x000004001b1b7836 */ /* 0x000fe40000000000 */
[----:B------:R-:W-:Y:S01]  /*51f0*/  VIADD R26, R26, 0x400 ;  /* 0x000004001a1a7836 */ /* 0x000fe20000000000 */
[----:B------:R-:W-:Y:S01]  /*5200*/  ISETP.GE.AND P0, PT, R7, R8, PT ;  /* 0x000000080700720c */ /* 0x000fe20003f06270 */
[----:B------:R-:W-:Y:S02]  /*5210*/  VIADD R25, R25, 0x400 ;  /* 0x0000040019197836 */ /* 0x000fe40000000000 */
[----:B------:R-:W-:-:S10]  /*5220*/  VIADD R9, R9, 0x400 ;  /* 0x0000040009097836 */ /* 0x000fd40000000000 */
[----:B------:R-:W-:Y:S05]  /*5230*/  @!P0 BRA `(.L_x_984) ;  /* 0xfffffff800508947 */ /* 0x000fea000383ffff */
.L_x_970:
[----:B01----:R-:W-:Y:S05]  /*5240*/  BSYNC.RECONVERGENT B1 ;  /* 0x0000000000017941 */ /* 0x003fea0003800200 */
.L_x_953:
        /* <DEDUP_REMOVED lines=27> */
.L_x_986:
[----:B------:R-:W-:Y:S05]  /*5400*/  BSYNC.RECONVERGENT B1 ;  /* 0x0000000000017941 */ /* 0x000fea0003800200 */
.L_x_985:
        /* <DEDUP_REMOVED lines=26> */
.L_x_988:
[----:B------:R-:W-:Y:S05]  /*55b0*/  BSYNC.RECONVERGENT B1 ;  /* 0x0000000000017941 */ /* 0x000fea0003800200 */
.L_x_987:
        /* <DEDUP_REMOVED lines=26> */
.L_x_990:
[----:B------:R-:W-:Y:S05]  /*5760*/  BSYNC.RECONVERGENT B1 ;  /* 0x0000000000017941 */ /* 0x000fea0003800200 */
.L_x_989:
        /* <DEDUP_REMOVED lines=26> */
.L_x_992:
[----:B------:R-:W-:Y:S05]  /*5910*/  BSYNC.RECONVERGENT B1 ;  /* 0x0000000000017941 */ /* 0x000fea0003800200 */
.L_x_991:
        /* <DEDUP_REMOVED lines=27> */
.L_x_994:
[----:B------:R-:W-:Y:S05]  /*5ad0*/  BSYNC.RECONVERGENT B1 ;  /* 0x0000000000017941 */ /* 0x000fea0003800200 */
.L_x_993:
        /* <DEDUP_REMOVED lines=10> */
.L_x_996:
[----:B------:R-:W-:Y:S05]  /*5b80*/  BSYNC.RECONVERGENT B1 ;  /* 0x0000000000017941 */ /* 0x000fea0003800200 */
.L_x_995:
[----:B------:R-:W-:Y:S01]  /*5b90*/  BAR.SYNC.DEFER_BLOCKING 0x0 ;  /* 0x0000000000007b1d */ /* 0x000fe20000010000 */
[----:B------:R-:W-:-:S13]  /*5ba0*/  ISETP.NE.AND P1, PT, R5, RZ, PT ;  /* 0x000000ff0500720c */ /* 0x000fda0003f25270 */
[----:B------:R-:W-:Y:S05]  /*5bb0*/  @P1 BRA `(.L_x_912) ;  /* 0x0000000800841947 */ /* 0x000fea0003800000 */
[----:B------:R-:W2:Y:S01]  /*5bc0*/  S2R R5, SR_CgaCtaId ;  /* 0x0000000000057919 */ /* 0x000ea20000008800 */
[----:B------:R-:W-:Y:S01]  /*5bd0*/  MOV R30, 0x400 ;  /* 0x00000400001e7802 */ /* 0x000fe20000000f00 */
[----:B------:R-:W-:Y:S01]  /*5be0*/  BSSY.RECONVERGENT B1, `(.L_x_997) ;  /* 0x000001a000017945 */ /* 0x000fe20003800200 */
[----:B------:R-:W-:Y:S02]  /*5bf0*/  IMAD.MOV.U32 R31, RZ, RZ, R16 ;  /* 0x000000ffff1f7224 */ /* 0x000fe400078e0010 */
[----:B------:R-:W-:Y:S02]  /*5c00*/  IMAD.MOV.U32 R33, RZ, RZ, R17 ;  /* 0x000000ffff217224 */ /* 0x000fe400078e0011 */
[----:B------:R-:W-:Y:S02]  /*5c10*/  IMAD.MOV.U32 R28, RZ, RZ, R2 ;  /* 0x000000ffff1c7224 */ /* 0x000fe400078e0002 */
[----:B------:R-:W-:Y:S01]  /*5c20*/  IMAD.MOV.U32 R29, RZ, RZ, R3 ;  /* 0x000000ffff1d7224 */ /* 0x000fe200078e0003 */
[----:B--2---:R-:W-:-:S05]  /*5c30*/  LEA R30, R5, R30, 0x18 ;  /* 0x0000001e051e7211 */ /* 0x004fca00078ec0ff */
[----:B------:R-:W2:Y:S04]  /*5c40*/  LDS.64 R18, [R30+0x18] ;  /* 0x000018001e127984 */ /* 0x000ea80000000a00 */
[----:B------:R3:W4:Y:S04]  /*5c50*/  LDS.128 R12, [R30+0x40] ;  /* 0x000040001e0c7984 */ /* 0x0007280000000c00 */
[----:B------:R3:W3:Y:S04]  /*5c60*/  LDS.128 R8, [R30+0x50] ;  /* 0x000050001e087984 */ /* 0x0006e80000000c00 */
[----:B01----:R0:W1:Y:S01]  /*5c70*/  LDS.128 R4, [R30+0x20] ;  /* 0x000020001e047984 */ /* 0x0030620000000c00 */
[----:B--2---:R-:W-:-:S14]  /*5c80*/  DSETP.GEU.AND P0, PT, R2, R18, PT ;  /* 0x000000120200722a */ /* 0x004fdc0003f0e000 */
        /* <DEDUP_REMOVED lines=15> */
.L_x_998:
[----:B------:R-:W-:Y:S05]  /*5d80*/  BSYNC.RECONVERGENT B1 ;  /* 0x0000000000017941 */ /* 0x000fea0003800200 */
.L_x_997:
        /* <DEDUP_REMOVED lines=24> */
.L_x_1000:
[----:B------:R-:W-:Y:S05]  /*5f10*/  BSYNC.RECONVERGENT B1 ;  /* 0x0000000000017941 */ /* 0x000fea0003800200 */
.L_x_999:
        /* <DEDUP_REMOVED lines=21> */
.L_x_1002:
[----:B------:R-:W-:Y:S05]  /*6070*/  BSYNC.RECONVERGENT B1 ;  /* 0x0000000000017941 */ /* 0x000fea0003800200 */
.L_x_1001:
        /* <DEDUP_REMOVED lines=21> */
.L_x_1004:
[----:B------:R-:W-:Y:S05]  /*61d0*/  BSYNC.RECONVERGENT B1 ;  /* 0x0000000000017941 */ /* 0x000fea0003800200 */
.L_x_1003:
        /* <DEDUP_REMOVED lines=21> */
.L_x_1006:
[----:B------:R-:W-:Y:S05]  /*6330*/  BSYNC.RECONVERGENT B1 ;  /* 0x0000000000017941 */ /* 0x000fea0003800200 */
.L_x_1005:
        /* <DEDUP_REMOVED lines=21> */
.L_x_1008:
[----:B------:R-:W-:Y:S05]  /*6490*/  BSYNC.RECONVERGENT B1 ;  /* 0x0000000000017941 */ /* 0x000fea0003800200 */
.L_x_1007:
        /* <DEDUP_REMOVED lines=19> */
.L_x_912:
[----:B------:R-:W-:Y:S05]  /*65d0*/  BSYNC.RECONVERGENT B0 ;  /* 0x0000000000007941 */ /* 0x000fea0003800200 */
.L_x_879:
[----:B------:R-:W-:Y:S05]  /*65e0*/  @P1 EXIT ;  /* 0x000000000000194d */ /* 0x000fea0003800000 */
[----:B01----:R-:W0:Y:S02]  /*65f0*/  LDC.64 R4, c[0x0][0x390] ;  /* 0x0000e400ff047b82 */ /* 0x003e240000000a00 */
[----:B0-----:R-:W-:-:S05]  /*6600*/  IMAD.WIDE.U32 R4, R0, 0x10, R4 ;  /* 0x0000001000047825 */ /* 0x001fca00078e0004 */
[----:B------:R-:W-:Y:S04]  /*6610*/  STG.E.64 desc[UR10][R4.64], R2 ;  /* 0x0000000204007986 */ /* 0x000fe8000c101b0a */
[----:B---34-:R-:W-:Y:S01]  /*6620*/  STG.E.64 desc[UR10][R4.64+0x8], R16 ;  /* 0x0000081004007986 */ /* 0x018fe2000c101b0a */
[----:B------:R-:W-:Y:S05]  /*6630*/  EXIT ;  /* 0x000000000000794d */ /* 0x000fea0003800000 */
.L_x_1009:
        /* <DEDUP_REMOVED lines=12> */
.L_x_1881:


//--------------------- .text._ZN6thrust24THRUST_300001_SM_1000_NS8cuda_cub4core6detail13_kernel_agentINS1_8__reduce11ReduceAgentINS0_12zip_iteratorIN4cuda3std3__45tupleIJNS0_6detail15normal_iteratorINS0_10device_ptrIdEEEENS0_17counting_iteratorIlNS0_11use_defaultESI_SI_EEEEEEEPNSB_IJdlEEESM_iNS1_9__extrema9arg_min_fIdlNSA_4lessIdEEEEEEJSL_SN_iSS_EEEvDpT0_ --------------------------
	.section	.text._ZN6thrust24THRUST_300001_SM_1000_NS8cuda_cub4core6detail13_kernel_agentINS1_8__reduce11ReduceAgentINS0_12zip_iteratorIN4cuda3std3__45tupleIJNS0_6detail15normal_iteratorINS0_10device_ptrIdEEEENS0_17counting_iteratorIlNS0_11use_defaultESI_SI_EEEEEEEPNSB_IJdlEEESM_iNS1_9__extrema9arg_min_fIdlNSA_4lessIdEEEEEEJSL_SN_iSS_EEEvDpT0_,"ax",@progbits
	.align	128
        .global         _ZN6thrust24THRUST_300001_SM_1000_NS8cuda_cub4core6detail13_kernel_agentINS1_8__reduce11ReduceAgentINS0_12zip_iteratorIN4cuda3std3__45tupleIJNS0_6detail15normal_iteratorINS0_10device_ptrIdEEEENS0_17counting_iteratorIlNS0_11use_defaultESI_SI_EEEEEEEPNSB_IJdlEEESM_iNS1_9__extrema9arg_min_fIdlNSA_4lessIdEEEEEEJSL_SN_iSS_EEEvDpT0_
        .type           _ZN6thrust24THRUST_300001_SM_1000_NS8cuda_cub4core6detail13_kernel_agentINS1_8__reduce11ReduceAgentINS0_12zip_iteratorIN4cuda3std3__45tupleIJNS0_6detail15normal_iteratorINS0_10device_ptrIdEEEENS0_17counting_iteratorIlNS0_11use_defaultESI_SI_EEEEEEEPNSB_IJdlEEESM_iNS1_9__extrema9arg_min_fIdlNSA_4lessIdEEEEEEJSL_SN_iSS_EEEvDpT0_,@function
        .size           _ZN6thrust24THRUST_300001_SM_1000_NS8cuda_cub4core6detail13_kernel_agentINS1_8__reduce11ReduceAgentINS0_12zip_iteratorIN4cuda3std3__45tupleIJNS0_6detail15normal_iteratorINS0_10device_ptrIdEEEENS0_17counting_iteratorIlNS0_11use_defaultESI_SI_EEEEEEEPNSB_IJdlEEESM_iNS1_9__extrema9arg_min_fIdlNSA_4lessIdEEEEEEJSL_SN_iSS_EEEvDpT0_,(.L_x_1882 - _ZN6thrust24THRUST_300001_SM_1000_NS8cuda_cub4core6detail13_kernel_agentINS1_8__reduce11ReduceAgentINS0_12zip_iteratorIN4cuda3std3__45tupleIJNS0_6detail15normal_iteratorINS0_10device_ptrIdEEEENS0_17counting_iteratorIlNS0_11use_defaultESI_SI_EEEEEEEPNSB_IJdlEEESM_iNS1_9__extrema9arg_min_fIdlNSA_4lessIdEEEEEEJSL_SN_iSS_EEEvDpT0_)
        .other          _ZN6thrust24THRUST_300001_SM_1000_NS8cuda_cub4core6detail13_kernel_agentINS1_8__reduce11ReduceAgentINS0_12zip_iteratorIN4cuda3std3__45tupleIJNS0_6detail15normal_iteratorINS0_10device_ptrIdEEEENS0_17counting_iteratorIlNS0_11use_defaultESI_SI_EEEEEEEPNSB_IJdlEEESM_iNS1_9__extrema9arg_min_fIdlNSA_4lessIdEEEEEEJSL_SN_iSS_EEEvDpT0_,@"STO_CUDA_ENTRY STV_DEFAULT"
_ZN6thrust24THRUST_300001_SM_1000_NS8cuda_cub4core6detail13_kernel_agentINS1_8__reduce11ReduceAgentINS0_12zip_iteratorIN4cuda3std3__45tupleIJNS0_6detail15normal_iteratorINS0_10device_ptrIdEEEENS0_17counting_iteratorIlNS0_11use_defaultESI_SI_EEEEEEEPNSB_IJdlEEESM_iNS1_9__extrema9arg_min_fIdlNSA_4lessIdEEEEEEJSL_SN_iSS_EEEvDpT0_:
.text._ZN6thrust24THRUST_300001_SM_1000_NS8cuda_cub4core6detail13_kernel_agentINS1_8__reduce11ReduceAgentINS0_12zip_iteratorIN4cuda3std3__45tupleIJNS0_6detail15normal_iteratorINS0_10device_ptrIdEEEENS0_17counting_iteratorIlNS0_11use_defaultESI_SI_EEEEEEEPNSB_IJdlEEESM_iNS1_9__extrema9arg_min_fIdlNSA_4lessIdEEEEEEJSL_SN_iSS_EEEvDpT0_:
        /* <DEDUP_REMOVED lines=23> */
.L_x_1013:
[----:B0-----:R-:W-:Y:S05]  /*0170*/  BSYNC.RECONVERGENT B1 ;  /* 0x0000000000017941 */ /* 0x001fea0003800200 */
.L_x_1012:
        /* <DEDUP_REMOVED lines=19> */
.L_x_1020:
        /* <DEDUP_REMOVED lines=27> */
.L_x_1019:
[----:B------:R-:W-:Y:S05]  /*0460*/  BSYNC.RECONVERGENT B3 ;  /* 0x0000000000037941 */ /* 0x000fea0003800200 */
.L_x_1018:
[----:B------:R-:W-:Y:S01]  /*0470*/  IADD3 R17, P0, PT, R17, 0x100, RZ ;  /* 0x0000010011117810 */ /* 0x000fe20007f1e0ff */
[----:B------:R-:W-:Y:S02]  /*0480*/  VIADD R10, R10, 0x100 ;  /* 0x000001000a0a7836 */ /* 0x000fe40000000000 */
[----:B------:R-:W-:Y:S02]  /*0490*/  IMAD.X R15, RZ, RZ, R15, P3 ;  /* 0x000000ffff0f7224 */ /* 0x000fe400018e060f */
[----:B------:R-:W-:Y:S01]  /*04a0*/  IMAD.X R16, RZ, RZ, R16, P0 ;  /* 0x000000ffff107224 */ /* 0x000fe200000e0610 */
[----:B------:R-:W-:Y:S07]  /*04b0*/  @P2 BRA `(.L_x_1020) ;  /* 0xfffffffc007c2947 */ /* 0x000fee000383ffff */
.L_x_1017:
[----:B------:R-:W-:Y:S05]  /*04c0*/  BSYNC.RECONVERGENT B2 ;  /* 0x0000000000027941 */ /* 0x000fea0003800200 */
.L_x_1016:
[----:B------:R-:W-:-:S13]  /*04d0*/  ISETP.GE.U32.AND P0, PT, R18, 0x300, PT ;  /* 0x000003001200780c */ /* 0x000fda0003f06070 */
[----:B------:R-:W-:Y:S05]  /*04e0*/  @!P0 BRA `(.L_x_1015) ;  /* 0x0000000400bc8947 */ /* 0x000fea0003800000 */
[----:B------:R-:W0:Y:S01]  /*04f0*/  LDC.64 R4, c[0x0][0x380] ;  /* 0x0000e000ff047b82 */ /* 0x000e220000000a00 */
[----:B------:R-:W-:-:S07]  /*0500*/  VIADD R20, R10, 0x200 ;  /* 0x000002000a147836 */ /* 0x000fce0000000000 */
[----:B------:R-:W1:Y:S02]  /*0510*/  LDC.64 R6, c[0x0][0x388] ;  /* 0x0000e200ff067b82 */ /* 0x000e640000000a00 */
.L_x_1029:
        /* <DEDUP_REMOVED lines=29> */
.L_x_1022:
[----:B------:R-:W-:Y:S05]  /*06f0*/  BSYNC.RECONVERGENT B2 ;  /* 0x0000000000027941 */ /* 0x000fea0003800200 */
.L_x_1021:
        /* <DEDUP_REMOVED lines=25> */
.L_x_1024:
[----:B------:R-:W-:Y:S05]  /*0890*/  BSYNC.RECONVERGENT B2 ;  /* 0x0000000000027941 */ /* 0x000fea0003800200 */
.L_x_1023:
        /* <DEDUP_REMOVED lines=24> */
.L_x_1026:
[----:B------:R-:W-:Y:S05]  /*0a20*/  BSYNC.RECONVERGENT B2 ;  /* 0x0000000000027941 */ /* 0x000fea0003800200 */
.L_x_1025:
        /* <DEDUP_REMOVED lines=22> */
.L_x_1028:
[----:B------:R-:W-:Y:S05]  /*0b90*/  BSYNC.RECONVERGENT B2 ;  /* 0x0000000000027941 */ /* 0x000fea0003800200 */
.L_x_1027:
[C---:B------:R-:W-:Y:S02]  /*0ba0*/  VIADD R10, R20.reuse, 0x200 ;  /* 0x00000200140a7836 */ /* 0x040fe40000000000 */
[----:B------:R-:W-:-:S03]  /*0bb0*/  VIADD R20, R20, 0x400 ;  /* 0x0000040014147836 */ /* 0x000fc60000000000 */
[----:B------:R-:W-:-:S13]  /*0bc0*/  ISETP.GE.AND P0, PT, R10, UR5, PT ;  /* 0x000000050a007c0c */ /* 0x000fda000bf06270 */
[----:B------:R-:W-:Y:S05]  /*0bd0*/  @!P0 BRA `(.L_x_1029) ;  /* 0xfffffff800508947 */ /* 0x000fea000383ffff */
.L_x_1015:
[----:B------:R-:W-:Y:S05]  /*0be0*/  BSYNC.RECONVERGENT B1 ;  /* 0x0000000000017941 */ /* 0x000fea0003800200 */
.L_x_1014:
        /* <DEDUP_REMOVED lines=30> */
.L_x_1032:
[----:B------:R-:W-:Y:S05]  /*0dd0*/  BSYNC.RECONVERGENT B1 ;  /* 0x0000000000017941 */ /* 0x000fea0003800200 */
.L_x_1031:
        /* <DEDUP_REMOVED lines=26> */
.L_x_1034:
[----:B------:R-:W-:Y:S05]  /*0f80*/  BSYNC.RECONVERGENT B1 ;  /* 0x0000000000017941 */ /* 0x000fea0003800200 */
.L_x_1033:
        /* <DEDUP_REMOVED lines=26> */
.L_x_1036:
[----:B------:R-:W-:Y:S05]  /*1130*/  BSYNC.RECONVERGENT B1 ;  /* 0x0000000000017941 */ /* 0x000fea0003800200 */
.L_x_1035:
        /* <DEDUP_REMOVED lines=26> */
.L_x_1038:
[----:B------:R-:W-:Y:S05]  /*12e0*/  BSYNC.RECONVERGENT B1 ;  /* 0x0000000000017941 */ /* 0x000fea0003800200 */
.L_x_1037:
        /* <DEDUP_REMOVED lines=27> */
.L_x_1040:
[----:B------:R-:W-:Y:S05]  /*14a0*/  BSYNC.RECONVERGENT B1 ;  /* 0x0000000000017941 */ /* 0x000fea0003800200 */
.L_x_1039:
        /* <DEDUP_REMOVED lines=10> */
.L_x_1042:
[----:B------:R-:W-:Y:S05]  /*1550*/  BSYNC.RECONVERGENT B1 ;  /* 0x0000000000017941 */ /* 0x000fea0003800200 */
.L_x_1041:
        /* <DEDUP_REMOVED lines=31> */
.L_x_1045:
[----:B------:R-:W-:Y:S05]  /*1750*/  BSYNC.RECONVERGENT B1 ;  /* 0x0000000000017941 */ /* 0x000fea0003800200 */
.L_x_1044:
        /* <DEDUP_REMOVED lines=22> */
.L_x_1047:
[----:B------:R-:W-:Y:S05]  /*18c0*/  BSYNC.RECONVERGENT B1 ;  /* 0x0000000000017941 */ /* 0x000fea0003800200 */
.L_x_1046:
        /* <DEDUP_REMOVED lines=22> */
.L_x_1049:
[----:B------:R-:W-:Y:S05]  /*1a30*/  BSYNC.RECONVERGENT B1 ;  /* 0x0000000000017941 */ /* 0x000fea0003800200 */
.L_x_1048:
        /* <DEDUP_REMOVED lines=22> */
.L_x_1051:
[----:B------:R-:W-:Y:S05]  /*1ba0*/  BSYNC.RECONVERGENT B1 ;  /* 0x0000000000017941 */ /* 0x000fea0003800200 */
.L_x_1050:
        /* <DEDUP_REMOVED lines=21> */
.L_x_1053:
[----:B------:R-:W-:Y:S05]  /*1d00*/  BSYNC.RECONVERGENT B1 ;  /* 0x0000000000017941 */ /* 0x000fea0003800200 */
.L_x_1052:
        /* <DEDUP_REMOVED lines=21> */
.L_x_1055:
[----:B------:R-:W-:Y:S05]  /*1e60*/  BSYNC.RECONVERGENT B1 ;  /* 0x0000000000017941 */ /* 0x000fea0003800200 */
.L_x_1054:
        /* <DEDUP_REMOVED lines=20> */
.L_x_1030:
        /* <DEDUP_REMOVED lines=33> */
.L_x_1057:
[----:B------:R-:W-:Y:S05]  /*21c0*/  BSYNC.RECONVERGENT B1 ;  /* 0x0000000000017941 */ /* 0x000fea0003800200 */
.L_x_1056:
        /* <DEDUP_REMOVED lines=27> */
.L_x_1059:
[----:B------:R-:W-:Y:S05]  /*2380*/  BSYNC.RECONVERGENT B1 ;  /* 0x0000000000017941 */ /* 0x000fea0003800200 */
.L_x_1058:
        /* <DEDUP_REMOVED lines=27> */
.L_x_1061:
[----:B------:R-:W-:Y:S05]  /*2540*/  BSYNC.RECONVERGENT B1 ;  /* 0x0000000000017941 */ /* 0x000fea0003800200 */
.L_x_1060:
        /* <DEDUP_REMOVED lines=27> */
.L_x_1063:
[----:B------:R-:W-:Y:S05]  /*2700*/  BSYNC.RECONVERGENT B1 ;  /* 0x0000000000017941 */ /* 0x000fea0003800200 */
.L_x_1062:
        /* <DEDUP_REMOVED lines=28> */
.L_x_1065:
[----:B------:R-:W-:Y:S05]  /*28d0*/  BSYNC.RECONVERGENT B1 ;  /* 0x0000000000017941 */ /* 0x000fea0003800200 */
.L_x_1064:
        /* <DEDUP_REMOVED lines=10> */
.L_x_1067:
[----:B------:R-:W-:Y:S05]  /*2980*/  BSYNC.RECONVERGENT B1 ;  /* 0x0000000000017941 */ /* 0x000fea0003800200 */
.L_x_1066:
        /* <DEDUP_REMOVED lines=35> */
.L_x_1069:
[----:B------:R-:W-:Y:S05]  /*2bc0*/  BSYNC.RECONVERGENT B1 ;  /* 0x0000000000017941 */ /* 0x000fea0003800200 */
.L_x_1068:
        /* <DEDUP_REMOVED lines=32> */
.L_x_1071:
[----:B------:R-:W-:Y:S05]  /*2dd0*/  BSYNC.RECONVERGENT B1 ;  /* 0x0000000000017941 */ /* 0x000fea0003800200 */
.L_x_1070:
        /* <DEDUP_REMOVED lines=32> */
.L_x_1073:
[----:B------:R-:W-:Y:S05]  /*2fe0*/  BSYNC.RECONVERGENT B1 ;  /* 0x0000000000017941 */ /* 0x000fea0003800200 */
.L_x_1072:
        /* <DEDUP_REMOVED lines=32> */
.L_x_1075:
[----:B------:R-:W-:Y:S05]  /*31f0*/  BSYNC.RECONVERGENT B1 ;  /* 0x0000000000017941 */ /* 0x000fea0003800200 */
.L_x_1074:
        /* <DEDUP_REMOVED lines=32> */
.L_x_1077:
[----:B------:R-:W-:Y:S05]  /*3400*/  BSYNC.RECONVERGENT B1 ;  /* 0x0000000000017941 */ /* 0x000fea0003800200 */
.L_x_1076:
        /* <DEDUP_REMOVED lines=32> */
.L_x_1079:
[----:B------:R-:W-:Y:S05]  /*3610*/  BSYNC.RECONVERGENT B1 ;  /* 0x0000000000017941 */ /* 0x000fea0003800200 */
.L_x_1078:
        /* <DEDUP_REMOVED lines=30> */
.L_x_1011:
        /* <DEDUP_REMOVED lines=11> */
[----:B------:R-:W-:Y:S01]  /*38b0*/  FSEL R4, R6, R4, !P0 ;  /* 0x0000000406047208 */ /* 0x000fe20004000000 */
[C---:B------:R-:W-:Y:S01]  /*38c0*/  VIADD R6, R0.reuse, 0x200 ;  /* 0x0000020000067836 */ /* 0x040fe20000000000 */
[----:B------:R-:W-:Y:S01]  /*38d0*/  FSEL R5, R7, R5, !P0 ;  /* 0x0000000507057208 */ /* 0x000fe20004000000 */
[----:B------:R-:W-:-:S05]  /*38e0*/  VIADD R7, R0, 0x100 ;  /* 0x0000010000077836 */ /* 0x000fca0000000000 */
[----:B----4-:R-:W-:-:S06]  /*38f0*/  DSETP.GEU.AND P1, PT, R8, R4, PT ;  /* 0x000000040800722a */ /* 0x010fcc0003f2e000 */
[----:B------:R-:W-:Y:S02]  /*3900*/  FSEL R4, R8, R4, !P1 ;  /* 0x0000000408047208 */ /* 0x000fe40004800000 */
[----:B------:R-:W-:-:S03]  /*3910*/  FSEL R5, R9, R5, !P1 ;  /* 0x0000000509057208 */ /* 0x000fc60004800000 */
[----:B------:R-:W-:Y:S02]  /*3920*/  IMAD.MOV.U32 R8, RZ, RZ, R4 ;  /* 0x000000ffff087224 */ /* 0x000fe400078e0004 */
[----:B------:R-:W-:Y:S01]  /*3930*/  IMAD.MOV.U32 R9, RZ, RZ, R5 ;  /* 0x000000ffff097224 */ /* 0x000fe200078e0005 */
[----:B--2---:R-:W-:Y:S01]  /*3940*/  DSETP.GEU.AND P2, PT, R4, R12, PT ;  /* 0x0000000c0400722a */ /* 0x004fe20003f4e000 */
[----:B------:R-:W-:-:S05]  /*3950*/  @P1 SEL R6, R7, R0, !P0 ;  /* 0x0000000007061207 */ /* 0x000fca0004000000 */
        /* <DEDUP_REMOVED lines=9> */
.L_x_1081:
[----:B------:R-:W-:Y:S05]  /*39f0*/  BSYNC.RECONVERGENT B1 ;  /* 0x0000000000017941 */ /* 0x000fea0003800200 */
.L_x_1080:
        /* <DEDUP_REMOVED lines=16> */
[----:B------:R-:W-:Y:S02]  /*3b00*/  @P1 SEL R23, R12, R5, !P0 ;  /* 0x000000050c171207 */ /* 0x000fe40004000000 */
[----:B------:R-:W-:Y:S01]  /*3b10*/  @P1 FSEL R4, R8, R2, !P0 ;  /* 0x0000000208041208 */ /* 0x000fe20004000000 */
[----:B------:R-:W-:Y:S01]  /*3b20*/  IMAD.MOV.U32 R8, RZ, RZ, R2 ;  /* 0x000000ffff087224 */ /* 0x000fe200078e0002 */
[----:B------:R-:W-:Y:S01]  /*3b30*/  @P1 FSEL R5, R9, R3, !P0 ;  /* 0x0000000309051208 */ /* 0x000fe20004000000 */
[----:B------:R-:W-:Y:S01]  /*3b40*/  IMAD.MOV.U32 R9, RZ, RZ, R3 ;  /* 0x000000ffff097224 */ /* 0x000fe200078e0003 */
[----:B------:R-:W-:Y:S01]  /*3b50*/  @P1 SEL R24, R13, R6, !P0 ;  /* 0x000000060d181207 */ /* 0x000fe20004000000 */
[----:B------:R-:W-:Y:S02]  /*3b60*/  @P1 IMAD.MOV.U32 R8, RZ, RZ, R4 ;  /* 0x000000ffff081224 */ /* 0x000fe400078e0004 */
[----:B------:R-:W-:-:S07]  /*3b70*/  @P1 IMAD.MOV.U32 R9, RZ, RZ, R5 ;  /* 0x000000ffff091224 */ /* 0x000fce00078e0005 */
.L_x_1083:
[----:B------:R-:W-:Y:S05]  /*3b80*/  BSYNC.RECONVERGENT B1 ;  /* 0x0000000000017941 */ /* 0x000fea0003800200 */
.L_x_1082:
[----:B------:R-:W-:Y:S01]  /*3b90*/  UISETP.GE.U32.AND UP0, UPT, UR4, 0xa00, UPT ;  /* 0x00000a000400788c */ /* 0x000fe2000bf06070 */
[----:B------:R-:W-:-:S08]  /*3ba0*/  IMAD.MOV.U32 R7, RZ, RZ, 0x500 ;  /* 0x00000500ff077424 */ /* 0x000fd000078e00ff */
[----:B------:R-:W-:Y:S05]  /*3bb0*/  BRA.U !UP0, `(.L_x_1084) ;  /* 0x0000000908187547 */ /* 0x000fea000b800000 */
[----:B------:R-:W-:Y:S01]  /*3bc0*/  IMAD.MOV.U32 R7, RZ, RZ, 0x500 ;  /* 0x00000500ff077424 */ /* 0x000fe200078e00ff */
[----:B------:R-:W0:Y:S01]  /*3bd0*/  LDCU UR4, c[0x0][0x398] ;  /* 0x00007300ff0477ac */ /* 0x000e220008000800 */
[----:B------:R-:W1:Y:S05]  /*3be0*/  LDCU.64 UR6, c[0x0][0x388] ;  /* 0x00007100ff0677ac */ /* 0x000e6a0008000a00 */
.L_x_1095:
[----:B------:R-:W-:-:S05]  /*3bf0*/  IMAD.WIDE.U32 R26, R7, 0x8, R10 ;  /* 0x00000008071a7825 */ /* 0x000fca00078e000a */
[----:B------:R-:W2:Y:S04]  /*3c00*/  LDG.E.64 R18, desc[UR8][R26.64] ;  /* 0x000000081a127981 */ /* 0x000ea8000c1e1b00 */
[----:B------:R3:W5:Y:S04]  /*3c10*/  LDG.E.64 R16, desc[UR8][R26.64+0x800] ;  /* 0x000800081a107981 */ /* 0x000768000c1e1b00 */
[----:B------:R3:W5:Y:S04]  /*3c20*/  LDG.E.64 R14, desc[UR8][R26.64+0x1000] ;  /* 0x001000081a0e7981 */ /* 0x000768000c1e1b00 */
[----:B------:R3:W5:Y:S04]  /*3c30*/  LDG.E.64 R4, desc[UR8][R26.64+0x1800] ;  /* 0x001800081a047981 */ /* 0x000768000c1e1b00 */
[----:B------:R3:W5:Y:S01]  /*3c40*/  LDG.E.64 R2, desc[UR8][R26.64+0x2000] ;  /* 0x002000081a027981 */ /* 0x000762000c1e1b00 */
[----:B------:R-:W-:Y:S01]  /*3c50*/  IADD3 R6, P1, PT, R0, R7, RZ ;  /* 0x0000000700067210 */ /* 0x000fe20007f3e0ff */
[----:B------:R-:W-:Y:S01]  /*3c60*/  BSSY.RECONVERGENT B1, `(.L_x_1085) ;  /* 0x0000018000017945 */ /* 0x000fe20003800200 */
[----:B------:R-:W-:-:S02]  /*3c70*/  IMAD.MOV.U32 R22, RZ, RZ, R23 ;  /* 0x000000ffff167224 */ /* 0x000fc400078e0017 */
[----:B-1----:R-:W-:Y:S01]  /*3c80*/  IADD3 R6, P2, PT, R6, UR6, RZ ;  /* 0x0000000606067c10 */ /* 0x002fe2000ff5e0ff */
[----:B------:R-:W-:Y:S02]  /*3c90*/  IMAD.X R21, RZ, RZ, RZ, P1 ;  /* 0x000000ffff157224 */ /* 0x000fe400008e06ff */
[----:B------:R-:W-:Y:S02]  /*3ca0*/  IMAD.MOV.U32 R20, RZ, RZ, R24 ;  /* 0x000000ffff147224 */ /* 0x000fe400078e0018 */
[----:B------:R-:W-:Y:S01]  /*3cb0*/  IMAD.MOV.U32 R12, RZ, RZ, R8 ;  /* 0x000000ffff0c7224 */ /* 0x000fe200078e0008 */
[----:B------:R-:W-:Y:S01]  /*3cc0*/  IADD3.X R21, PT, PT, R21, UR7, RZ, P2, !PT ;  /* 0x0000000715157c10 */ /* 0x000fe200097fe4ff */
        /* <DEDUP_REMOVED lines=17> */
.L_x_1086:
[----:B0-----:R-:W-:Y:S05]  /*3de0*/  BSYNC.RECONVERGENT B1 ;  /* 0x0000000000017941 */ /* 0x001fea0003800200 */
.L_x_1085:
[----:B-----5:R-:W-:Y:S01]  /*3df0*/  DSETP.GEU.AND P0, PT, R12, R16, PT ;  /* 0x000000100c00722a */ /* 0x020fe20003f0e000 */
[----:B------:R-:W-:Y:S01]  /*3e00*/  BSSY.RECONVERGENT B1, `(.L_x_1087) ;  /* 0x0000017000017945 */ /* 0x000fe20003800200 */
[----:B------:R-:W-:Y:S02]  /*3e10*/  IMAD.MOV.U32 R24, RZ, RZ, R22 ;  /* 0x000000ffff187224 */ /* 0x000fe400078e0016 */
[----:B------:R-:W-:Y:S02]  /*3e20*/  IMAD.MOV.U32 R23, RZ, RZ, R20 ;  /* 0x000000ffff177224 */ /* 0x000fe400078e0014 */
[----:B------:R-:W-:Y:S02]  /*3e30*/  IMAD.MOV.U32 R8, RZ, RZ, R12 ;  /* 0x000000ffff087224 */ /* 0x000fe400078e000c */
[----:B------:R-:W-:-:S06]  /*3e40*/  IMAD.MOV.U32 R9, RZ, RZ, R13 ;  /* 0x000000ffff097224 */ /* 0x000fcc00078e000d */
[----:B------:R-:W-:Y:S05]  /*3e50*/  @!P0 BRA `(.L_x_1088) ;  /* 0x0000000000448947 */ /* 0x000fea0003800000 */
[----:B------:R-:W-:Y:S01]  /*3e60*/  IADD3 R19, P0, P1, R0, UR6, R7 ;  /* 0x0000000600137c10 */ /* 0x000fe2000f91e007 */
[----:B------:R-:W-:Y:S02]  /*3e70*/  IMAD.MOV.U32 R8, RZ, RZ, R16 ;  /* 0x000000ffff087224 */ /* 0x000fe400078e0010 */
[----:B------:R-:W-:Y:S01]  /*3e80*/  IMAD.MOV.U32 R9, RZ, RZ, R17 ;  /* 0x000000ffff097224 */ /* 0x000fe200078e0011 */
[----:B------:R-:W-:Y:S02]  /*3e90*/  IADD3.X R23, PT, PT, RZ, UR7, RZ, P0, P1 ;  /* 0x00000007ff177c10 */ /* 0x000fe400087e24ff */
[----:B------:R-:W-:Y:S01]  /*3ea0*/  IADD3 R19, P2, PT, R19, 0x100, RZ ;  /* 0x0000010013137810 */ /* 0x000fe20007f5e0ff */
[----:B------:R-:W-:-:S04]  /*3eb0*/  DSETP.GEU.AND P0, PT, R16, R12, PT ;  /* 0x0000000c1000722a */ /* 0x000fc80003f0e000 */
[----:B------:R-:W-:Y:S02]  /*3ec0*/  IMAD.X R23, RZ, RZ, R23, P2 ;  /* 0x000000ffff177224 */ /* 0x000fe400010e0617 */
[----:B------:R-:W-:-:S08]  /*3ed0*/  IMAD.MOV.U32 R24, RZ, RZ, R19 ;  /* 0x000000ffff187224 */ /* 0x000fd000078e0013 */
        /* <DEDUP_REMOVED lines=9> */
.L_x_1088:
[----:B------:R-:W-:Y:S05]  /*3f70*/  BSYNC.RECONVERGENT B1 ;  /* 0x0000000000017941 */ /* 0x000fea0003800200 */
.L_x_1087:
        /* <DEDUP_REMOVED lines=8> */
[----:B------:R-:W-:Y:S01]  /*4000*/  IADD3 R19, P2, P3, R0, UR6, R7 ;  /* 0x0000000600137c10 */ /* 0x000fe2000fb5e007 */
[----:B------:R-:W-:Y:S02]  /*4010*/  IMAD.MOV.U32 R16, RZ, RZ, R14 ;  /* 0x000000ffff107224 */ /* 0x000fe400078e000e */
[----:B------:R-:W-:Y:S01]  /*4020*/  IMAD.MOV.U32 R17, RZ, RZ, R15 ;  /* 0x000000ffff117224 */ /* 0x000fe200078e000f */
[----:B------:R-:W-:Y:S02]  /*4030*/  IADD3 R19, P1, PT, R19, 0x200, RZ ;  /* 0x0000020013137810 */ /* 0x000fe40007f3e0ff */
[----:B------:R-:W-:-:S05]  /*4040*/  IADD3.X R18, PT, PT, RZ, UR7, RZ, P2, P3 ;  /* 0x00000007ff127c10 */ /* 0x000fca00097e64ff */
        /* <DEDUP_REMOVED lines=10> */
.L_x_1090:
[----:B------:R-:W-:Y:S05]  /*40f0*/  BSYNC.RECONVERGENT B1 ;  /* 0x0000000000017941 */ /* 0x000fea0003800200 */
.L_x_1089:
        /* <DEDUP_REMOVED lines=23> */
.L_x_1092:
[----:B------:R-:W-:Y:S05]  /*4270*/  BSYNC.RECONVERGENT B1 ;  /* 0x0000000000017941 */ /* 0x000fea0003800200 */
.L_x_1091:
        /* <DEDUP_REMOVED lines=21> */
.L_x_1094:
[----:B------:R-:W-:Y:S05]  /*43d0*/  BSYNC.RECONVERGENT B1 ;  /* 0x0000000000017941 */ /* 0x000fea0003800200 */
.L_x_1093:
[C---:B------:R-:W-:Y:S02]  /*43e0*/  VIADD R2, R7.reuse, 0xa00 ;  /* 0x00000a0007027836 */ /* 0x040fe40000000000 */
[----:B------:R-:W-:-:S03]  /*43f0*/  VIADD R7, R7, 0x500 ;  /* 0x0000050007077836 */ /* 0x000fc60000000000 */
[----:B------:R-:W-:-:S13]  /*4400*/  ISETP.GT.AND P0, PT, R2, UR4, PT ;  /* 0x0000000402007c0c */ /* 0x000fda000bf04270 */
[----:B------:R-:W-:Y:S05]  /*4410*/  @!P0 BRA `(.L_x_1095) ;  /* 0xfffffff400f48947 */ /* 0x000fea000383ffff */
.L_x_1084:
        /* <DEDUP_REMOVED lines=13> */
[----:B------:R-:W0:Y:S01]  /*44f0*/  LDC.64 R2, c[0x0][0x380] ;  /* 0x0000e000ff027b82 */ /* 0x000e220000000a00 */
[----:B------:R-:W-:Y:S01]  /*4500*/  IMAD.IADD R11, R0, 0x1, R7 ;  /* 0x00000001000b7824 */ /* 0x000fe200078e0207 */
[----:B------:R-:W-:-:S04]  /*4510*/  LEA.HI R4, R5, 0x1, RZ, 0x18 ;  /* 0x0000000105047811 */ /* 0x000fc800078fc0ff */
[C---:B------:R-:W-:Y:S02]  /*4520*/  IADD3 R19, P0, PT, R11.reuse, UR6, RZ ;  /* 0x000000060b137c10 */ /* 0x040fe4000ff1e0ff */
[----:B------:R-:W-:Y:S01]  /*4530*/  LOP3.LUT R6, R4, 0x3, RZ, 0xc0, !PT ;  /* 0x0000000304067812 */ /* 0x000fe200078ec0ff */
[----:B------:R-:W-:Y:S02]  /*4540*/  IMAD.MOV.U32 R4, RZ, RZ, R0 ;  /* 0x000000ffff047224 */ /* 0x000fe400078e0000 */
[----:B------:R-:W-:Y:S02]  /*4550*/  IMAD.X R21, RZ, RZ, UR7, P0 ;  /* 0x00000007ff157e24 */ /* 0x000fe400080e06ff */
[----:B------:R-:W-:Y:S02]  /*4560*/  IMAD.MOV R6, RZ, RZ, -R6 ;  /* 0x000000ffff067224 */ /* 0x000fe400078e0a06 */
[----:B0-----:R-:W-:-:S04]  /*4570*/  IMAD.WIDE.U32 R2, R11, 0x8, R2 ;  /* 0x000000080b027825 */ /* 0x001fc800078e0002 */
[----:B------:R-:W-:Y:S02]  /*4580*/  IMAD.MOV.U32 R14, RZ, RZ, R2 ;  /* 0x000000ffff0e7224 */ /* 0x000fe400078e0002 */
[----:B------:R-:W-:-:S07]  /*4590*/  IMAD.MOV.U32 R15, RZ, RZ, R3 ;  /* 0x000000ffff0f7224 */ /* 0x000fce00078e0003 */
.L_x_1102:
        /* <DEDUP_REMOVED lines=27> */
.L_x_1101:
[----:B------:R-:W-:Y:S05]  /*4750*/  BSYNC.RECONVERGENT B3 ;  /* 0x0000000000037941 */ /* 0x000fea0003800200 */
.L_x_1100:
[----:B------:R-:W-:Y:S01]  /*4760*/  IADD3 R19, P0, PT, R19, 0x100, RZ ;  /* 0x0000010013137810 */ /* 0x000fe20007f1e0ff */
[----:B------:R-:W-:Y:S02]  /*4770*/  VIADD R4, R4, 0x100 ;  /* 0x0000010004047836 */ /* 0x000fe40000000000 */
[----:B------:R-:W-:Y:S02]  /*4780*/  IMAD.X R15, RZ, RZ, R15, P3 ;  /* 0x000000ffff0f7224 */ /* 0x000fe400018e060f */
[----:B------:R-:W-:Y:S01]  /*4790*/  IMAD.X R21, RZ, RZ, R21, P0 ;  /* 0x000000ffff157224 */ /* 0x000fe200000e0615 */
[----:B------:R-:W-:Y:S07]  /*47a0*/  @P2 BRA `(.L_x_1102) ;  /* 0xfffffffc007c2947 */ /* 0x000fee000383ffff */
.L_x_1099:
[----:B------:R-:W-:Y:S05]  /*47b0*/  BSYNC.RECONVERGENT B2 ;  /* 0x0000000000027941 */ /* 0x000fea0003800200 */
.L_x_1098:
[----:B------:R-:W-:-:S13]  /*47c0*/  ISETP.GE.U32.AND P0, PT, R5, 0x300, PT ;  /* 0x000003000500780c */ /* 0x000fda0003f06070 */
[----:B------:R-:W-:Y:S05]  /*47d0*/  @!P0 BRA `(.L_x_1097) ;  /* 0x0000000400fc8947 */ /* 0x000fea0003800000 */
[----:B------:R-:W0:Y:S01]  /*47e0*/  LDCU.128 UR12, c[0x0][0x380] ;  /* 0x00007000ff0c77ac */ /* 0x000e220008000c00 */
[----:B------:R-:W1:Y:S01]  /*47f0*/  LDC.64 R20, c[0x0][0x380] ;  /* 0x0000e000ff147b82 */ /* 0x000e620000000a00 */
[C---:B------:R-:W-:Y:S01]  /*4800*/  IADD3 R5, P1, PT, R4.reuse, R7, RZ ;  /* 0x0000000704057210 */ /* 0x040fe20007f3e0ff */
[C---:B------:R-:W-:Y:S02]  /*4810*/  IMAD.IADD R16, R4.reuse, 0x1, R7 ;  /* 0x0000000104107824 */ /* 0x040fe400078e0207 */
[----:B------:R-:W-:Y:S02]  /*4820*/  VIADD R22, R4, 0x200 ;  /* 0x0000020004167836 */ /* 0x000fe40000000000 */
[----:B------:R-:W-:Y:S02]  /*4830*/  IMAD.X R10, RZ, RZ, RZ, P1 ;  /* 0x000000ffff0a7224 */ /* 0x000fe400008e06ff */
[----:B------:R-:W2:Y:S01]  /*4840*/  LDC.64 R2, c[0x0][0x388] ;  /* 0x0000e200ff027b82 */ /* 0x000ea20000000a00 */
[----:B0-----:R-:W-:-:S02]  /*4850*/  LEA R6, P2, R5, UR12, 0x3 ;  /* 0x0000000c05067c11 */ /* 0x001fc4000f8418ff */
[----:B------:R-:W-:Y:S02]  /*4860*/  IADD3 R18, P0, PT, R16, UR14, RZ ;  /* 0x0000000e10127c10 */ /* 0x000fe4000ff1e0ff */
[----:B------:R-:W-:Y:S02]  /*4870*/  IADD3 R6, P1, PT, R6, 0x1800, RZ ;  /* 0x0000180006067810 */ /* 0x000fe40007f3e0ff */
[----:B------:R-:W-:Y:S01]  /*4880*/  LEA.HI.X R5, R5, UR13, R10, 0x3, P2 ;  /* 0x0000000d05057c11 */ /* 0x000fe200090f1c0a */
[----:B-1----:R-:W-:-:S04]  /*4890*/  IMAD.WIDE.U32 R20, R16, 0x8, R20 ;  /* 0x0000000810147825 */ /* 0x002fc800078e0014 */
[----:B------:R-:W-:Y:S02]  /*48a0*/  IMAD.X R19, RZ, RZ, UR15, P0 ;  /* 0x0000000fff137e24 */ /* 0x000fe400080e06ff */
[----:B------:R-:W-:-:S07]  /*48b0*/  IMAD.X R5, RZ, RZ, R5, P1 ;  /* 0x000000ffff057224 */ /* 0x000fce00008e0605 */
.L_x_1111:
[----:B------:R-:W3:Y:S01]  /*48c0*/  LDG.E.64 R14, desc[UR8][R20.64] ;  /* 0x00000008140e7981 */ /* 0x000ee2000c1e1b00 */
[----:B------:R-:W-:-:S05]  /*48d0*/  IMAD.MOV.U32 R4, RZ, RZ, R6 ;  /* 0x000000ffff047224 */ /* 0x000fca00078e0006 */
[----:B------:R0:W5:Y:S04]  /*48e0*/  LDG.E.64 R10, desc[UR8][R4.64+-0x1000] ;  /* 0xfff00008040a7981 */ /* 0x000168000c1e1b00 */
[----:B------:R0:W5:Y:S01]  /*48f0*/  LDG.E.64 R6, desc[UR8][R4.64+-0x800] ;  /* 0xfff8000804067981 */ /* 0x000162000c1e1b00 */
[----:B------:R-:W-:Y:S01]  /*4900*/  BSSY.RECONVERGENT B2, `(.L_x_1103) ;  /* 0x0000015000027945 */ /* 0x000fe20003800200 */
[----:B------:R-:W-:Y:S02]  /*4910*/  IMAD.MOV.U32 R26, RZ, RZ, R23 ;  /* 0x000000ffff1a7224 */ /* 0x000fe400078e0017 */
[----:B------:R-:W-:Y:S02]  /*4920*/  IMAD.MOV.U32 R25, RZ, RZ, R24 ;  /* 0x000000ffff197224 */ /* 0x000fe400078e0018 */
[----:B------:R-:W-:-:S02]  /*4930*/  IMAD.MOV.U32 R12, RZ, RZ, R8 ;  /* 0x000000ffff0c7224 */ /* 0x000fc400078e0008 */
[----:B------:R-:W-:Y:S01]  /*4940*/  IMAD.MOV.U32 R13, RZ, RZ, R9 ;  /* 0x000000ffff0d7224 */ /* 0x000fe200078e0009 */
[----:B---3--:R-:W-:-:S14]  /*4950*/  DSETP.GEU.AND P0, PT, R8, R14, PT ;  /* 0x0000000e0800722a */ /* 0x008fdc0003f0e000 */
        /* <DEDUP_REMOVED lines=15> */
.L_x_1104:
[----:B------:R-:W-:Y:S05]  /*4a50*/  BSYNC.RECONVERGENT B2 ;  /* 0x0000000000027941 */ /* 0x000fea0003800200 */
.L_x_1103:
[----:B-----5:R-:W-:Y:S01]  /*4a60*/  DSETP.GEU.AND P0, PT, R12, R10, PT ;  /* 0x0000000a0c00722a */ /* 0x020fe20003f0e000 */
[----:B------:R-:W-:Y:S01]  /*4a70*/  VIADD R9, R16, 0x100 ;  /* 0x0000010010097836 */ /* 0x000fe20000000000 */
[----:B------:R-:W-:Y:S01]  /*4a80*/  BSSY.RECONVERGENT B2, `(.L_x_1105) ;  /* 0x0000016000027945 */ /* 0x000fe20003800200 */
[----:B------:R-:W-:Y:S02]  /*4a90*/  IMAD.MOV.U32 R15, RZ, RZ, R26 ;  /* 0x000000ffff0f7224 */ /* 0x000fe400078e001a */
[----:B------:R-:W-:Y:S01]  /*4aa0*/  IMAD.MOV.U32 R14, RZ, RZ, R25 ;  /* 0x000000ffff0e7224 */ /* 0x000fe200078e0019 */
[----:B--2---:R-:W-:Y:S01]  /*4ab0*/  IADD3 R23, P1, PT, R9, R2, RZ ;  /* 0x0000000209177210 */ /* 0x004fe20007f3e0ff */
[----:B------:R-:W-:Y:S02]  /*4ac0*/  IMAD.MOV.U32 R8, RZ, RZ, R12 ;  /* 0x000000ffff087224 */ /* 0x000fe400078e000c */
[----:B------:R-:W-:Y:S02]  /*4ad0*/  IMAD.MOV.U32 R9, RZ, RZ, R13 ;  /* 0x000000ffff097224 */ /* 0x000fe400078e000d */
[----:B------:R-:W-:-:S03]  /*4ae0*/  IMAD.X R24, RZ, RZ, R3, P1 ;  /* 0x000000ffff187224 */ /* 0x000fc600008e0603 */
        /* <DEDUP_REMOVED lines=15> */
.L_x_1106:
[----:B------:R-:W-:Y:S05]  /*4be0*/  BSYNC.RECONVERGENT B2 ;  /* 0x0000000000027941 */ /* 0x000fea0003800200 */
.L_x_1105:
[----:B------:R0:W5:Y:S01]  /*4bf0*/  LDG.E.64 R10, desc[UR8][R4.64] ;  /* 0x00000008040a7981 */ /* 0x000162000c1e1b00 */
[----:B------:R-:W-:Y:S01]  /*4c00*/  DSETP.GEU.AND P0, PT, R8, R6, PT ;  /* 0x000000060800722a */ /* 0x000fe20003f0e000 */
[----:B------:R-:W-:Y:S01]  /*4c10*/  VIADD R13, R16, 0x200 ;  /* 0x00000200100d7836 */ /* 0x000fe20000000000 */
[----:B------:R-:W-:Y:S01]  /*4c20*/  BSSY.RECONVERGENT B2, `(.L_x_1107) ;  /* 0x0000016000027945 */ /* 0x000fe20003800200 */
[----:B------:R-:W-:Y:S02]  /*4c30*/  IMAD.MOV.U32 R26, RZ, RZ, R15 ;  /* 0x000000ffff1a7224 */ /* 0x000fe400078e000f */
[----:B------:R-:W-:Y:S01]  /*4c40*/  IMAD.MOV.U32 R25, RZ, RZ, R14 ;  /* 0x000000ffff197224 */ /* 0x000fe200078e000e */
[----:B------:R-:W-:Y:S01]  /*4c50*/  IADD3 R24, P1, PT, R13, R2, RZ ;  /* 0x000000020d187210 */ /* 0x000fe20007f3e0ff */
[----:B------:R-:W-:Y:S02]  /*4c60*/  IMAD.MOV.U32 R12, RZ, RZ, R8 ;  /* 0x000000ffff0c7224 */ /* 0x000fe400078e0008 */
[----:B------:R-:W-:-:S02]  /*4c70*/  IMAD.MOV.U32 R13, RZ, RZ, R9 ;  /* 0x000000ffff0d7224 */ /* 0x000fc400078e0009 */
[----:B------:R-:W-:-:S03]  /*4c80*/  IMAD.X R23, RZ, RZ, R3, P1 ;  /* 0x000000ffff177224 */ /* 0x000fc600008e0603 */
        /* <DEDUP_REMOVED lines=15> */
.L_x_1108:
[----:B------:R-:W-:Y:S05]  /*4d80*/  BSYNC.RECONVERGENT B2 ;  /* 0x0000000000027941 */ /* 0x000fea0003800200 */
.L_x_1107:
[----:B-----5:R-:W-:Y:S01]  /*4d90*/  DSETP.GEU.AND P0, PT, R12, R10, PT ;  /* 0x0000000a0c00722a */ /* 0x020fe20003f0e000 */
[----:B------:R-:W-:Y:S01]  /*4da0*/  VIADD R7, R16, 0x300 ;  /* 0x0000030010077836 */ /* 0x000fe20000000000 */
[----:B------:R-:W-:Y:S01]  /*4db0*/  BSSY.RECONVERGENT B2, `(.L_x_1109) ;  /* 0x0000016000027945 */ /* 0x000fe20003800200 */
[----:B------:R-:W-:Y:S02]  /*4dc0*/  IMAD.MOV.U32 R23, RZ, RZ, R26 ;  /* 0x000000ffff177224 */ /* 0x000fe400078e001a */
[----:B------:R-:W-:Y:S01]  /*4dd0*/  IMAD.MOV.U32 R24, RZ, RZ, R25 ;  /* 0x000000ffff187224 */ /* 0x000fe200078e0019 */
[----:B------:R-:W-:Y:S01]  /*4de0*/  IADD3 R7, P1, PT, R7, R2, RZ ;  /* 0x0000000207077210 */ /* 0x000fe20007f3e0ff */
        /* <DEDUP_REMOVED lines=18> */
.L_x_1110:
[----:B------:R-:W-:Y:S05]  /*4f10*/  BSYNC.RECONVERGENT B2 ;  /* 0x0000000000027941 */ /* 0x000fea0003800200 */
.L_x_1109:
[----:B------:R-:W-:Y:S01]  /*4f20*/  VIADD R10, R22, 0x200 ;  /* 0x00000200160a7836 */ /* 0x000fe20000000000 */
[----:B------:R-:W-:Y:S01]  /*4f30*/  IADD3 R6, P2, PT, R4, 0x2000, RZ ;  /* 0x0000200004067810 */ /* 0x000fe20007f5e0ff */
[----:B------:R-:W-:Y:S01]  /*4f40*/  VIADD R22, R22, 0x400 ;  /* 0x0000040016167836 */ /* 0x000fe20000000000 */
[----:B------:R-:W-:Y:S01]  /*4f50*/  IADD3 R18, P1, PT, R18, 0x400, RZ ;  /* 0x0000040012127810 */ /* 0x000fe20007f3e0ff */
[----:B------:R-:W-:Y:S01]  /*4f60*/  VIADD R16, R16, 0x400 ;  /* 0x0000040010107836 */ /* 0x000fe20000000000 */
[----:B------:R-:W-:Y:S01]  /*4f70*/  ISETP.GE.AND P0, PT, R10, R17, PT ;  /* 0x000000110a00720c */ /* 0x000fe20003f06270 */
[----:B------:R-:W-:Y:S01]  /*4f80*/  IMAD.X R5, RZ, RZ, R5, P2 ;  /* 0x000000ffff057224 */ /* 0x000fe200010e0605 */
[----:B------:R-:W-:Y:S01]  /*4f90*/  IADD3 R20, P2, PT, R20, 0x2000, RZ ;  /* 0x0000200014147810 */ /* 0x000fe20007f5e0ff */
[----:B------:R-:W-:-:S04]  /*4fa0*/  IMAD.X R19, RZ, RZ, R19, P1 ;  /* 0x000000ffff137224 */ /* 0x000fc800008e0613 */
[----:B------:R-:W-:-:S06]  /*4fb0*/  IMAD.X R21, RZ, RZ, R21, P2 ;  /* 0x000000ffff157224 */ /* 0x000fcc00010e0615 */
[----:B------:R-:W-:Y:S05]  /*4fc0*/  @!P0 BRA `(.L_x_1111) ;  /* 0xfffffff8003c8947 */ /* 0x000fea000383ffff */
.L_x_1097:
[----:B------:R-:W-:Y:S05]  /*4fd0*/  BSYNC.RECONVERGENT B1 ;  /* 0x0000000000017941 */ /* 0x000fea0003800200 */
.L_x_1096:
        /* <DEDUP_REMOVED lines=27> */
.L_x_1113:
[----:B------:R-:W-:Y:S05]  /*5190*/  BSYNC.RECONVERGENT B1 ;  /* 0x0000000000017941 */ /* 0x000fea0003800200 */
.L_x_1112:
        /* <DEDUP_REMOVED lines=26> */
.L_x_1115:
[----:B------:R-:W-:Y:S05]  /*5340*/  BSYNC.RECONVERGENT B1 ;  /* 0x0000000000017941 */ /* 0x000fea0003800200 */
.L_x_1114:
        /* <DEDUP_REMOVED lines=26> */
.L_x_1117:
[----:B------:R-:W-:Y:S05]  /*54f0*/  BSYNC.RECONVERGENT B1 ;  /* 0x0000000000017941 */ /* 0x000fea0003800200 */
.L_x_1116:
        /* <DEDUP_REMOVED lines=26> */
.L_x_1119:
[----:B------:R-:W-:Y:S05]  /*56a0*/  BSYNC.RECONVERGENT B1 ;  /* 0x0000000000017941 */ /* 0x000fea0003800200 */
.L_x_1118:
        /* <DEDUP_REMOVED lines=27> */
.L_x_1121:
[----:B------:R-:W-:Y:S05]  /*5860*/  BSYNC.RECONVERGENT B1 ;  /* 0x0000000000017941 */ /* 0x000fea0003800200 */
.L_x_1120:
        /* <DEDUP_REMOVED lines=10> */
.L_x_1123:
[----:B------:R-:W-:Y:S05]  /*5910*/  BSYNC.RECONVERGENT B1 ;  /* 0x0000000000017941 */ /* 0x000fea0003800200 */
.L_x_1122:
        /* <DEDUP_REMOVED lines=31> */
.L_x_1125:
[----:B------:R-:W-:Y:S05]  /*5b10*/  BSYNC.RECONVERGENT B1 ;  /* 0x0000000000017941 */ /* 0x000fea0003800200 */
.L_x_1124:
        /* <DEDUP_REMOVED lines=22> */
.L_x_1127:
[----:B------:R-:W-:Y:S05]  /*5c80*/  BSYNC.RECONVERGENT B1 ;  /* 0x0000000000017941 */ /* 0x000fea0003800200 */
.L_x_1126:
        /* <DEDUP_REMOVED lines=22> */
.L_x_1129:
[----:B------:R-:W-:Y:S05]  /*5df0*/  BSYNC.RECONVERGENT B1 ;  /* 0x0000000000017941 */ /* 0x000fea0003800200 */
.L_x_1128:
        /* <DEDUP_REMOVED lines=22> */
.L_x_1131:
[----:B------:R-:W-:Y:S05]  /*5f60*/  BSYNC.RECONVERGENT B1 ;  /* 0x0000000000017941 */ /* 0x000fea0003800200 */
.L_x_1130:
        /* <DEDUP_REMOVED lines=21> */
.L_x_1133:
[----:B------:R-:W-:Y:S05]  /*60c0*/  BSYNC.RECONVERGENT B1 ;  /* 0x0000000000017941 */ /* 0x000fea0003800200 */
.L_x_1132:
        /* <DEDUP_REMOVED lines=21> */
.L_x_1135:
[----:B------:R-:W-:Y:S05]  /*6220*/  BSYNC.RECONVERGENT B1 ;  /* 0x0000000000017941 */ /* 0x000fea0003800200 */
.L_x_1134:
        /* <DEDUP_REMOVED lines=19> */
.L_x_1043:
[----:B------:R-:W-:Y:S05]  /*6360*/  BSYNC.RECONVERGENT B0 ;  /* 0x0000000000007941 */ /* 0x000fea0003800200 */
.L_x_1010:
[----:B------:R-:W-:Y:S05]  /*6370*/  @P1 EXIT ;  /* 0x000000000000194d */ /* 0x000fea0003800000 */
[----:B01----:R-:W0:Y:S02]  /*6380*/  LDC.64 R4, c[0x0][0x390] ;  /* 0x0000e400ff047b82 */ /* 0x003e240000000a00 */
[----:B0-----:R-:W-:Y:S04]  /*6390*/  STG.E.64 desc[UR8][R4.64], R2 ;  /* 0x0000000204007986 */ /* 0x001fe8000c101b08 */
[----:B---34-:R-:W-:Y:S01]  /*63a0*/  STG.E.64 desc[UR8][R4.64+0x8], R16 ;  /* 0x0000081004007986 */ /* 0x018fe2000c101b08 */
[----:B------:R-:W-:Y:S05]  /*63b0*/  EXIT ;  /* 0x000000000000794d */ /* 0x000fea0003800000 */
.L_x_1136:
        /* <DEDUP_REMOVED lines=12> */
.L_x_1882:


//--------------------- .text._ZN6thrust24THRUST_300001_SM_1000_NS8cuda_cub4core6detail13_kernel_agentINS1_8__reduce11ReduceAgentIPN4cuda3std3__45tupleIJdlEEESC_SB_lNS1_9__extrema9arg_max_fIdlNS9_4lessIdEEEEEEJSC_SC_iSH_EEEvDpT0_ --------------------------
	.section	.text._ZN6thrust24THRUST_300001_SM_1000_NS8cuda_cub4core6detail13_kernel_agentINS1_8__reduce11ReduceAgentIPN4cuda3std3__45tupleIJdlEEESC_SB_lNS1_9__extrema9arg_max_fIdlNS9_4lessIdEEEEEEJSC_SC_iSH_EEEvDpT0_,"ax",@progbits
	.align	128
        .global         _ZN6thrust24THRUST_300001_SM_1000_NS8cuda_cub4core6detail13_kernel_agentINS1_8__reduce11ReduceAgentIPN4cuda3std3__45tupleIJdlEEESC_SB_lNS1_9__extrema9arg_max_fIdlNS9_4lessIdEEEEEEJSC_SC_iSH_EEEvDpT0_
        .type           _ZN6thrust24THRUST_300001_SM_1000_NS8cuda_cub4core6detail13_kernel_agentINS1_8__reduce11ReduceAgentIPN4cuda3std3__45tupleIJdlEEESC_SB_lNS1_9__extrema9arg_max_fIdlNS9_4lessIdEEEEEEJSC_SC_iSH_EEEvDpT0_,@function
        .size           _ZN6thrust24THRUST_300001_SM_1000_NS8cuda_cub4core6detail13_kernel_agentINS1_8__reduce11ReduceAgentIPN4cuda3std3__45tupleIJdlEEESC_SB_lNS1_9__extrema9arg_max_fIdlNS9_4lessIdEEEEEEJSC_SC_iSH_EEEvDpT0_,(.L_x_1883 - _ZN6thrust24THRUST_300001_SM_1000_NS8cuda_cub4core6detail13_kernel_agentINS1_8__reduce11ReduceAgentIPN4cuda3std3__45tupleIJdlEEESC_SB_lNS1_9__extrema9arg_max_fIdlNS9_4lessIdEEEEEEJSC_SC_iSH_EEEvDpT0_)
        .other          _ZN6thrust24THRUST_300001_SM_1000_NS8cuda_cub4core6detail13_kernel_agentINS1_8__reduce11ReduceAgentIPN4cuda3std3__45tupleIJdlEEESC_SB_lNS1_9__extrema9arg_max_fIdlNS9_4lessIdEEEEEEJSC_SC_iSH_EEEvDpT0_,@"STO_CUDA_ENTRY STV_DEFAULT"
_ZN6thrust24THRUST_300001_SM_1000_NS8cuda_cub4core6detail13_kernel_agentINS1_8__reduce11ReduceAgentIPN4cuda3std3__45tupleIJdlEEESC_SB_lNS1_9__extrema9arg_max_fIdlNS9_4lessIdEEEEEEJSC_SC_iSH_EEEvDpT0_:
.text._ZN6thrust24THRUST_300001_SM_1000_NS8cuda_cub4core6detail13_kernel_agentINS1_8__reduce11ReduceAgentIPN4cuda3std3__45tupleIJdlEEESC_SB_lNS1_9__extrema9arg_max_fIdlNS9_4lessIdEEEEEEJSC_SC_iSH_EEEvDpT0_:
        /* <DEDUP_REMOVED lines=21> */
.L_x_1140:
[----:B0-----:R-:W-:Y:S05]  /*0150*/  BSYNC.RECONVERGENT B1 ;  /* 0x0000000000017941 */ /* 0x001fea0003800200 */
.L_x_1139:
[----:B------:R-:W-:Y:S01]  /*0160*/  ISETP.GE.AND P0, PT, R19, UR8, PT ;  /* 0x0000000813007c0c */ /* 0x000fe2000bf06270 */
[----:B------:R-:W-:-:S12]  /*0170*/  BSSY.RECONVERGENT B1, `(.L_x_1141) ;  /* 0x0000099000017945 */ /* 0x000fd80003800200 */
[----:B------:R-:W-:Y:S05]  /*0180*/  @P0 BRA `(.L_x_1142) ;  /* 0x00000008005c0947 */ /* 0x000fea0003800000 */
[----:B------:R-:W-:Y:S01]  /*0190*/  LOP3.LUT R4, RZ, R19, RZ, 0x33, !PT ;  /* 0x00000013ff047212 */ /* 0x000fe200078e33ff */
[----:B------:R-:W-:Y:S04]  /*01a0*/  BSSY.RECONVERGENT B2, `(.L_x_1143) ;  /* 0x000002e000027945 */ /* 0x000fe80003800200 */
[----:B------:R-:W-:-:S05]  /*01b0*/  VIADD R4, R4, UR8 ;  /* 0x0000000804047c36 */ /* 0x000fca0008000000 */
[----:B-1----:R-:W-:-:S04]  /*01c0*/  LOP3.LUT R2, R4, 0x300, RZ, 0xc0, !PT ;  /* 0x0000030004027812 */ /* 0x002fc800078ec0ff */
[----:B------:R-:W-:-:S13]  /*01d0*/  ISETP.NE.AND P0, PT, R2, 0x300, PT ;  /* 0x000003000200780c */ /* 0x000fda0003f05270 */
[----:B------:R-:W-:Y:S05]  /*01e0*/  @!P0 BRA `(.L_x_1144) ;  /* 0x0000000000a48947 */ /* 0x000fea0003800000 */
[----:B------:R-:W0:Y:S01]  /*01f0*/  LDC.64 R2, c[0x0][0x380] ;  /* 0x0000e000ff027b82 */ /* 0x000e220000000a00 */
[----:B------:R-:W-:-:S04]  /*0200*/  LEA.HI R5, R4, 0x1, RZ, 0x18 ;  /* 0x0000000104057811 */ /* 0x000fc800078fc0ff */
[----:B------:R-:W-:-:S05]  /*0210*/  LOP3.LUT R5, R5, 0x3, RZ, 0xc0, !PT ;  /* 0x0000000305057812 */ /* 0x000fca00078ec0ff */
[----:B------:R-:W-:Y:S02]  /*0220*/  IMAD.MOV R5, RZ, RZ, -R5 ;  /* 0x000000ffff057224 */ /* 0x000fe400078e0a05 */
[----:B0-----:R-:W-:-:S04]  /*0230*/  IMAD.WIDE.U32 R2, R19, 0x10, R2 ;  /* 0x0000001013027825 */ /* 0x001fc800078e0002 */
[----:B------:R-:W-:-:S07]  /*0240*/  IMAD.MOV.U32 R16, RZ, RZ, R2 ;  /* 0x000000ffff107224 */ /* 0x000fce00078e0002 */
.L_x_1147:
[----:B------:R-:W-:-:S05]  /*0250*/  IMAD.MOV.U32 R2, RZ, RZ, R16 ;  /* 0x000000ffff027224 */ /* 0x000fca00078e0010 */
[----:B------:R-:W2:Y:S04]  /*0260*/  LDG.E.64.CONSTANT R8, desc[UR10][R2.64] ;  /* 0x0000000a02087981 */ /* 0x000ea8000c1e9b00 */
[----:B------:R-:W3:Y:S01]  /*0270*/  LDG.E.64.CONSTANT R10, desc[UR10][R2.64+0x8] ;  /* 0x0000080a020a7981 */ /* 0x000ee2000c1e9b00 */
[----:B------:R-:W-:Y:S01]  /*0280*/  VIADD R5, R5, 0x1 ;  /* 0x0000000105057836 */ /* 0x000fe20000000000 */
[----:B------:R-:W-:Y:S01]  /*0290*/  BSSY.RECONVERGENT B3, `(.L_x_1145) ;  /* 0x000001b000037945 */ /* 0x000fe20003800200 */
[----:B-----5:R-:W-:Y:S01]  /*02a0*/  IMAD.MOV.U32 R21, RZ, RZ, R13 ;  /* 0x000000ffff157224 */ /* 0x020fe200078e000d */
[----:B------:R-:W-:Y:S01]  /*02b0*/  IADD3 R16, P3, PT, R2, 0x1000, RZ ;  /* 0x0000100002107810 */ /* 0x000fe20007f7e0ff */
[----:B------:R-:W-:Y:S01]  /*02c0*/  IMAD.MOV.U32 R17, RZ, RZ, R12 ;  /* 0x000000ffff117224 */ /* 0x000fe200078e000c */
[----:B------:R-:W-:Y:S01]  /*02d0*/  ISETP.NE.AND P2, PT, R5, RZ, PT ;  /* 0x000000ff0500720c */ /* 0x000fe20003f45270 */
[----:B------:R-:W-:-:S02]  /*02e0*/  IMAD.MOV.U32 R6, RZ, RZ, R14 ;  /* 0x000000ffff067224 */ /* 0x000fc400078e000e */
[----:B------:R-:W-:Y:S01]  /*02f0*/  IMAD.MOV.U32 R7, RZ, RZ, R15 ;  /* 0x000000ffff077224 */ /* 0x000fe200078e000f */
[----:B--2---:R-:W-:Y:S01]  /*0300*/  DSETP.GEU.AND P0, PT, R14, R8, PT ;  /* 0x000000080e00722a */ /* 0x004fe20003f0e000 */
[----:B------:R-:W-:Y:S02]  /*0310*/  IMAD.MOV.U32 R14, RZ, RZ, R8 ;  /* 0x000000ffff0e7224 */ /* 0x000fe400078e0008 */
[----:B---3--:R-:W-:Y:S02]  /*0320*/  IMAD.MOV.U32 R12, RZ, RZ, R10 ;  /* 0x000000ffff0c7224 */ /* 0x008fe400078e000a */
[----:B------:R-:W-:Y:S02]  /*0330*/  IMAD.MOV.U32 R13, RZ, RZ, R11 ;  /* 0x000000ffff0d7224 */ /* 0x000fe400078e000b */
[----:B------:R-:W-:-:S07]  /*0340*/  IMAD.MOV.U32 R15, RZ, RZ, R9 ;  /* 0x000000ffff0f7224 */ /* 0x000fce00078e0009 */
        /* <DEDUP_REMOVED lines=15> */
.L_x_1146:
[----:B------:R-:W-:Y:S05]  /*0440*/  BSYNC.RECONVERGENT B3 ;  /* 0x0000000000037941 */ /* 0x000fea0003800200 */
.L_x_1145:
[----:B------:R-:W-:Y:S02]  /*0450*/  IMAD.X R3, RZ, RZ, R3, P3 ;  /* 0x000000ffff037224 */ /* 0x000fe400018e0603 */
[----:B------:R-:W-:Y:S01]  /*0460*/  VIADD R19, R19, 0x100 ;  /* 0x0000010013137836 */ /* 0x000fe20000000000 */
[----:B------:R-:W-:Y:S06]  /*0470*/  @P2 BRA `(.L_x_1147) ;  /* 0xfffffffc00742947 */ /* 0x000fec000383ffff */
.L_x_1144:
[----:B------:R-:W-:Y:S05]  /*0480*/  BSYNC.RECONVERGENT B2 ;  /* 0x0000000000027941 */ /* 0x000fea0003800200 */
.L_x_1143:
[----:B------:R-:W0:Y:S01]  /*0490*/  LDC.64 R8, c[0x0][0x380] ;  /* 0x0000e000ff087b82 */ /* 0x000e220000000a00 */
[----:B------:R-:W-:-:S13]  /*04a0*/  ISETP.GE.U32.AND P0, PT, R4, 0x300, PT ;  /* 0x000003000400780c */ /* 0x000fda0003f06070 */
[----:B------:R-:W-:Y:S05]  /*04b0*/  @!P0 BRA `(.L_x_1142) ;  /* 0x0000000400908947 */ /* 0x000fea0003800000 */
.L_x_1156:
[----:B0-----:R-:W-:-:S05]  /*04c0*/  IMAD.WIDE R20, R19, 0x10, R8 ;  /* 0x0000001013147825 */ /* 0x001fca00078e0208 */
[----:B------:R-:W2:Y:S04]  /*04d0*/  LDG.E.64.CONSTANT R10, desc[UR10][R20.64] ;  /* 0x0000000a140a7981 */ /* 0x000ea8000c1e9b00 */
[----:B------:R-:W3:Y:S04]  /*04e0*/  LDG.E.64.CONSTANT R16, desc[UR10][R20.64+0x8] ;  /* 0x0000080a14107981 */ /* 0x000ee8000c1e9b00 */
[----:B-----5:R0:W5:Y:S04]  /*04f0*/  LDG.E.64.CONSTANT R6, desc[UR10][R20.64+0x1000] ;  /* 0x0010000a14067981 */ /* 0x020168000c1e9b00 */
[----:B------:R0:W5:Y:S01]  /*0500*/  LDG.E.64.CONSTANT R4, desc[UR10][R20.64+0x1008] ;  /* 0x0010080a14047981 */ /* 0x000162000c1e9b00 */
[----:B------:R-:W-:Y:S01]  /*0510*/  BSSY.RECONVERGENT B2, `(.L_x_1148) ;  /* 0x0000015000027945 */ /* 0x000fe20003800200 */
[----:B--2---:R-:W-:Y:S01]  /*0520*/  DSETP.GEU.AND P0, PT, R14, R10, PT ;  /* 0x0000000a0e00722a */ /* 0x004fe20003f0e000 */
[----:B------:R-:W-:-:S02]  /*0530*/  IMAD.MOV.U32 R2, RZ, RZ, R10 ;  /* 0x000000ffff027224 */ /* 0x000fc400078e000a */
[----:B------:R-:W-:Y:S02]  /*0540*/  IMAD.MOV.U32 R3, RZ, RZ, R11 ;  /* 0x000000ffff037224 */ /* 0x000fe400078e000b */
[----:B---3--:R-:W-:Y:S02]  /*0550*/  IMAD.MOV.U32 R23, RZ, RZ, R16 ;  /* 0x000000ffff177224 */ /* 0x008fe400078e0010 */
[----:B------:R-:W-:-:S07]  /*0560*/  IMAD.MOV.U32 R25, RZ, RZ, R17 ;  /* 0x000000ffff197224 */ /* 0x000fce00078e0011 */
[----:B0-----:R-:W-:Y:S05]  /*0570*/  @!P0 BRA `(.L_x_1149) ;  /* 0x0000000000388947 */ /* 0x001fea0003800000 */
[----:B------:R-:W-:Y:S01]  /*0580*/  DSETP.GT.AND P0, PT, R14, R10, PT ;  /* 0x0000000a0e00722a */ /* 0x000fe20003f04000 */
[----:B------:R-:W-:Y:S02]  /*0590*/  IMAD.MOV.U32 R23, RZ, RZ, R12 ;  /* 0x000000ffff177224 */ /* 0x000fe400078e000c */
[----:B------:R-:W-:Y:S02]  /*05a0*/  IMAD.MOV.U32 R25, RZ, RZ, R13 ;  /* 0x000000ffff197224 */ /* 0x000fe400078e000d */
[----:B------:R-:W-:Y:S02]  /*05b0*/  IMAD.MOV.U32 R2, RZ, RZ, R14 ;  /* 0x000000ffff027224 */ /* 0x000fe400078e000e */
        /* <DEDUP_REMOVED lines=10> */
.L_x_1149:
[----:B------:R-:W-:Y:S05]  /*0660*/  BSYNC.RECONVERGENT B2 ;  /* 0x0000000000027941 */ /* 0x000fea0003800200 */
.L_x_1148:
[----:B------:R0:W5:Y:S04]  /*0670*/  LDG.E.64.CONSTANT R14, desc[UR10][R20.64+0x2000] ;  /* 0x0020000a140e7981 */ /* 0x000168000c1e9b00 */
[----:B------:R0:W5:Y:S04]  /*0680*/  LDG.E.64.CONSTANT R12, desc[UR10][R20.64+0x2008] ;  /* 0x0020080a140c7981 */ /* 0x000168000c1e9b00 */
[----:B------:R0:W5:Y:S04]  /*0690*/  LDG.E.64.CONSTANT R10, desc[UR10][R20.64+0x3000] ;  /* 0x0030000a140a7981 */ /* 0x000168000c1e9b00 */
[----:B------:R0:W5:Y:S02]  /*06a0*/  LDG.E.64.CONSTANT R16, desc[UR10][R20.64+0x3008] ;  /* 0x0030080a14107981 */ /* 0x000164000c1e9b00 */
[----:B-----5:R-:W-:Y:S01]  /*06b0*/  DSETP.GEU.AND P0, PT, R2, R6, PT ;  /* 0x000000060200722a */ /* 0x020fe20003f0e000 */
[----:B------:R-:W-:Y:S01]  /*06c0*/  BSSY.RECONVERGENT B2, `(.L_x_1150) ;  /* 0x0000014000027945 */ /* 0x000fe20003800200 */
[----:B------:R-:W-:-:S02]  /*06d0*/  IMAD.MOV.U32 R26, RZ, RZ, R6 ;  /* 0x000000ffff1a7224 */ /* 0x000fc400078e0006 */
        /* <DEDUP_REMOVED lines=18> */
.L_x_1151:
[----:B------:R-:W-:Y:S05]  /*0800*/  BSYNC.RECONVERGENT B2 ;  /* 0x0000000000027941 */ /* 0x000fea0003800200 */
.L_x_1150:
        /* <DEDUP_REMOVED lines=21> */
.L_x_1153:
[----:B------:R-:W-:Y:S05]  /*0960*/  BSYNC.RECONVERGENT B2 ;  /* 0x0000000000027941 */ /* 0x000fea0003800200 */
.L_x_1152:
        /* <DEDUP_REMOVED lines=21> */
.L_x_1155:
[----:B------:R-:W-:Y:S05]  /*0ac0*/  BSYNC.RECONVERGENT B2 ;  /* 0x0000000000027941 */ /* 0x000fea0003800200 */
.L_x_1154:
[----:B------:R-:W-:-:S05]  /*0ad0*/  VIADD R19, R19, 0x400 ;  /* 0x0000040013137836 */ /* 0x000fca0000000000 */
[----:B------:R-:W-:-:S13]  /*0ae0*/  ISETP.GE.AND P0, PT, R19, UR4, PT ;  /* 0x0000000413007c0c */ /* 0x000fda000bf06270 */
[----:B------:R-:W-:Y:S05]  /*0af0*/  @!P0 BRA `(.L_x_1156) ;  /* 0xfffffff800708947 */ /* 0x000fea000383ffff */
.L_x_1142:
[----:B------:R-:W-:Y:S05]  /*0b00*/  BSYNC.RECONVERGENT B1 ;  /* 0x0000000000017941 */ /* 0x000fea0003800200 */
.L_x_1141:
[----:B------:R-:W2:Y:S02]  /*0b10*/  LDCU UR6, c[0x0][0x390] ;  /* 0x00007200ff0677ac */ /* 0x000ea40008000800 */
[----:B--2---:R-:W-:-:S09]  /*0b20*/  UISETP.GE.AND UP0, UPT, UR6, 0x100, UPT ;  /* 0x000001000600788c */ /* 0x004fd2000bf06270 */
[----:B------:R-:W-:Y:S05]  /*0b30*/  BRA.U !UP0, `(.L_x_1157) ;  /* 0x0000001508507547 */ /* 0x000fea000b800000 */
[----:B0-----:R-:W0:Y:S01]  /*0b40*/  S2R R9, SR_LANEID ;  /* 0x0000000000097919 */ /* 0x001e220000000000 */
[----:B------:R-:W-:Y:S01]  /*0b50*/  BSSY.RECONVERGENT B1, `(.L_x_1158) ;  /* 0x000001f000017945 */ /* 0x000fe20003800200 */
[----:B-----5:R-:W-:Y:S01]  /*0b60*/  IMAD.MOV.U32 R11, RZ, RZ, R12 ;  /* 0x000000ffff0b7224 */ /* 0x020fe200078e000c */
[----:B------:R2:W3:Y:S01]  /*0b70*/  SHFL.DOWN PT, R4, R14, 0x1, 0x1f ;  /* 0x08201f000e047f89 */ /* 0x0004e200000e0000 */
[----:B------:R-:W-:Y:S02]  /*0b80*/  IMAD.MOV.U32 R16, RZ, RZ, R13 ;  /* 0x000000ffff107224 */ /* 0x000fe400078e000d */
[----:B-1----:R-:W-:Y:S01]  /*0b90*/  IMAD.MOV.U32 R2, RZ, RZ, R14 ;  /* 0x000000ffff027224 */ /* 0x002fe200078e000e */
[----:B------:R2:W1:Y:S01]  /*0ba0*/  SHFL.DOWN PT, R5, R15, 0x1, 0x1f ;  /* 0x08201f000f057f89 */ /* 0x00046200000e0000 */
[----:B------:R-:W-:-:S03]  /*0bb0*/  IMAD.MOV.U32 R3, RZ, RZ, R15 ;  /* 0x000000ffff037224 */ /* 0x000fc600078e000f */
[----:B------:R2:W4:Y:S04]  /*0bc0*/  SHFL.DOWN PT, R7, R12, 0x1, 0x1f ;  /* 0x08201f000c077f89 */ /* 0x00052800000e0000 */
[----:B------:R2:W1:Y:S01]  /*0bd0*/  SHFL.DOWN PT, R17, R13, 0x1, 0x1f ;  /* 0x08201f000d117f89 */ /* 0x00046200000e0000 */
[----:B0-----:R-:W-:-:S13]  /*0be0*/  ISETP.GT.AND P0, PT, R9, 0x1e, PT ;  /* 0x0000001e0900780c */ /* 0x001fda0003f04270 */
[----:B-1234-:R-:W-:Y:S05]  /*0bf0*/  @P0 BRA `(.L_x_1159) ;  /* 0x0000000000500947 */ /* 0x01efea0003800000 */
[----:B------:R-:W-:Y:S01]  /*0c00*/  DSETP.GEU.AND P0, PT, R14, R4, PT ;  /* 0x000000040e00722a */ /* 0x000fe20003f0e000 */
[----:B------:R-:W-:Y:S02]  /*0c10*/  IMAD.MOV.U32 R11, RZ, RZ, R7 ;  /* 0x000000ffff0b7224 */ /* 0x000fe400078e0007 */
[----:B------:R-:W-:Y:S02]  /*0c20*/  IMAD.MOV.U32 R16, RZ, RZ, R17 ;  /* 0x000000ffff107224 */ /* 0x000fe400078e0011 */
        /* <DEDUP_REMOVED lines=17> */
.L_x_1159:
[----:B------:R-:W-:Y:S05]  /*0d40*/  BSYNC.RECONVERGENT B1 ;  /* 0x0000000000017941 */ /* 0x000fea0003800200 */
.L_x_1158:
[----:B------:R-:W-:Y:S01]  /*0d50*/  ISETP.GT.AND P0, PT, R9, 0x1d, PT ;  /* 0x0000001d0900780c */ /* 0x000fe20003f04270 */
[----:B------:R0:W1:Y:S01]  /*0d60*/  SHFL.DOWN PT, R6, R2, 0x2, 0x1f ;  /* 0x08401f0002067f89 */ /* 0x00006200000e0000 */
[----:B------:R-:W-:Y:S01]  /*0d70*/  BSSY.RECONVERGENT B1, `(.L_x_1160) ;  /* 0x000001d000017945 */ /* 0x000fe20003800200 */
[----:B------:R-:W-:Y:S02]  /*0d80*/  IMAD.MOV.U32 R8, RZ, RZ, R11 ;  /* 0x000000ffff087224 */ /* 0x000fe400078e000b */
[----:B------:R0:W2:Y:S01]  /*0d90*/  SHFL.DOWN PT, R7, R3, 0x2, 0x1f ;  /* 0x08401f0003077f89 */ /* 0x0000a200000e0000 */
[----:B------:R-:W-:Y:S02]  /*0da0*/  IMAD.MOV.U32 R10, RZ, RZ, R16 ;  /* 0x000000ffff0a7224 */ /* 0x000fe400078e0010 */
[----:B------:R-:W-:Y:S01]  /*0db0*/  IMAD.MOV.U32 R4, RZ, RZ, R2 ;  /* 0x000000ffff047224 */ /* 0x000fe200078e0002 */
[----:B------:R0:W3:Y:S01]  /*0dc0*/  SHFL.DOWN PT, R12, R11, 0x2, 0x1f ;  /* 0x08401f000b0c7f89 */ /* 0x0000e200000e0000 */
[----:B------:R-:W-:-:S03]  /*0dd0*/  IMAD.MOV.U32 R5, RZ, RZ, R3 ;  /* 0x000000ffff057224 */ /* 0x000fc600078e0003 */
[----:B------:R0:W4:Y:S01]  /*0de0*/  SHFL.DOWN PT, R13, R16, 0x2, 0x1f ;  /* 0x08401f00100d7f89 */ /* 0x00012200000e0000 */
[----:B------:R-:W-:Y:S05]  /*0df0*/  @P0 BRA `(.L_x_1161) ;  /* 0x0000000000500947 */ /* 0x000fea0003800000 */
[----:B-12---:R-:W-:Y:S01]  /*0e00*/  DSETP.GEU.AND P0, PT, R2, R6, PT ;  /* 0x000000060200722a */ /* 0x006fe20003f0e000 */
[----:B---3--:R-:W-:Y:S02]  /*0e10*/  IMAD.MOV.U32 R8, RZ, RZ, R12 ;  /* 0x000000ffff087224 */ /* 0x008fe400078e000c */
[----:B----4-:R-:W-:Y:S02]  /*0e20*/  IMAD.MOV.U32 R10, RZ, RZ, R13 ;  /* 0x000000ffff0a7224 */ /* 0x010fe400078e000d */
        /* <DEDUP_REMOVED lines=17> */
.L_x_1161:
[----:B------:R-:W-:Y:S05]  /*0f40*/  BSYNC.RECONVERGENT B1 ;  /* 0x0000000000017941 */ /* 0x000fea0003800200 */
.L_x_1160:
[----:B------:R-:W-:Y:S01]  /*0f50*/  ISETP.GT.AND P0, PT, R9, 0x1b, PT ;  /* 0x0000001b0900780c */ /* 0x000fe20003f04270 */
[----:B-1----:R1:W1:Y:S01]  /*0f60*/  SHFL.DOWN PT, R6, R4, 0x4, 0x1f ;  /* 0x08801f0004067f89 */ /* 0x00226200000e0000 */
[----:B------:R-:W-:Y:S01]  /*0f70*/  BSSY.RECONVERGENT B1, `(.L_x_1162) ;  /* 0x000001d000017945 */ /* 0x000fe20003800200 */
[----:B0-----:R-:W-:Y:S02]  /*0f80*/  IMAD.MOV.U32 R11, RZ, RZ, R8 ;  /* 0x000000ffff0b7224 */ /* 0x001fe400078e0008 */
[----:B--2---:R0:W2:Y:S01]  /*0f90*/  SHFL.DOWN PT, R7, R5, 0x4, 0x1f ;  /* 0x08801f0005077f89 */ /* 0x0040a200000e0000 */
[----:B---3--:R-:W-:Y:S02]  /*0fa0*/  IMAD.MOV.U32 R12, RZ, RZ, R10 ;  /* 0x000000ffff0c7224 */ /* 0x008fe400078e000a */
[----:B------:R-:W-:Y:S01]  /*0fb0*/  IMAD.MOV.U32 R2, RZ, RZ, R4 ;  /* 0x000000ffff027224 */ /* 0x000fe200078e0004 */
[----:B----4-:R0:W3:Y:S01]  /*0fc0*/  SHFL.DOWN PT, R13, R8, 0x4, 0x1f ;  /* 0x08801f00080d7f89 */ /* 0x0100e200000e0000 */
        /* <DEDUP_REMOVED lines=23> */
.L_x_1163:
[----:B------:R-:W-:Y:S05]  /*1140*/  BSYNC.RECONVERGENT B1 ;  /* 0x0000000000017941 */ /* 0x000fea0003800200 */
.L_x_1162:
[----:B------:R-:W-:Y:S01]  /*1150*/  ISETP.GT.AND P0, PT, R9, 0x17, PT ;  /* 0x000000170900780c */ /* 0x000fe20003f04270 */
[----:B-1----:R1:W1:Y:S01]  /*1160*/  SHFL.DOWN PT, R6, R2, 0x8, 0x1f ;  /* 0x09001f0002067f89 */ /* 0x00226200000e0000 */
[----:B------:R-:W-:Y:S01]  /*1170*/  BSSY.RECONVERGENT B1, `(.L_x_1164) ;  /* 0x000001d000017945 */ /* 0x000fe20003800200 */
[----:B0-----:R-:W-:Y:S02]  /*1180*/  IMAD.MOV.U32 R8, RZ, RZ, R11 ;  /* 0x000000ffff087224 */ /* 0x001fe400078e000b */
[----:B--2---:R0:W2:Y:S01]  /*1190*/  SHFL.DOWN PT, R7, R3, 0x8, 0x1f ;  /* 0x09001f0003077f89 */ /* 0x0040a200000e0000 */
[----:B------:R-:W-:Y:S02]  /*11a0*/  IMAD.MOV.U32 R10, RZ, RZ, R12 ;  /* 0x000000ffff0a7224 */ /* 0x000fe400078e000c */
[----:B------:R-:W-:Y:S01]  /*11b0*/  IMAD.MOV.U32 R4, RZ, RZ, R2 ;  /* 0x000000ffff047224 */ /* 0x000fe200078e0002 */
[----:B------:R0:W0:Y:S01]  /*11c0*/  SHFL.DOWN PT, R14, R11, 0x8, 0x1f ;  /* 0x09001f000b0e7f89 */ /* 0x00002200000e0000 */
[----:B------:R-:W-:-:S03]  /*11d0*/  IMAD.MOV.U32 R5, RZ, RZ, R3 ;  /* 0x000000ffff057224 */ /* 0x000fc600078e0003 */
[----:B---3--:R3:W0:Y:S01]  /*11e0*/  SHFL.DOWN PT, R13, R12, 0x8, 0x1f ;  /* 0x09001f000c0d7f89 */ /* 0x00862200000e0000 */
[----:B------:R-:W-:Y:S05]  /*11f0*/  @P0 BRA `(.L_x_1165) ;  /* 0x0000000000500947 */ /* 0x000fea0003800000 */
[----:B-12---:R-:W-:Y:S01]  /*1200*/  DSETP.GEU.AND P0, PT, R2, R6, PT ;  /* 0x000000060200722a */ /* 0x006fe20003f0e000 */
[----:B0-----:R-:W-:Y:S02]  /*1210*/  IMAD.MOV.U32 R8, RZ, RZ, R14 ;  /* 0x000000ffff087224 */ /* 0x001fe400078e000e */
        /* <DEDUP_REMOVED lines=18> */
.L_x_1165:
[----:B------:R-:W-:Y:S05]  /*1340*/  BSYNC.RECONVERGENT B1 ;  /* 0x0000000000017941 */ /* 0x000fea0003800200 */
.L_x_1164:
[----:B------:R-:W-:Y:S01]  /*1350*/  ISETP.GT.AND P0, PT, R9, 0xf, PT ;  /* 0x0000000f0900780c */ /* 0x000fe20003f04270 */
[----:B-1----:R1:W1:Y:S01]  /*1360*/  SHFL.DOWN PT, R2, R4, 0x10, 0x1f ;  /* 0x0a001f0004027f89 */ /* 0x00226200000e0000 */
[----:B------:R-:W-:Y:S01]  /*1370*/  BSSY.RECONVERGENT B1, `(.L_x_1166) ;  /* 0x000001d000017945 */ /* 0x000fe20003800200 */
[----:B0-----:R-:W-:Y:S02]  /*1380*/  IMAD.MOV.U32 R14, RZ, RZ, R8 ;  /* 0x000000ffff0e7224 */ /* 0x001fe400078e0008 */
[----:B------:R0:W0:Y:S01]  /*1390*/  SHFL.DOWN PT, R3, R5, 0x10, 0x1f ;  /* 0x0a001f0005037f89 */ /* 0x00002200000e0000 */
[----:B----4-:R-:W-:Y:S02]  /*13a0*/  IMAD.MOV.U32 R15, RZ, RZ, R10 ;  /* 0x000000ffff0f7224 */ /* 0x010fe400078e000a */
[----:B---3--:R-:W-:Y:S01]  /*13b0*/  IMAD.MOV.U32 R12, RZ, RZ, R4 ;  /* 0x000000ffff0c7224 */ /* 0x008fe200078e0004 */
[----:B--2---:R2:W3:Y:S01]  /*13c0*/  SHFL.DOWN PT, R7, R8, 0x10, 0x1f ;  /* 0x0a001f0008077f89 */ /* 0x0044e200000e0000 */
[----:B------:R-:W-:-:S03]  /*13d0*/  IMAD.MOV.U32 R13, RZ, RZ, R5 ;  /* 0x000000ffff0d7224 */ /* 0x000fc600078e0005 */
[----:B------:R2:W4:Y:S01]  /*13e0*/  SHFL.DOWN PT, R11, R10, 0x10, 0x1f ;  /* 0x0a001f000a0b7f89 */ /* 0x00052200000e0000 */
[----:B------:R-:W-:Y:S05]  /*13f0*/  @P0 BRA `(.L_x_1167) ;  /* 0x0000000000500947 */ /* 0x000fea0003800000 */
[----:B01----:R-:W-:Y:S01]  /*1400*/  DSETP.GEU.AND P0, PT, R4, R2, PT ;  /* 0x000000020400722a */ /* 0x003fe20003f0e000 */
        /* <DEDUP_REMOVED lines=19> */
.L_x_1167:
[----:B------:R-:W-:Y:S05]  /*1540*/  BSYNC.RECONVERGENT B1 ;  /* 0x0000000000017941 */ /* 0x000fea0003800200 */
.L_x_1166:
[----:B------:R-:W-:Y:S01]  /*1550*/  ISETP.NE.AND P0, PT, R9, RZ, PT ;  /* 0x000000ff0900720c */ /* 0x000fe20003f05270 */
[----:B------:R-:W-:-:S12]  /*1560*/  BSSY.RECONVERGENT B1, `(.L_x_1168) ;  /* 0x000000a000017945 */ /* 0x000fd80003800200 */
[----:B------:R-:W-:Y:S05]  /*1570*/  @P0 BRA `(.L_x_1169) ;  /* 0x0000000000200947 */ /* 0x000fea0003800000 */
[----:B-1----:R-:W1:Y:S01]  /*1580*/  S2R R4, SR_CgaCtaId ;  /* 0x0000000000047919 */ /* 0x002e620000008800 */
[----:B0-----:R-:W-:Y:S02]  /*1590*/  MOV R3, 0x400 ;  /* 0x0000040000037802 */ /* 0x001fe40000000f00 */
[----:B------:R-:W-:-:S04]  /*15a0*/  SHF.R.U32.HI R2, RZ, 0x1, R0 ;  /* 0x00000001ff027819 */ /* 0x000fc80000011600 */
[----:B------:R-:W-:Y:S02]  /*15b0*/  LOP3.LUT R2, R2, 0x1f0, RZ, 0xc0, !PT ;  /* 0x000001f002027812 */ /* 0x000fe400078ec0ff */
[----:B-1----:R-:W-:-:S05]  /*15c0*/  LEA R3, R4, R3, 0x18 ;  /* 0x0000000304037211 */ /* 0x002fca00078ec0ff */
[----:B------:R-:W-:-:S05]  /*15d0*/  IMAD.IADD R3, R2, 0x1, R3 ;  /* 0x0000000102037824 */ /* 0x000fca00078e0203 */
[----:B------:R0:W-:Y:S04]  /*15e0*/  STS.64 [R3+0x10], R14 ;  /* 0x0000100e03007388 */ /* 0x0001e80000000a00 */
[----:B------:R0:W-:Y:S02]  /*15f0*/  STS.64 [R3+0x8], R12 ;  /* 0x0000080c03007388 */ /* 0x0001e40000000a00 */
.L_x_1169:
[----:B------:R-:W-:Y:S05]  /*1600*/  BSYNC.RECONVERGENT B1 ;  /* 0x0000000000017941 */ /* 0x000fea0003800200 */
.L_x_1168:
[----:B------:R-:W-:Y:S01]  /*1610*/  BAR.SYNC.DEFER_BLOCKING 0x0 ;  /* 0x0000000000007b1d */ /* 0x000fe20000010000 */
[----:B------:R-:W-:-:S13]  /*1620*/  ISETP.NE.AND P1, PT, R0, RZ, PT ;  /* 0x000000ff0000720c */ /* 0x000fda0003f25270 */
[----:B------:R-:W-:Y:S05]  /*1630*/  @P1 BRA `(.L_x_1170) ;  /* 0x0000005400901947 */ /* 0x000fea0003800000 */
[----:B0-----:R-:W0:Y:S01]  /*1640*/  S2R R3, SR_CgaCtaId ;  /* 0x0000000000037919 */ /* 0x001e220000008800 */
[----:B------:R-:W-:Y:S01]  /*1650*/  MOV R0, 0x400 ;  /* 0x0000040000007802 */ /* 0x000fe20000000f00 */
[----:B------:R-:W-:Y:S03]  /*1660*/  BSSY.RECONVERGENT B1, `(.L_x_1171) ;  /* 0x000001a000017945 */ /* 0x000fe60003800200 */
[----:B0-----:R-:W-:-:S05]  /*1670*/  LEA R0, R3, R0, 0x18 ;  /* 0x0000000003007211 */ /* 0x001fca00078ec0ff */
[----:B------:R-:W0:Y:S04]  /*1680*/  LDS.64 R16, [R0+0x18] ;  /* 0x0000180000107984 */ /* 0x000e280000000a00 */
[----:B-1-3--:R-:W1:Y:S04]  /*1690*/  LDS.128 R4, [R0+0x20] ;  /* 0x0000200000047984 */ /* 0x00ae680000000c00 */
[----:B------:R3:W3:Y:S04]  /*16a0*/  LDS.64 R2, [R0+0x80] ;  /* 0x0000800000027984 */ /* 0x0006e80000000a00 */
[----:B--2-4-:R2:W4:Y:S01]  /*16b0*/  LDS.128 R8, [R0+0x30] ;  /* 0x0000300000087984 */ /* 0x0145220000000c00 */
[----:B0-----:R-:W-:Y:S01]  /*16c0*/  DSETP.GEU.AND P0, PT, R12, R16, PT ;  /* 0x000000100c00722a */ /* 0x001fe20003f0e000 */
[----:B------:R-:W-:-:S02]  /*16d0*/  IMAD.MOV.U32 R20, RZ, RZ, R16 ;  /* 0x000000ffff147224 */ /* 0x000fc400078e0010 */
[----:B------:R-:W-:Y:S02]  /*16e0*/  IMAD.MOV.U32 R21, RZ, RZ, R17 ;  /* 0x000000ffff157224 */ /* 0x000fe400078e0011 */
[----:B-1----:R-:W-:Y:S02]  /*16f0*/  IMAD.MOV.U32 R22, RZ, RZ, R4 ;  /* 0x000000ffff167224 */ /* 0x002fe400078e0004 */
[----:B------:R-:W-:-:S07]  /*1700*/  IMAD.MOV.U32 R23, RZ, RZ, R5 ;  /* 0x000000ffff177224 */ /* 0x000fce00078e0005 */
[----:B--234-:R-:W-:Y:S05]  /*1710*/  @!P0 BRA `(.L_x_1172) ;  /* 0x0000000000388947 */ /* 0x01cfea0003800000 */
        /* <DEDUP_REMOVED lines=14> */
.L_x_1172:
[----:B------:R-:W-:Y:S05]  /*1800*/  BSYNC.RECONVERGENT B1 ;  /* 0x0000000000017941 */ /* 0x000fea0003800200 */
.L_x_1171:
[----:B------:R0:W1:Y:S01]  /*1810*/  LDS.128 R12, [R0+0x40] ;  /* 0x00004000000c7984 */ /* 0x0000620000000c00 */
[----:B------:R-:W-:Y:S01]  /*1820*/  DSETP.GEU.AND P0, PT, R20, R6, PT ;  /* 0x000000061400722a */ /* 0x000fe20003f0e000 */
[----:B------:R-:W-:Y:S01]  /*1830*/  BSSY.RECONVERGENT B1, `(.L_x_1173) ;  /* 0x0000015000017945 */ /* 0x000fe20003800200 */
[----:B------:R-:W-:Y:S01]  /*1840*/  IMAD.MOV.U32 R4, RZ, RZ, R6 ;  /* 0x000000ffff047224 */ /* 0x000fe200078e0006 */
[----:B------:R0:W2:Y:S01]  /*1850*/  LDS.128 R16, [R0+0x50] ;  /* 0x0000500000107984 */ /* 0x0000a20000000c00 */
[----:B------:R-:W-:Y:S02]  /*1860*/  IMAD.MOV.U32 R5, RZ, RZ, R7 ;  /* 0x000000ffff057224 */ /* 0x000fe400078e0007 */
[----:B------:R-:W-:Y:S02]  /*1870*/  IMAD.MOV.U32 R27, RZ, RZ, R8 ;  /* 0x000000ffff1b7224 */ /* 0x000fe400078e0008 */
[----:B------:R-:W-:-:S06]  /*1880*/  IMAD.MOV.U32 R29, RZ, RZ, R9 ;  /* 0x000000ffff1d7224 */ /* 0x000fcc00078e0009 */
[----:B0-----:R-:W-:Y:S05]  /*1890*/  @!P0 BRA `(.L_x_1174) ;  /* 0x0000000000388947 */ /* 0x001fea0003800000 */
[----:B------:R-:W-:Y:S01]  /*18a0*/  DSETP.GEU.AND P0, PT, R6, R20, PT ;  /* 0x000000140600722a */ /* 0x000fe20003f0e000 */
[----:B------:R-:W-:Y:S02]  /*18b0*/  IMAD.MOV.U32 R27, RZ, RZ, R22 ;  /* 0x000000ffff1b7224 */ /* 0x000fe400078e0016 */
        /* <DEDUP_REMOVED lines=12> */
.L_x_1174:
[----:B------:R-:W-:Y:S05]  /*1980*/  BSYNC.RECONVERGENT B1 ;  /* 0x0000000000017941 */ /* 0x000fea0003800200 */
.L_x_1173:
[----:B------:R-:W-:Y:S01]  /*1990*/  DSETP.GEU.AND P0, PT, R4, R10, PT ;  /* 0x0000000a0400722a */ /* 0x000fe20003f0e000 */
[----:B------:R-:W-:Y:S01]  /*19a0*/  BSSY.RECONVERGENT B1, `(.L_x_1175) ;  /* 0x0000014000017945 */ /* 0x000fe20003800200 */
[----:B------:R-:W-:Y:S02]  /*19b0*/  IMAD.MOV.U32 R20, RZ, RZ, R10 ;  /* 0x000000ffff147224 */ /* 0x000fe400078e000a */
[----:B------:R-:W-:Y:S02]  /*19c0*/  IMAD.MOV.U32 R21, RZ, RZ, R11 ;  /* 0x000000ffff157224 */ /* 0x000fe400078e000b */
[----:B-1----:R-:W-:Y:S02]  /*19d0*/  IMAD.MOV.U32 R25, RZ, RZ, R12 ;  /* 0x000000ffff197224 */ /* 0x002fe400078e000c */
        /* <DEDUP_REMOVED lines=16> */
.L_x_1176:
[----:B------:R-:W-:Y:S05]  /*1ae0*/  BSYNC.RECONVERGENT B1 ;  /* 0x0000000000017941 */ /* 0x000fea0003800200 */
.L_x_1175:
[----:B------:R0:W1:Y:S01]  /*1af0*/  LDS.128 R8, [R0+0x60] ;  /* 0x0000600000087984 */ /* 0x0000620000000c00 */
[----:B------:R-:W-:Y:S01]  /*1b00*/  DSETP.GEU.AND P0, PT, R20, R14, PT ;  /* 0x0000000e1400722a */ /* 0x000fe20003f0e000 */
[----:B------:R-:W-:Y:S01]  /*1b10*/  BSSY.RECONVERGENT B1, `(.L_x_1177) ;  /* 0x0000015000017945 */ /* 0x000fe20003800200 */
[----:B------:R-:W-:Y:S01]  /*1b20*/  IMAD.MOV.U32 R12, RZ, RZ, R14 ;  /* 0x000000ffff0c7224 */ /* 0x000fe200078e000e */
[----:B------:R0:W3:Y:S01]  /*1b30*/  LDS.128 R4, [R0+0x70] ;  /* 0x0000700000047984 */ /* 0x0000e20000000c00 */
[----:B------:R-:W-:Y:S02]  /*1b40*/  IMAD.MOV.U32 R13, RZ, RZ, R15 ;  /* 0x000000ffff0d7224 */ /* 0x000fe400078e000f */
[----:B--2---:R-:W-:Y:S02]  /*1b50*/  IMAD.MOV.U32 R27, RZ, RZ, R16 ;  /* 0x000000ffff1b7224 */ /* 0x004fe400078e0010 */
        /* <DEDUP_REMOVED lines=16> */
.L_x_1178:
[----:B------:R-:W-:Y:S05]  /*1c60*/  BSYNC.RECONVERGENT B1 ;  /* 0x0000000000017941 */ /* 0x000fea0003800200 */
.L_x_1177:
        /* <DEDUP_REMOVED lines=21> */
.L_x_1180:
[----:B------:R-:W-:Y:S05]  /*1dc0*/  BSYNC.RECONVERGENT B1 ;  /* 0x0000000000017941 */ /* 0x000fea0003800200 */
.L_x_1179:
[----:B------:R-:W-:Y:S01]  /*1dd0*/  DSETP.GEU.AND P0, PT, R14, R10, PT ;  /* 0x0000000a0e00722a */ /* 0x000fe20003f0e000 */
[----:B------:R-:W-:Y:S01]  /*1de0*/  BSSY.RECONVERGENT B1, `(.L_x_1181) ;  /* 0x0000014000017945 */ /* 0x000fe20003800200 */
[----:B------:R-:W-:Y:S02]  /*1df0*/  IMAD.MOV.U32 R8, RZ, RZ, R10 ;  /* 0x000000ffff087224 */ /* 0x000fe400078e000a */
[----:B------:R-:W-:Y:S02]  /*1e00*/  IMAD.MOV.U32 R9, RZ, RZ, R11 ;  /* 0x000000ffff097224 */ /* 0x000fe400078e000b */
[----:B---3--:R-:W-:Y:S02]  /*1e10*/  IMAD.MOV.U32 R17, RZ, RZ, R4 ;  /* 0x000000ffff117224 */ /* 0x008fe400078e0004 */
        /* <DEDUP_REMOVED lines=16> */
.L_x_1182:
[----:B------:R-:W-:Y:S05]  /*1f20*/  BSYNC.RECONVERGENT B1 ;  /* 0x0000000000017941 */ /* 0x000fea0003800200 */
.L_x_1181:
[----:B------:R-:W-:Y:S01]  /*1f30*/  DSETP.GEU.AND P0, PT, R8, R6, PT ;  /* 0x000000060800722a */ /* 0x000fe20003f0e000 */
[----:B------:R-:W-:Y:S02]  /*1f40*/  IMAD.MOV.U32 R12, RZ, RZ, R6 ;  /* 0x000000ffff0c7224 */ /* 0x000fe400078e0006 */
[----:B------:R-:W-:Y:S02]  /*1f50*/  IMAD.MOV.U32 R13, RZ, RZ, R7 ;  /* 0x000000ffff0d7224 */ /* 0x000fe400078e0007 */
[----:B------:R-:W-:Y:S02]  /*1f60*/  IMAD.MOV.U32 R14, RZ, RZ, R2 ;  /* 0x000000ffff0e7224 */ /* 0x000fe400078e0002 */
[----:B------:R-:W-:-:S07]  /*1f70*/  IMAD.MOV.U32 R15, RZ, RZ, R3 ;  /* 0x000000ffff0f7224 */ /* 0x000fce00078e0003 */
        /* <DEDUP_REMOVED lines=16> */
.L_x_1157:
[----:B-1----:R-:W1:Y:S01]  /*2080*/  S2R R2, SR_LANEID ;  /* 0x0000000000027919 */ /* 0x002e620000000000 */
[----:B------:R-:W-:Y:S01]  /*2090*/  LOP3.LUT R3, R0, 0x3e0, RZ, 0xc0, !PT ;  /* 0x000003e000037812 */ /* 0x000fe200078ec0ff */
[----:B------:R-:W-:Y:S01]  /*20a0*/  BSSY.RECONVERGENT B1, `(.L_x_1183) ;  /* 0x0000024000017945 */ /* 0x000fe20003800200 */
[----:B-----5:R-:W-:Y:S02]  /*20b0*/  IMAD.MOV.U32 R18, RZ, RZ, R12 ;  /* 0x000000ffff127224 */ /* 0x020fe400078e000c */
[----:B------:R-:W-:Y:S02]  /*20c0*/  IMAD.MOV.U32 R20, RZ, RZ, R13 ;  /* 0x000000ffff147224 */ /* 0x000fe400078e000d */
[----:B------:R-:W-:Y:S01]  /*20d0*/  VIADD R4, R3, 0x20 ;  /* 0x0000002003047836 */ /* 0x000fe20000000000 */
[----:B------:R-:W-:Y:S01]  /*20e0*/  LOP3.LUT R3, RZ, R3, RZ, 0x33, !PT ;  /* 0x00000003ff037212 */ /* 0x000fe200078e33ff */
[----:B------:R-:W-:Y:S02]  /*20f0*/  IMAD.MOV.U32 R6, RZ, RZ, R14 ;  /* 0x000000ffff067224 */ /* 0x000fe400078e000e */
[----:B------:R-:W-:Y:S01]  /*2100*/  IMAD.MOV.U32 R7, RZ, RZ, R15 ;  /* 0x000000ffff077224 */ /* 0x000fe200078e000f */
[----:B------:R-:W-:Y:S01]  /*2110*/  ISETP.GT.AND P0, PT, R4, UR6, PT ;  /* 0x0000000604007c0c */ /* 0x000fe2000bf04270 */
[----:B------:R-:W-:-:S05]  /*2120*/  VIADD R3, R3, UR6 ;  /* 0x0000000603037c36 */ /* 0x000fca0008000000 */
[----:B------:R-:W-:-:S05]  /*2130*/  SEL R3, R3, 0x1f, P0 ;  /* 0x0000001f03037807 */ /* 0x000fca0000000000 */
[----:B------:R2:W3:Y:S04]  /*2140*/  SHFL.DOWN PT, R4, R14, 0x1, R3 ;  /* 0x082000000e047989 */ /* 0x0004e800000e0003 */
[----:B------:R2:W4:Y:S04]  /*2150*/  SHFL.DOWN PT, R5, R15, 0x1, R3 ;  /* 0x082000000f057989 */ /* 0x00052800000e0003 */
[----:B0-----:R2:W0:Y:S01]  /*2160*/  SHFL.DOWN PT, R9, R12, 0x1, R3 ;  /* 0x082000000c097989 */ /* 0x00142200000e0003 */
[----:B-1----:R-:W-:-:S03]  /*2170*/  ISETP.GE.AND P0, PT, R2, R3, PT ;  /* 0x000000030200720c */ /* 0x002fc60003f06270 */
[----:B------:R2:W1:Y:S10]  /*2180*/  SHFL.DOWN PT, R11, R13, 0x1, R3 ;  /* 0x082000000d0b7989 */ /* 0x00047400000e0003 */
[----:B--2---:R-:W-:Y:S05]  /*2190*/  @P0 BRA `(.L_x_1184) ;  /* 0x0000000000500947 */ /* 0x004fea0003800000 */
[----:B---34-:R-:W-:Y:S01]  /*21a0*/  DSETP.GEU.AND P0, PT, R14, R4, PT ;  /* 0x000000040e00722a */ /* 0x018fe20003f0e000 */
[----:B0-----:R-:W-:Y:S02]  /*21b0*/  IMAD.MOV.U32 R18, RZ, RZ, R9 ;  /* 0x000000ffff127224 */ /* 0x001fe400078e0009 */
[----:B-1----:R-:W-:Y:S02]  /*21c0*/  IMAD.MOV.U32 R20, RZ, RZ, R11 ;  /* 0x000000ffff147224 */ /* 0x002fe400078e000b */
        /* <DEDUP_REMOVED lines=17> */
.L_x_1184:
[----:B------:R-:W-:Y:S05]  /*22e0*/  BSYNC.RECONVERGENT B1 ;  /* 0x0000000000017941 */ /* 0x000fea0003800200 */
.L_x_1183:
[----:B---3--:R-:W-:Y:S01]  /*22f0*/  VIADD R4, R2, 0x2 ;  /* 0x0000000202047836 */ /* 0x008fe20000000000 */
[----:B------:R2:W3:Y:S01]  /*2300*/  SHFL.DOWN PT, R8, R6, 0x2, R3 ;  /* 0x0840000006087989 */ /* 0x0004e200000e0003 */
[----:B------:R-:W-:Y:S01]  /*2310*/  BSSY.RECONVERGENT B1, `(.L_x_1185) ;  /* 0x000001e000017945 */ /* 0x000fe20003800200 */
[----:B------:R-:W-:Y:S02]  /*2320*/  IMAD.MOV.U32 R10, RZ, RZ, R18 ;  /* 0x000000ffff0a7224 */ /* 0x000fe400078e0012 */
[----:B------:R-:W-:Y:S01]  /*2330*/  ISETP.GT.AND P0, PT, R4, R3, PT ;  /* 0x000000030400720c */ /* 0x000fe20003f04270 */
[----:B0-----:R2:W0:Y:S01]  /*2340*/  SHFL.DOWN PT, R9, R7, 0x2, R3 ;  /* 0x0840000007097989 */ /* 0x00142200000e0003 */
[----:B------:R-:W-:Y:S02]  /*2350*/  IMAD.MOV.U32 R16, RZ, RZ, R20 ;  /* 0x000000ffff107224 */ /* 0x000fe400078e0014 */
[----:B------:R-:W-:Y:S01]  /*2360*/  IMAD.MOV.U32 R4, RZ, RZ, R6 ;  /* 0x000000ffff047224 */ /* 0x000fe200078e0006 */
[----:B-1----:R2:W1:Y:S01]  /*2370*/  SHFL.DOWN PT, R11, R18, 0x2, R3 ;  /* 0x08400000120b7989 */ /* 0x00246200000e0003 */
[----:B----4-:R-:W-:-:S03]  /*2380*/  IMAD.MOV.U32 R5, RZ, RZ, R7 ;  /* 0x000000ffff057224 */ /* 0x010fc600078e0007 */
[----:B------:R2:W4:Y:S04]  /*2390*/  SHFL.DOWN PT, R13, R20, 0x2, R3 ;  /* 0x08400000140d7989 */ /* 0x00052800000e0003 */
[----:B------:R-:W-:Y:S05]  /*23a0*/  @P0 BRA `(.L_x_1186) ;  /* 0x0000000000500947 */ /* 0x000fea0003800000 */
[----:B0--3--:R-:W-:Y:S01]  /*23b0*/  DSETP.GEU.AND P0, PT, R6, R8, PT ;  /* 0x000000080600722a */ /* 0x009fe20003f0e000 */
[----:B-1----:R-:W-:Y:S02]  /*23c0*/  IMAD.MOV.U32 R10, RZ, RZ, R11 ;  /* 0x000000ffff0a7224 */ /* 0x002fe400078e000b */
        /* <DEDUP_REMOVED lines=18> */
.L_x_1186:
[----:B------:R-:W-:Y:S05]  /*24f0*/  BSYNC.RECONVERGENT B1 ;  /* 0x0000000000017941 */ /* 0x000fea0003800200 */
.L_x_1185:
[----:B--2---:R-:W-:Y:S01]  /*2500*/  VIADD R6, R2, 0x4 ;  /* 0x0000000402067836 */ /* 0x004fe20000000000 */
[----:B---3--:R2:W3:Y:S01]  /*2510*/  SHFL.DOWN PT, R8, R4, 0x4, R3 ;  /* 0x0880000004087989 */ /* 0x0084e200000e0003 */
[----:B------:R-:W-:Y:S01]  /*2520*/  BSSY.RECONVERGENT B1, `(.L_x_1187) ;  /* 0x000001e000017945 */ /* 0x000fe20003800200 */
[----:B------:R-:W-:Y:S02]  /*2530*/  IMAD.MOV.U32 R12, RZ, RZ, R10 ;  /* 0x000000ffff0c7224 */ /* 0x000fe400078e000a */
[----:B------:R-:W-:Y:S01]  /*2540*/  ISETP.GT.AND P0, PT, R6, R3, PT ;  /* 0x000000030600720c */ /* 0x000fe20003f04270 */
[----:B0-----:R2:W0:Y:S01]  /*2550*/  SHFL.DOWN PT, R9, R5, 0x4, R3 ;  /* 0x0880000005097989 */ /* 0x00142200000e0003 */
[----:B------:R-:W-:Y:S02]  /*2560*/  IMAD.MOV.U32 R14, RZ, RZ, R16 ;  /* 0x000000ffff0e7224 */ /* 0x000fe400078e0010 */
[----:B------:R-:W-:Y:S01]  /*2570*/  IMAD.MOV.U32 R6, RZ, RZ, R4 ;  /* 0x000000ffff067224 */ /* 0x000fe200078e0004 */
[----:B-1----:R2:W1:Y:S01]  /*2580*/  SHFL.DOWN PT, R11, R10, 0x4, R3 ;  /* 0x088000000a0b7989 */ /* 0x00246200000e0003 */
[----:B------:R-:W-:-:S03]  /*2590*/  IMAD.MOV.U32 R7, RZ, RZ, R5 ;  /* 0x000000ffff077224 */ /* 0x000fc600078e0005 */
[----:B----4-:R2:W4:Y:S04]  /*25a0*/  SHFL.DOWN PT, R13, R16, 0x4, R3 ;  /* 0x08800000100d7989 */ /* 0x01052800000e0003 */
        /* <DEDUP_REMOVED lines=21> */
.L_x_1188:
[----:B------:R-:W-:Y:S05]  /*2700*/  BSYNC.RECONVERGENT B1 ;  /* 0x0000000000017941 */ /* 0x000fea0003800200 */
.L_x_1187:
        /* <DEDUP_REMOVED lines=32> */
.L_x_1190:
[----:B------:R-:W-:Y:S05]  /*2910*/  BSYNC.RECONVERGENT B1 ;  /* 0x0000000000017941 */ /* 0x000fea0003800200 */
.L_x_1189:
[----:B---3--:R-:W-:Y:S01]  /*2920*/  VIADD R8, R2, 0x10 ;  /* 0x0000001002087836 */ /* 0x008fe20000000000 */
[----:B--2---:R2:W3:Y:S01]  /*2930*/  SHFL.DOWN PT, R6, R4, 0x10, R3 ;  /* 0x0a00000004067989 */ /* 0x0044e200000e0003 */
[----:B------:R-:W-:Y:S01]  /*2940*/  BSSY.RECONVERGENT B1, `(.L_x_1191) ;  /* 0x000001e000017945 */ /* 0x000fe20003800200 */
[----:B------:R-:W-:Y:S02]  /*2950*/  IMAD.MOV.U32 R14, RZ, RZ, R10 ;  /* 0x000000ffff0e7224 */ /* 0x000fe400078e000a */
[----:B------:R-:W-:Y:S01]  /*2960*/  ISETP.GT.AND P0, PT, R8, R3, PT ;  /* 0x000000030800720c */ /* 0x000fe20003f04270 */
[----:B------:R2:W2:Y:S01]  /*2970*/  SHFL.DOWN PT, R7, R5, 0x10, R3 ;  /* 0x0a00000005077989 */ /* 0x0004a200000e0003 */
[----:B------:R-:W-:Y:S02]  /*2980*/  IMAD.MOV.U32 R15, RZ, RZ, R16 ;  /* 0x000000ffff0f7224 */ /* 0x000fe400078e0010 */
[----:B------:R-:W-:Y:S01]  /*2990*/  IMAD.MOV.U32 R12, RZ, RZ, R4 ;  /* 0x000000ffff0c7224 */ /* 0x000fe200078e0004 */
[----:B0-----:R0:W0:Y:S01]  /*29a0*/  SHFL.DOWN PT, R9, R10, 0x10, R3 ;  /* 0x0a0000000a097989 */ /* 0x00102200000e0003 */
[----:B----4-:R-:W-:-:S03]  /*29b0*/  IMAD.MOV.U32 R13, RZ, RZ, R5 ;  /* 0x000000ffff0d7224 */ /* 0x010fc600078e0005 */
[----:B-1----:R1:W4:Y:S04]  /*29c0*/  SHFL.DOWN PT, R11, R16, 0x10, R3 ;  /* 0x0a000000100b7989 */ /* 0x00232800000e0003 */
[----:B------:R-:W-:Y:S05]  /*29d0*/  @P0 BRA `(.L_x_1192) ;  /* 0x0000000000500947 */ /* 0x000fea0003800000 */
[----:B--23--:R-:W-:Y:S01]  /*29e0*/  DSETP.GEU.AND P0, PT, R4, R6, PT ;  /* 0x000000060400722a */ /* 0x00cfe20003f0e000 */
[----:B0-----:R-:W-:Y:S02]  /*29f0*/  IMAD.MOV.U32 R14, RZ, RZ, R9 ;  /* 0x000000ffff0e7224 */ /* 0x001fe400078e0009 */
        /* <DEDUP_REMOVED lines=18> */
.L_x_1192:
[----:B------:R-:W-:Y:S05]  /*2b20*/  BSYNC.RECONVERGENT B1 ;  /* 0x0000000000017941 */ /* 0x000fea0003800200 */
.L_x_1191:
[----:B------:R-:W-:Y:S01]  /*2b30*/  ISETP.NE.AND P0, PT, R2, RZ, PT ;  /* 0x000000ff0200720c */ /* 0x000fe20003f05270 */
[----:B------:R-:W-:-:S12]  /*2b40*/  BSSY.RECONVERGENT B1, `(.L_x_1193) ;  /* 0x000000a000017945 */ /* 0x000fd80003800200 */
[----:B------:R-:W-:Y:S05]  /*2b50*/  @P0 BRA `(.L_x_1194) ;  /* 0x0000000000200947 */ /* 0x000fea0003800000 */
[----:B--2---:R-:W2:Y:S01]  /*2b60*/  S2R R4, SR_CgaCtaId ;  /* 0x0000000000047919 */ /* 0x004ea20000008800 */
[----:B01----:R-:W-:Y:S02]  /*2b70*/  MOV R3, 0x400 ;  /* 0x0000040000037802 */ /* 0x003fe40000000f00 */
[----:B------:R-:W-:-:S04]  /*2b80*/  SHF.R.U32.HI R2, RZ, 0x1, R0 ;  /* 0x00000001ff027819 */ /* 0x000fc80000011600 */
[----:B------:R-:W-:Y:S02]  /*2b90*/  LOP3.LUT R2, R2, 0x1f0, RZ, 0xc0, !PT ;  /* 0x000001f002027812 */ /* 0x000fe400078ec0ff */
[----:B--2---:R-:W-:-:S05]  /*2ba0*/  LEA R3, R4, R3, 0x18 ;  /* 0x0000000304037211 */ /* 0x004fca00078ec0ff */
[----:B------:R-:W-:-:S05]  /*2bb0*/  IMAD.IADD R3, R2, 0x1, R3 ;  /* 0x0000000102037824 */ /* 0x000fca00078e0203 */
[----:B------:R0:W-:Y:S04]  /*2bc0*/  STS.64 [R3+0x10], R14 ;  /* 0x0000100e03007388 */ /* 0x0001e80000000a00 */
[----:B------:R0:W-:Y:S02]  /*2bd0*/  STS.64 [R3+0x8], R12 ;  /* 0x0000080c03007388 */ /* 0x0001e40000000a00 */
.L_x_1194:
[----:B------:R-:W-:Y:S05]  /*2be0*/  BSYNC.RECONVERGENT B1 ;  /* 0x0000000000017941 */ /* 0x000fea0003800200 */
.L_x_1193:
[----:B------:R-:W-:Y:S01]  /*2bf0*/  BAR.SYNC.DEFER_BLOCKING 0x0 ;  /* 0x0000000000007b1d */ /* 0x000fe20000010000 */
[----:B------:R-:W-:-:S13]  /*2c00*/  ISETP.NE.AND P1, PT, R0, RZ, PT ;  /* 0x000000ff0000720c */ /* 0x000fda0003f25270 */
[----:B------:R-:W-:Y:S05]  /*2c10*/  @P1 BRA `(.L_x_1170) ;  /* 0x0000004000181947 */ /* 0x000fea0003800000 */
[----:B------:R-:W-:Y:S01]  /*2c20*/  UISETP.GE.AND UP0, UPT, UR6, 0x21, UPT ;  /* 0x000000210600788c */ /* 0x000fe2000bf06270 */
[----:B----4-:R-:W-:Y:S02]  /*2c30*/  IMAD.MOV.U32 R11, RZ, RZ, R14 ;  /* 0x000000ffff0b7224 */ /* 0x010fe400078e000e */
[----:B------:R-:W-:Y:S02]  /*2c40*/  IMAD.MOV.U32 R8, RZ, RZ, R15 ;  /* 0x000000ffff087224 */ /* 0x000fe400078e000f */
[----:B------:R-:W-:Y:S02]  /*2c50*/  IMAD.MOV.U32 R2, RZ, RZ, R12 ;  /* 0x000000ffff027224 */ /* 0x000fe400078e000c */
[----:B012---:R-:W-:Y:S02]  /*2c60*/  IMAD.MOV.U32 R3, RZ, RZ, R13 ;  /* 0x000000ffff037224 */ /* 0x007fe400078e000d */
[----:B------:R-:W-:Y:S05]  /*2c70*/  BRA.U !UP0, `(.L_x_1195) ;  /* 0x00000001086c7547 */ /* 0x000fea000b800000 */
[----:B------:R-:W0:Y:S01]  /*2c80*/  S2UR UR5, SR_CgaCtaId ;  /* 0x00000000000579c3 */ /* 0x000e220000008800 */
[----:B------:R-:W-:Y:S01]  /*2c90*/  UMOV UR4, 0x400 ;  /* 0x0000040000047882 */ /* 0x000fe20000000000 */
[----:B------:R-:W-:Y:S01]  /*2ca0*/  BSSY.RECONVERGENT B1, `(.L_x_1195) ;  /* 0x0000018000017945 */ /* 0x000fe20003800200 */
[----:B0-----:R-:W-:-:S09]  /*2cb0*/  ULEA UR4, UR5, UR4, 0x18 ;  /* 0x0000000405047291 */ /* 0x001fd2000f8ec0ff */
[----:B------:R-:W0:Y:S04]  /*2cc0*/  LDS.64 R4, [UR4+0x18] ;  /* 0x00001804ff047984 */ /* 0x000e280008000a00 */
[----:B---3--:R-:W1:Y:S01]  /*2cd0*/  LDS.64 R6, [UR4+0x20] ;  /* 0x00002004ff067984 */ /* 0x008e620008000a00 */
[----:B0-----:R-:W-:Y:S01]  /*2ce0*/  DSETP.GEU.AND P0, PT, R12, R4, PT ;  /* 0x000000040c00722a */ /* 0x001fe20003f0e000 */
[----:B------:R-:W-:Y:S02]  /*2cf0*/  IMAD.MOV.U32 R2, RZ, RZ, R4 ;  /* 0x000000ffff027224 */ /* 0x000fe400078e0004 */
[----:B------:R-:W-:Y:S02]  /*2d00*/  IMAD.MOV.U32 R3, RZ, RZ, R5 ;  /* 0x000000ffff037224 */ /* 0x000fe400078e0005 */
[----:B-1----:R-:W-:-:S02]  /*2d10*/  IMAD.MOV.U32 R11, RZ, RZ, R6 ;  /* 0x000000ffff0b7224 */ /* 0x002fc400078e0006 */
        /* <DEDUP_REMOVED lines=16> */
.L_x_1196:
[----:B------:R-:W-:Y:S05]  /*2e20*/  BSYNC.RECONVERGENT B1 ;  /* 0x0000000000017941 */ /* 0x000fea0003800200 */
.L_x_1195:
[----:B------:R-:W-:Y:S01]  /*2e30*/  UISETP.GE.AND UP0, UPT, UR6, 0x41, UPT ;  /* 0x000000410600788c */ /* 0x000fe2000bf06270 */
[----:B------:R-:W-:Y:S02]  /*2e40*/  IMAD.MOV.U32 R9, RZ, RZ, R11 ;  /* 0x000000ffff097224 */ /* 0x000fe400078e000b */
[----:B------:R-:W-:Y:S02]  /*2e50*/  IMAD.MOV.U32 R0, RZ, RZ, R8 ;  /* 0x000000ffff007224 */ /* 0x000fe400078e0008 */
[----:B------:R-:W-:Y:S02]  /*2e60*/  IMAD.MOV.U32 R4, RZ, RZ, R2 ;  /* 0x000000ffff047224 */ /* 0x000fe400078e0002 */
[----:B------:R-:W-:Y:S02]  /*2e70*/  IMAD.MOV.U32 R5, RZ, RZ, R3 ;  /* 0x000000ffff057224 */ /* 0x000fe400078e0003 */
[----:B------:R-:W-:Y:S05]  /*2e80*/  BRA.U !UP0, `(.L_x_1197) ;  /* 0x00000001086c7547 */ /* 0x000fea000b800000 */
[----:B------:R-:W0:Y:S01]  /*2e90*/  S2UR UR5, SR_CgaCtaId ;  /* 0x00000000000579c3 */ /* 0x000e220000008800 */
[----:B------:R-:W-:Y:S01]  /*2ea0*/  UMOV UR4, 0x400 ;  /* 0x0000040000047882 */ /* 0x000fe20000000000 */
[----:B------:R-:W-:Y:S01]  /*2eb0*/  BSSY.RECONVERGENT B1, `(.L_x_1197) ;  /* 0x0000018000017945 */ /* 0x000fe20003800200 */
[----:B0-----:R-:W-:-:S09]  /*2ec0*/  ULEA UR4, UR5, UR4, 0x18 ;  /* 0x0000000405047291 */ /* 0x001fd2000f8ec0ff */
[----:B---3--:R-:W0:Y:S04]  /*2ed0*/  LDS.64 R6, [UR4+0x28] ;  /* 0x00002804ff067984 */ /* 0x008e280008000a00 */
[----:B------:R-:W1:Y:S01]  /*2ee0*/  LDS.64 R12, [UR4+0x30] ;  /* 0x00003004ff0c7984 */ /* 0x000e620008000a00 */
        /* <DEDUP_REMOVED lines=20> */
.L_x_1198:
[----:B------:R-:W-:Y:S05]  /*3030*/  BSYNC.RECONVERGENT B1 ;  /* 0x0000000000017941 */ /* 0x000fea0003800200 */
.L_x_1197:
        /* <DEDUP_REMOVED lines=32> */
.L_x_1200:
[----:B------:R-:W-:Y:S05]  /*3240*/  BSYNC.RECONVERGENT B1 ;  /* 0x0000000000017941 */ /* 0x000fea0003800200 */
.L_x_1199:
        /* <DEDUP_REMOVED lines=32> */
.L_x_1202:
[----:B------:R-:W-:Y:S05]  /*3450*/  BSYNC.RECONVERGENT B1 ;  /* 0x0000000000017941 */ /* 0x000fea0003800200 */
.L_x_1201:
        /* <DEDUP_REMOVED lines=32> */
.L_x_1204:
[----:B------:R-:W-:Y:S05]  /*3660*/  BSYNC.RECONVERGENT B1 ;  /* 0x0000000000017941 */ /* 0x000fea0003800200 */
.L_x_1203:
        /* <DEDUP_REMOVED lines=32> */
.L_x_1206:
[----:B------:R-:W-:Y:S05]  /*3870*/  BSYNC.RECONVERGENT B1 ;  /* 0x0000000000017941 */ /* 0x000fea0003800200 */
.L_x_1205:
[----:B------:R-:W-:Y:S01]  /*3880*/  UISETP.GE.AND UP0, UPT, UR6, 0xe1, UPT ;  /* 0x000000e10600788c */ /* 0x000fe2000bf06270 */
[----:B------:R-:W-:Y:S02]  /*3890*/  IMAD.MOV.U32 R14, RZ, RZ, R9 ;  /* 0x000000ffff0e7224 */ /* 0x000fe400078e0009 */
[----:B------:R-:W-:Y:S02]  /*38a0*/  IMAD.MOV.U32 R15, RZ, RZ, R0 ;  /* 0x000000ffff0f7224 */ /* 0x000fe400078e0000 */
[----:B------:R-:W-:Y:S02]  /*38b0*/  IMAD.MOV.U32 R12, RZ, RZ, R4 ;  /* 0x000000ffff0c7224 */ /* 0x000fe400078e0004 */
[----:B------:R-:W-:Y:S02]  /*38c0*/  IMAD.MOV.U32 R13, RZ, RZ, R5 ;  /* 0x000000ffff0d7224 */ /* 0x000fe400078e0005 */
[----:B------:R-:W-:Y:S05]  /*38d0*/  BRA.U !UP0, `(.L_x_1170) ;  /* 0x0000003108e87547 */ /* 0x000fea000b800000 */
[----:B------:R-:W0:Y:S01]  /*38e0*/  S2UR UR5, SR_CgaCtaId ;  /* 0x00000000000579c3 */ /* 0x000e220000008800 */
[----:B------:R-:W-:Y:S02]  /*38f0*/  UMOV UR4, 0x400 ;  /* 0x0000040000047882 */ /* 0x000fe40000000000 */
        /* <DEDUP_REMOVED lines=24> */
.L_x_1138:
[----:B------:R-:W1:Y:S01]  /*3a80*/  S2R R0, SR_TID.X ;  /* 0x0000000000007919 */ /* 0x000e620000002100 */
[----:B------:R-:W1:Y:S02]  /*3a90*/  LDC.64 R2, c[0x0][0x380] ;  /* 0x0000e000ff027b82 */ /* 0x000e640000000a00 */
[----:B-1----:R-:W-:-:S05]  /*3aa0*/  IMAD.WIDE.U32 R2, R0, 0x10, R2 ;  /* 0x0000001000027825 */ /* 0x002fca00078e0002 */
[----:B0-----:R-:W2:Y:S04]  /*3ab0*/  LDG.E.64.CONSTANT R18, desc[UR10][R2.64] ;  /* 0x0000000a02127981 */ /* 0x001ea8000c1e9b00 */
[----:B------:R-:W2:Y:S04]  /*3ac0*/  LDG.E.64.CONSTANT R16, desc[UR10][R2.64+0x1000] ;  /* 0x0010000a02107981 */ /* 0x000ea8000c1e9b00 */
[----:B------:R-:W3:Y:S04]  /*3ad0*/  LDG.E.64.CONSTANT R20, desc[UR10][R2.64+0x8] ;  /* 0x0000080a02147981 */ /* 0x000ee8000c1e9b00 */
[----:B------:R-:W3:Y:S04]  /*3ae0*/  LDG.E.64.CONSTANT R14, desc[UR10][R2.64+0x1008] ;  /* 0x0010080a020e7981 */ /* 0x000ee8000c1e9b00 */
[----:B------:R-:W4:Y:S04]  /*3af0*/  LDG.E.64.CONSTANT R12, desc[UR10][R2.64+0x2000] ;  /* 0x0020000a020c7981 */ /* 0x000f28000c1e9b00 */
[----:B------:R-:W5:Y:S04]  /*3b00*/  LDG.E.64.CONSTANT R10, desc[UR10][R2.64+0x2008] ;  /* 0x0020080a020a7981 */ /* 0x000f68000c1e9b00 */
[----:B------:R-:W5:Y:S04]  /*3b10*/  LDG.E.64.CONSTANT R6, desc[UR10][R2.64+0x3000] ;  /* 0x0030000a02067981 */ /* 0x000f68000c1e9b00 */
[----:B------:R-:W5:Y:S04]  /*3b20*/  LDG.E.64.CONSTANT R4, desc[UR10][R2.64+0x3008] ;  /* 0x0030080a02047981 */ /* 0x000f68000c1e9b00 */
[----:B------:R-:W5:Y:S04]  /*3b30*/  LDG.E.64.CONSTANT R28, desc[UR10][R2.64+0x4000] ;  /* 0x0040000a021c7981 */ /* 0x000f68000c1e9b00 */
[----:B------:R-:W5:Y:S01]  /*3b40*/  LDG.E.64.CONSTANT R8, desc[UR10][R2.64+0x4008] ;  /* 0x0040080a02087981 */ /* 0x000f62000c1e9b00 */
[----:B------:R-:W-:Y:S01]  /*3b50*/  UISETP.GE.U32.AND UP0, UPT, UR8, 0xa00, UPT ;  /* 0x00000a000800788c */ /* 0x000fe2000bf06070 */
[----:B------:R-:W-:Y:S01]  /*3b60*/  UMOV UR9, 0x500 ;  /* 0x0000050000097882 */ /* 0x000fe20000000000 */
[----:B------:R-:W-:Y:S01]  /*3b70*/  UMOV UR4, URZ ;  /* 0x000000ff00047c82 */ /* 0x000fe20008000000 */
[----:B--2---:R-:W-:-:S14]  /*3b80*/  DSETP.GEU.AND P2, PT, R18, R16, PT ;  /* 0x000000101200722a */ /* 0x004fdc0003f4e000 */
[----:B---3--:R-:W-:-:S04]  /*3b90*/  @P2 ISETP.GE.U32.AND P0, PT, R20, R14, PT ;  /* 0x0000000e1400220c */ /* 0x008fc80003f06070 */
[----:B------:R-:W-:-:S13]  /*3ba0*/  @P2 ISETP.GE.AND.EX P0, PT, R21, R15, PT, P0 ;  /* 0x0000000f1500220c */ /* 0x000fda0003f06300 */
[----:B------:R-:W-:-:S06]  /*3bb0*/  @P2 DSETP.LT.OR P0, PT, R16, R18, !P0 ;  /* 0x000000121000222a */ /* 0x000fcc0004701400 */
[----:B------:R-:W-:Y:S02]  /*3bc0*/  @P2 FSEL R18, R18, R16, P0 ;  /* 0x0000001012122208 */ /* 0x000fe40000000000 */
[----:B------:R-:W-:Y:S02]  /*3bd0*/  @P2 FSEL R19, R19, R17, P0 ;  /* 0x0000001113132208 */ /* 0x000fe40000000000 */
[----:B------:R-:W-:Y:S01]  /*3be0*/  @P2 SEL R14, R20, R14, P0 ;  /* 0x0000000e140e2207 */ /* 0x000fe20000000000 */
[----:B------:R-:W-:Y:S01]  /*3bf0*/  @P2 IMAD.MOV.U32 R16, RZ, RZ, R18 ;  /* 0x000000ffff102224 */ /* 0x000fe200078e0012 */
[----:B------:R-:W-:Y:S01]  /*3c00*/  @P2 SEL R15, R21, R15, P0 ;  /* 0x0000000f150f2207 */ /* 0x000fe20000000000 */
[----:B------:R-:W-:-:S06]  /*3c10*/  @P2 IMAD.MOV.U32 R17, RZ, RZ, R19 ;  /* 0x000000ffff112224 */ /* 0x000fcc00078e0013 */
[----:B----4-:R-:W-:-:S14]  /*3c20*/  DSETP.GEU.AND P1, PT, R16, R12, PT ;  /* 0x0000000c1000722a */ /* 0x010fdc0003f2e000 */
[----:B-----5:R-:W-:-:S04]  /*3c30*/  @P1 ISETP.GE.U32.AND P0, PT, R14, R10, PT ;  /* 0x0000000a0e00120c */ /* 0x020fc80003f06070 */
[----:B------:R-:W-:-:S13]  /*3c40*/  @P1 ISETP.GE.AND.EX P0, PT, R15, R11, PT, P0 ;  /* 0x0000000b0f00120c */ /* 0x000fda0003f06300 */
[----:B------:R-:W-:-:S06]  /*3c50*/  @P1 DSETP.GT.OR P0, PT, R16, R12, !P0 ;  /* 0x0000000c1000122a */ /* 0x000fcc0004704400 */
[----:B------:R-:W-:Y:S02]  /*3c60*/  @P1 FSEL R16, R16, R12, P0 ;  /* 0x0000000c10101208 */ /* 0x000fe40000000000 */
[----:B------:R-:W-:Y:S02]  /*3c70*/  @P1 FSEL R17, R17, R13, P0 ;  /* 0x0000000d11111208 */ /* 0x000fe40000000000 */
[----:B------:R-:W-:Y:S01]  /*3c80*/  @P1 SEL R10, R14, R10, P0 ;  /* 0x0000000a0e0a1207 */ /* 0x000fe20000000000 */
[----:B------:R-:W-:Y:S01]  /*3c90*/  @P1 IMAD.MOV.U32 R12, RZ, RZ, R16 ;  /* 0x000000ffff0c1224 */ /* 0x000fe200078e0010 */
[----:B------:R-:W-:Y:S01]  /*3ca0*/  @P1 SEL R11, R15, R11, P0 ;  /* 0x0000000b0f0b1207 */ /* 0x000fe20000000000 */
[----:B------:R-:W-:-:S06]  /*3cb0*/  @P1 IMAD.MOV.U32 R13, RZ, RZ, R17 ;  /* 0x000000ffff0d1224 */ /* 0x000fcc00078e0011 */
[----:B------:R-:W-:-:S14]  /*3cc0*/  DSETP.GEU.AND P2, PT, R12, R6, PT ;  /* 0x000000060c00722a */ /* 0x000fdc0003f4e000 */
[----:B------:R-:W-:-:S04]  /*3cd0*/  @P2 ISETP.GE.U32.AND P0, PT, R10, R4, PT ;  /* 0x000000040a00220c */ /* 0x000fc80003f06070 */
        /* <DEDUP_REMOVED lines=17> */
[----:B------:R-:W-:Y:S01]  /*3df0*/  @P1 IMAD.MOV.U32 R29, RZ, RZ, R7 ;  /* 0x000000ffff1d1224 */ /* 0x000fe200078e0007 */
[----:B------:R-:W-:Y:S06]  /*3e00*/  BRA.U !UP0, `(.L_x_1207) ;  /* 0x0000000d08987547 */ /* 0x000fec000b800000 */
[----:B------:R-:W-:-:S04]  /*3e10*/  UIADD3 UR9, UP0, UPT, UR8, -0xa00, URZ ;  /* 0xfffff60008097890 */ /* 0x000fc8000ff1e0ff */
[----:B------:R-:W-:Y:S02]  /*3e20*/  ULEA.HI.X.SX32 UR8, UR8, 0xffffffff, 0x1, UP0 ;  /* 0xffffffff08087891 */ /* 0x000fe400080f0eff */
[----:B------:R-:W-:Y:S02]  /*3e30*/  UIMAD.WIDE.U32 UR12, UR9, -0x33333333, URZ ;  /* 0xcccccccd090c78a5 */ /* 0x000fe4000f8e00ff */
[----:B------:R-:W-:Y:S02]  /*3e40*/  UIMAD.WIDE.U32 UR4, UR8, -0x33333333, URZ ;  /* 0xcccccccd080478a5 */ /* 0x000fe4000f8e00ff */
[----:B------:R-:W-:Y:S02]  /*3e50*/  UISETP.GE.U32.AND UP1, UPT, UR9, 0x500, UPT ;  /* 0x000005000900788c */ /* 0x000fe4000bf26070 */
[----:B------:R-:W-:Y:S02]  /*3e60*/  UIMAD.WIDE.U32 UR4, UP0, UR9, -0x33333334, UR4 ;  /* 0xcccccccc090478a5 */ /* 0x000fe4000f800004 */
[----:B------:R-:W-:-:S02]  /*3e70*/  UISETP.GE.U32.AND.EX UP1, UPT, UR8, URZ, UPT, UP1 ;  /* 0x000000ff0800728c */ /* 0x000fc4000bf26110 */
[----:B------:R-:W-:Y:S02]  /*3e80*/  UIADD3.X UR7, UPT, UPT, URZ, URZ, URZ, UP0, !UPT ;  /* 0x000000ffff077290 */ /* 0x000fe400087fe4ff */
[----:B------:R-:W-:Y:S01]  /*3e90*/  UIADD3 URZ, UP0, UPT, UR13, UR4, URZ ;  /* 0x000000040dff7290 */ /* 0x000fe2000ff1e0ff */
[----:B------:R-:W-:Y:S01]  /*3ea0*/  UMOV UR6, UR5 ;  /* 0x0000000500067c82 */ /* 0x000fe20008000000 */
[----:B------:R-:W-:Y:S02]  /*3eb0*/  UMOV UR9, 0x500 ;  /* 0x0000050000097882 */ /* 0x000fe40000000000 */
[----:B------:R-:W-:-:S04]  /*3ec0*/  UIMAD.WIDE.U32.X UR6, UR8, -0x33333334, UR6, UP0 ;  /* 0xcccccccc080678a5 */ /* 0x000fc800080e0406 */
[----:B------:R-:W-:-:S04]  /*3ed0*/  USHF.R.U64 UR5, UR6, 0xa, UR7 ;  /* 0x0000000a06057899 */ /* 0x000fc80008001207 */
[----:B------:R-:W-:-:S04]  /*3ee0*/  ULOP3.LUT UR4, UR5, 0x1, URZ, 0xc0, !UPT ;  /* 0x0000000105047892 */ /* 0x000fc8000f8ec0ff */
[----:B------:R-:W-:-:S03]  /*3ef0*/  UISETP.NE.U32.AND UP0, UPT, UR4, 0x1, UPT ;  /* 0x000000010400788c */ /* 0x000fc6000bf05070 */
[----:B------:R-:W-:Y:S01]  /*3f00*/  UMOV UR4, URZ ;  /* 0x000000ff00047c82 */ /* 0x000fe20008000000 */
[----:B------:R-:W-:Y:S01]  /*3f10*/  UISETP.NE.U32.AND.EX UP0, UPT, URZ, URZ, UPT, UP0 ;  /* 0x000000ffff00728c */ /* 0x000fe2000bf05100 */
[----:B------:R-:W-:Y:S10]  /*3f20*/  BRA.U !UP1, `(.L_x_1208) ;  /* 0x0000000909307547 */ /* 0x000ff4000b800000 */
[----:B------:R-:W0:Y:S01]  /*3f30*/  LDCU.64 UR8, c[0x0][0x380] ;  /* 0x00007000ff0877ac */ /* 0x000e220008000a00 */
[----:B------:R-:W-:Y:S01]  /*3f40*/  UIADD3 UR5, UP1, UPT, UR5, 0x1, URZ ;  /* 0x0000000105057890 */ /* 0x000fe2000ff3e0ff */
[----:B------:R-:W-:-:S03]  /*3f50*/  UMOV UR4, URZ ;  /* 0x000000ff00047c82 */ /* 0x000fc60008000000 */
[----:B------:R-:W-:Y:S02]  /*3f60*/  ULEA.HI.X UR6, UR7, URZ, URZ, 0x16, UP1 ;  /* 0x000000ff07067291 */ /* 0x000fe400088fb4ff */
[----:B------:R-:W-:Y:S02]  /*3f70*/  ULOP3.LUT UR5, UR5, 0xfffffffe, URZ, 0xc0, !UPT ;  /* 0xfffffffe05057892 */ /* 0x000fe4000f8ec0ff */
[----:B------:R-:W-:Y:S01]  /*3f80*/  ULOP3.LUT UR6, UR6, 0x7fffff, URZ, 0xc0, !UPT ;  /* 0x007fffff06067892 */ /* 0x000fe2000f8ec0ff */
[----:B0-----:R-:W-:-:S04]  /*3f90*/  LEA R4, P0, R0, UR8, 0x4 ;  /* 0x0000000800047c11 */ /* 0x001fc8000f8020ff */
[----:B------:R-:W-:Y:S02]  /*3fa0*/  IADD3 R4, P1, PT, R4, 0xe008, RZ ;  /* 0x0000e00804047810 */ /* 0x000fe40007f3e0ff */
[----:B------:R-:W-:Y:S01]  /*3fb0*/  LEA.HI.X R0, R0, UR9, RZ, 0x4, P0 ;  /* 0x0000000900007c11 */ /* 0x000fe200080f24ff */
[----:B------:R-:W-:-:S04]  /*3fc0*/  UMOV UR9, 0x500 ;  /* 0x0000050000097882 */ /* 0x000fc80000000000 */
[----:B------:R-:W-:-:S07]  /*3fd0*/  IMAD.X R5, RZ, RZ, R0, P1 ;  /* 0x000000ffff057224 */ /* 0x000fce00008e0600 */
.L_x_1209:
[----:B------:R-:W2:Y:S04]  /*3fe0*/  LDG.E.64.CONSTANT R12, desc[UR10][R4.64+-0x9008] ;  /* 0xff6ff80a040c7981 */ /* 0x000ea8000c1e9b00 */
[----:B------:R-:W3:Y:S04]  /*3ff0*/  LDG.E.64.CONSTANT R16, desc[UR10][R4.64+-0x9000] ;  /* 0xff70000a04107981 */ /* 0x000ee8000c1e9b00 */
[----:B------:R-:W4:Y:S04]  /*4000*/  LDG.E.64.CONSTANT R18, desc[UR10][R4.64+-0x8008] ;  /* 0xff7ff80a04127981 */ /* 0x000f28000c1e9b00 */
[----:B------:R-:W5:Y:S04]  /*4010*/  LDG.E.64.CONSTANT R20, desc[UR10][R4.64+-0x8000] ;  /* 0xff80000a04147981 */ /* 0x000f68000c1e9b00 */
[----:B------:R-:W5:Y:S04]  /*4020*/  LDG.E.64.CONSTANT R22, desc[UR10][R4.64+-0x7008] ;  /* 0xff8ff80a04167981 */ /* 0x000f68000c1e9b00 */
[----:B------:R-:W5:Y:S04]  /*4030*/  LDG.E.64.CONSTANT R24, desc[UR10][R4.64+-0x7000] ;  /* 0xff90000a04187981 */ /* 0x000f68000c1e9b00 */
[----:B------:R-:W5:Y:S04]  /*4040*/  LDG.E.64.CONSTANT R26, desc[UR10][R4.64+-0x6008] ;  /* 0xff9ff80a041a7981 */ /* 0x000f68000c1e9b00 */
[----:B------:R-:W5:Y:S04]  /*4050*/  LDG.E.64.CONSTANT R6, desc[UR10][R4.64+-0x6000] ;  /* 0xffa0000a04067981 */ /* 0x000f68000c1e9b00 */
[----:B------:R-:W5:Y:S01]  /*4060*/  LDG.E.64.CONSTANT R14, desc[UR10][R4.64+-0x4000] ;  /* 0xffc0000a040e7981 */ /* 0x000f62000c1e9b00 */
[----:B--2---:R-:W-:-:S14]  /*4070*/  DSETP.GEU.AND P2, PT, R28, R12, PT ;  /* 0x0000000c1c00722a */ /* 0x004fdc0003f4e000 */
[----:B---3--:R-:W-:-:S04]  /*4080*/  @P2 ISETP.GE.U32.AND P0, PT, R8, R16, PT ;  /* 0x000000100800220c */ /* 0x008fc80003f06070 */
[----:B------:R-:W-:-:S13]  /*4090*/  @P2 ISETP.GE.AND.EX P0, PT, R9, R17, PT, P0 ;  /* 0x000000110900220c */ /* 0x000fda0003f06300 */
[----:B------:R-:W-:-:S06]  /*40a0*/  @P2 DSETP.GT.OR P0, PT, R28, R12, !P0 ;  /* 0x0000000c1c00222a */ /* 0x000fcc0004704400 */
[----:B------:R-:W-:Y:S02]  /*40b0*/  @P2 FSEL R11, R29, R13, P0 ;  /* 0x0000000d1d0b2208 */ /* 0x000fe40000000000 */
[----:B------:R-:W-:Y:S02]  /*40c0*/  @P2 FSEL R0, R28, R12, P0 ;  /* 0x0000000c1c002208 */ /* 0x000fe40000000000 */
[----:B------:R-:W2:Y:S01]  /*40d0*/  LDG.E.64.CONSTANT R28, desc[UR10][R4.64+-0x5008] ;  /* 0xffaff80a041c7981 */ /* 0x000ea2000c1e9b00 */
[----:B------:R-:W-:Y:S02]  /*40e0*/  @P2 IMAD.MOV.U32 R13, RZ, RZ, R11 ;  /* 0x000000ffff0d2224 */ /* 0x000fe400078e000b */
[----:B------:R-:W-:Y:S01]  /*40f0*/  @P2 IMAD.MOV.U32 R12, RZ, RZ, R0 ;  /* 0x000000ffff0c2224 */ /* 0x000fe200078e0000 */
[----:B------:R-:W3:Y:S05]  /*4100*/  LDG.E.64.CONSTANT R10, desc[UR10][R4.64+-0x5000] ;  /* 0xffb0000a040a7981 */ /* 0x000eea000c1e9b00 */
[----:B----4-:R-:W-:Y:S01]  /*4110*/  DSETP.GEU.AND P1, PT, R12, R18, PT ;  /* 0x000000120c00722a */ /* 0x010fe20003f2e000 */
[----:B------:R-:W-:-:S02]  /*4120*/  @P2 SEL R16, R8, R16, P0 ;  /* 0x0000001008102207 */ /* 0x000fc40000000000 */
[----:B------:R-:W-:-:S11]  /*4130*/  @P2 SEL R17, R9, R17, P0 ;  /* 0x0000001109112207 */ /* 0x000fd60000000000 */
[----:B-----5:R-:W-:-:S04]  /*4140*/  @P1 ISETP.GE.U32.AND P0, PT, R16, R20, PT ;  /* 0x000000141000120c */ /* 0x020fc80003f06070 */
[----:B------:R-:W-:-:S13]  /*4150*/  @P1 ISETP.GE.AND.EX P0, PT, R17, R21, PT, P0 ;  /* 0x000000151100120c */ /* 0x000fda0003f06300 */
[----:B------:R-:W-:-:S06]  /*4160*/  @P1 DSETP.GT.OR P0, PT, R12, R18, !P0 ;  /* 0x000000120c00122a */ /* 0x000fcc0004704400 */
[----:B------:R-:W-:Y:S02]  /*4170*/  @P1 FSEL R0, R12, R18, P0 ;  /* 0x000000120c001208 */ /* 0x000fe40000000000 */
[----:B------:R-:W-:Y:S02]  /*4180*/  @P1 FSEL R9, R13, R19, P0 ;  /* 0x000000130d091208 */ /* 0x000fe40000000000 */
[----:B------:R-:W4:Y:S01]  /*4190*/  LDG.E.64.CONSTANT R12, desc[UR10][R4.64+-0x4008] ;  /* 0xffbff80a040c7981 */ /* 0x000f22000c1e9b00 */
[----:B------:R-:W-:Y:S02]  /*41a0*/  @P1 IMAD.MOV.U32 R18, RZ, RZ, R0 ;  /* 0x000000ffff121224 */ /* 0x000fe400078e0000 */
[----:B------:R-:W-:Y:S01]  /*41b0*/  @P1 IMAD.MOV.U32 R19, RZ, RZ, R9 ;  /* 0x000000ffff131224 */ /* 0x000fe200078e0009 */
[----:B------:R-:W-:Y:S01]  /*41c0*/  @P1 SEL R20, R16, R20, P0 ;  /* 0x0000001410141207 */ /* 0x000fe20000000000 */
[----:B------:R-:W5:Y:S04]  /*41d0*/  LDG.E.64.CONSTANT R8, desc[UR10][R4.64] ;  /* 0x0000000a04087981 */ /* 0x000f68000c1e9b00 */
[----:B------:R-:W-:Y:S01]  /*41e0*/  DSETP.GEU.AND P2, PT, R18, R22, PT ;  /* 0x000000161200722a */ /* 0x000fe20003f4e000 */
[----:B------:R-:W-:-:S02]  /*41f0*/  @P1 SEL R21, R17, R21, P0 ;  /* 0x0000001511151207 */ /* 0x000fc40000000000 */
[----:B------:R-:W5:Y:S11]  /*4200*/  LDG.E.64.CONSTANT R16, desc[UR10][R4.64+-0x3008] ;  /* 0xffcff80a04107981 */ /* 0x000f76000c1e9b00 */
[----:B------:R-:W-:-:S04]  /*4210*/  @P2 ISETP.GE.U32.AND P0, PT, R20, R24, PT ;  /* 0x000000181400220c */ /* 0x000fc80003f06070 */
[----:B------:R-:W-:-:S13]  /*4220*/  @P2 ISETP.GE.AND.EX P0, PT, R21, R25, PT, P0 ;  /* 0x000000191500220c */ /* 0x000fda0003f06300 */
[----:B------:R-:W-:-:S06]  /*4230*/  @P2 DSETP.GT.OR P0, PT, R18, R22, !P0 ;  /* 0x000000161200222a */ /* 0x000fcc0004704400 */
[----:B------:R-:W-:Y:S02]  /*4240*/  @P2 FSEL R0, R18, R22, P0 ;  /* 0x0000001612002208 */ /* 0x000fe40000000000 */
[----:B------:R-:W-:-:S03]  /*4250*/  @P2 FSEL R19, R19, R23, P0 ;  /* 0x0000001713132208 */ /* 0x000fc60000000000 */
[----:B------:R-:W-:Y:S02]  /*4260*/  @P2 IMAD.MOV.U32 R22, RZ, RZ, R0 ;  /* 0x000000ffff162224 */ /* 0x000fe400078e0000 */
[----:B------:R-:W-:Y:S02]  /*4270*/  @P2 IMAD.MOV.U32 R23, RZ, RZ, R19 ;  /* 0x000000ffff172224 */ /* 0x000fe400078e0013 */
[----:B------:R-:W5:Y:S04]  /*4280*/  LDG.E.64.CONSTANT R18, desc[UR10][R4.64+-0x3000] ;  /* 0xffd0000a04127981 */ /* 0x000f68000c1e9b00 */
[----:B------:R-:W-:Y:S01]  /*4290*/  DSETP.GEU.AND P1, PT, R22, R26, PT ;  /* 0x0000001a1600722a */ /* 0x000fe20003f2e000 */
[----:B------:R-:W-:Y:S02]  /*42a0*/  @P2 SEL R24, R20, R24, P0 ;  /* 0x0000001814182207 */ /* 0x000fe40000000000 */
[----:B------:R-:W-:-:S02]  /*42b0*/  @P2 SEL R25, R21, R25, P0 ;  /* 0x0000001915192207 */ /* 0x000fc40000000000 */
[----:B------:R-:W5:Y:S09]  /*42c0*/  LDG.E.64.CONSTANT R20, desc[UR10][R4.64+-0x2008] ;  /* 0xffdff80a04147981 */ /* 0x000f72000c1e9b00 */
[----:B------:R-:W-:-:S04]  /*42d0*/  @P1 ISETP.GE.U32.AND P0, PT, R24, R6, PT ;  /* 0x000000061800120c */ /* 0x000fc80003f06070 */
[----:B------:R-:W-:-:S13]  /*42e0*/  @P1 ISETP.GE.AND.EX P0, PT, R25, R7, PT, P0 ;  /* 0x000000071900120c */ /* 0x000fda0003f06300 */
[----:B------:R-:W-:-:S06]  /*42f0*/  @P1 DSETP.GT.OR P0, PT, R22, R26, !P0 ;  /* 0x0000001a1600122a */ /* 0x000fcc0004704400 */
[----:B------:R-:W-:Y:S02]  /*4300*/  @P1 FSEL R0, R22, R26, P0 ;  /* 0x0000001a16001208 */ /* 0x000fe40000000000 */
[----:B------:R-:W-:-:S03]  /*4310*/  @P1 FSEL R23, R23, R27, P0 ;  /* 0x0000001b17171208 */ /* 0x000fc60000000000 */
[----:B------:R-:W-:Y:S02]  /*4320*/  @P1 IMAD.MOV.U32 R26, RZ, RZ, R0 ;  /* 0x000000ffff1a1224 */ /* 0x000fe400078e0000 */
[----:B------:R-:W-:Y:S02]  /*4330*/  @P1 IMAD.MOV.U32 R27, RZ, RZ, R23 ;  /* 0x000000ffff1b1224 */ /* 0x000fe400078e0017 */
[----:B------:R-:W5:Y:S01]  /*4340*/  LDG.E.64.CONSTANT R22, desc[UR10][R4.64+-0x2000] ;  /* 0xffe0000a04167981 */ /* 0x000f62000c1e9b00 */
[----:B------:R-:W-:Y:S02]  /*4350*/  @P1 SEL R6, R24, R6, P0 ;  /* 0x0000000618061207 */ /* 0x000fe40000000000 */
[----:B------:R-:W-:Y:S02]  /*4360*/  @P1 SEL R7, R25, R7, P0 ;  /* 0x0000000719071207 */ /* 0x000fe40000000000 */
[----:B------:R-:W5:Y:S01]  /*4370*/  LDG.E.64.CONSTANT R24, desc[UR10][R4.64+-0x1008] ;  /* 0xffeff80a04187981 */ /* 0x000f62000c1e9b00 */
[----:B--2---:R-:W-:-:S14]  /*4380*/  DSETP.GEU.AND P2, PT, R26, R28, PT ;  /* 0x0000001c1a00722a */ /* 0x004fdc0003f4e000 */
[----:B---3--:R-:W-:-:S04]  /*4390*/  @P2 ISETP.GE.U32.AND P0, PT, R6, R10, PT ;  /* 0x0000000a0600220c */ /* 0x008fc80003f06070 */
[----:B------:R-:W-:-:S13]  /*43a0*/  @P2 ISETP.GE.AND.EX P0, PT, R7, R11, PT, P0 ;  /* 0x0000000b0700220c */ /* 0x000fda0003f06300 */
[----:B------:R-:W-:-:S06]  /*43b0*/  @P2 DSETP.GT.OR P0, PT, R26, R28, !P0 ;  /* 0x0000001c1a00222a */ /* 0x000fcc0004704400 */
[----:B------:R-:W-:Y:S02]  /*43c0*/  @P2 FSEL R0, R26, R28, P0 ;  /* 0x0000001c1a002208 */ /* 0x000fe40000000000 */
[----:B------:R-:W-:-:S03]  /*43d0*/  @P2 FSEL R27, R27, R29, P0 ;  /* 0x0000001d1b1b2208 */ /* 0x000fc60000000000 */
[----:B------:R-:W-:Y:S02]  /*43e0*/  @P2 IMAD.MOV.U32 R28, RZ, RZ, R0 ;  /* 0x000000ffff1c2224 */ /* 0x000fe400078e0000 */
[----:B------:R-:W-:Y:S02]  /*43f0*/  @P2 IMAD.MOV.U32 R29, RZ, RZ, R27 ;  /* 0x000000ffff1d2224 */ /* 0x000fe400078e001b */
[----:B------:R-:W2:Y:S04]  /*4400*/  LDG.E.64.CONSTANT R26, desc[UR10][R4.64+-0x1000] ;  /* 0xfff0000a041a7981 */ /* 0x000ea8000c1e9b00 */
[----:B----4-:R-:W-:Y:S01]  /*4410*/  DSETP.GEU.AND P1, PT, R28, R12, PT ;  /* 0x0000000c1c00722a */ /* 0x010fe20003f2e000 */
[----:B------:R-:W-:Y:S02]  /*4420*/  @P2 SEL R10, R6, R10, P0 ;  /* 0x0000000a060a2207 */ /* 0x000fe40000000000 */
[----:B------:R-:W-:-:S11]  /*4430*/  @P2 SEL R11, R7, R11, P0 ;  /* 0x0000000b070b2207 */ /* 0x000fd60000000000 */
[----:B------:R-:W-:-:S04]  /*4440*/  @P1 ISETP.GE.U32.AND P0, PT, R10, R14, PT ;  /* 0x0000000e0a00120c */ /* 0x000fc80003f06070 */
[----:B------:R-:W-:-:S13]  /*4450*/  @P1 ISETP.GE.AND.EX P0, PT, R11, R15, PT, P0 ;  /* 0x0000000f0b00120c */ /* 0x000fda0003f06300 */
[----:B------:R-:W-:-:S06]  /*4460*/  @P1 DSETP.GT.OR P0, PT, R28, R12, !P0 ;  /* 0x0000000c1c00122a */ /* 0x000fcc0004704400 */
[----:B------:R-:W-:Y:S02]  /*4470*/  @P1 FSEL R0, R28, R12, P0 ;  /* 0x0000000c1c001208 */ /* 0x000fe40000000000 */
[----:B------:R-:W-:Y:S02]  /*4480*/  @P1 FSEL R7, R29, R13, P0 ;  /* 0x0000000d1d071208 */ /* 0x000fe40000000000 */
[----:B------:R-:W3:Y:S01]  /*4490*/  LDG.E.64.CONSTANT R28, desc[UR10][R4.64+-0x8] ;  /* 0xfffff80a041c7981 */ /* 0x000ee2000c1e9b00 */
[----:B------:R-:W-:Y:S02]  /*44a0*/  @P1 IMAD.MOV.U32 R12, RZ, RZ, R0 ;  /* 0x000000ffff0c1224 */ /* 0x000fe400078e0000 */
[----:B------:R-:W-:-:S06]  /*44b0*/  @P1 IMAD.MOV.U32 R13, RZ, RZ, R7 ;  /* 0x000000ffff0d1224 */ /* 0x000fcc00078e0007 */
[----:B-----5:R-:W-:Y:S01]  /*44c0*/  DSETP.GEU.AND P2, PT, R12, R16, PT ;  /* 0x000000100c00722a */ /* 0x020fe20003f4e000 */
[----:B------:R-:W-:Y:S02]  /*44d0*/  @P1 SEL R14, R10, R14, P0 ;  /* 0x0000000e0a0e1207 */ /* 0x000fe40000000000 */
[----:B------:R-:W-:-:S11]  /*44e0*/  @P1 SEL R15, R11, R15, P0 ;  /* 0x0000000f0b0f1207 */ /* 0x000fd60000000000 */
[----:B------:R-:W-:-:S04]  /*44f0*/  @P2 ISETP.GE.U32.AND P0, PT, R14, R18, PT ;  /* 0x000000120e00220c */ /* 0x000fc80003f06070 */
[----:B------:R-:W-:-:S13]  /*4500*/  @P2 ISETP.GE.AND.EX P0, PT, R15, R19, PT, P0 ;  /* 0x000000130f00220c */ /* 0x000fda0003f06300 */
[----:B------:R-:W-:-:S06]  /*4510*/  @P2 DSETP.GT.OR P0, PT, R12, R16, !P0 ;  /* 0x000000100c00222a */ /* 0x000fcc0004704400 */
[----:B------:R-:W-:Y:S02]  /*4520*/  @P2 FSEL R0, R12, R16, P0 ;  /* 0x000000100c002208 */ /* 0x000fe40000000000 */
[----:B------:R-:W-:-:S03]  /*4530*/  @P2 FSEL R13, R13, R17, P0 ;  /* 0x000000110d0d2208 */ /* 0x000fc60000000000 */
[----:B------:R-:W-:Y:S02]  /*4540*/  @P2 IMAD.MOV.U32 R16, RZ, RZ, R0 ;  /* 0x000000ffff102224 */ /* 0x000fe400078e0000 */
[----:B------:R-:W-:-:S06]  /*4550*/  @P2 IMAD.MOV.U32 R17, RZ, RZ, R13 ;  /* 0x000000ffff112224 */ /* 0x000fcc00078e000d */
[----:B------:R-:W-:Y:S01]  /*4560*/  DSETP.GEU.AND P1, PT, R16, R20, PT ;  /* 0x000000141000722a */ /* 0x000fe20003f2e000 */
        /* <DEDUP_REMOVED lines=11> */
[----:B------:R-:W-:Y:S01]  /*4620*/  @P1 SEL R23, R19, R23, P0 ;  /* 0x0000001713171207 */ /* 0x000fe20000000000 */
[----:B------:R-:W-:-:S04]  /*4630*/  UIADD3 UR5, UP1, UPT, UR5, -0x2, URZ ;  /* 0xfffffffe05057890 */ /* 0x000fc8000ff3e0ff */
[----:B------:R-:W-:Y:S02]  /*4640*/  UIADD3.X UR6, UPT, UPT, UR6, -0x1, URZ, UP1, !UPT ;  /* 0xffffffff06067890 */ /* 0x000fe40008ffe4ff */
[----:B------:R-:W-:-:S04]  /*4650*/  UISETP.NE.U32.AND UP1, UPT, UR5, URZ, UPT ;  /* 0x000000ff0500728c */ /* 0x000fc8000bf25070 */
[----:B------:R-:W-:Y:S02]  /*4660*/  UISETP.NE.AND.EX UP1, UPT, UR6, URZ, UPT, UP1 ;  /* 0x000000ff0600728c */ /* 0x000fe4000bf25310 */
[----:B------:R-:W-:-:S04]  /*4670*/  UIADD3 UR9, UP2, UPT, UR9, 0xa00, URZ ;  /* 0x00000a0009097890 */ /* 0x000fc8000ff5e0ff */
[----:B------:R-:W-:Y:S01]  /*4680*/  UIADD3.X UR4, UPT, UPT, URZ, UR4, URZ, UP2, !UPT ;  /* 0x00000004ff047290 */ /* 0x000fe200097fe4ff */
[----:B--2---:R-:W-:-:S04]  /*4690*/  @P2 ISETP.GE.U32.AND P0, PT, R22, R26, PT ;  /* 0x0000001a1600220c */ /* 0x004fc80003f06070 */
[----:B------:R-:W-:-:S13]  /*46a0*/  @P2 ISETP.GE.AND.EX P0, PT, R23, R27, PT, P0 ;  /* 0x0000001b1700220c */ /* 0x000fda0003f06300 */
[----:B------:R-:W-:-:S06]  /*46b0*/  @P2 DSETP.GT.OR P0, PT, R20, R24, !P0 ;  /* 0x000000181400222a */ /* 0x000fcc0004704400 */
[----:B------:R-:W-:Y:S02]  /*46c0*/  @P2 FSEL R0, R20, R24, P0 ;  /* 0x0000001814002208 */ /* 0x000fe40000000000 */
[----:B------:R-:W-:-:S03]  /*46d0*/  @P2 FSEL R21, R21, R25, P0 ;  /* 0x0000001915152208 */ /* 0x000fc60000000000 */
[----:B------:R-:W-:Y:S02]  /*46e0*/  @P2 IMAD.MOV.U32 R24, RZ, RZ, R0 ;  /* 0x000000ffff182224 */ /* 0x000fe400078e0000 */
[----:B------:R-:W-:Y:S01]  /*46f0*/  @P2 IMAD.MOV.U32 R25, RZ, RZ, R21 ;  /* 0x000000ffff192224 */ /* 0x000fe200078e0015 */
[----:B------:R-:W-:-:S05]  /*4700*/  @P2 SEL R26, R22, R26, P0 ;  /* 0x0000001a161a2207 */ /* 0x000fca0000000000 */
[----:B---3--:R-:W-:Y:S01]  /*4710*/  DSETP.GEU.AND P1, PT, R24, R28, PT ;  /* 0x0000001c1800722a */ /* 0x008fe20003f2e000 */
[----:B------:R-:W-:-:S13]  /*4720*/  @P2 SEL R27, R23, R27, P0 ;  /* 0x0000001b171b2207 */ /* 0x000fda0000000000 */
[----:B------:R-:W-:-:S04]  /*4730*/  @P1 ISETP.GE.U32.AND P0, PT, R26, R8, PT ;  /* 0x000000081a00120c */ /* 0x000fc80003f06070 */
[----:B------:R-:W-:Y:S02]  /*4740*/  @P1 ISETP.GE.AND.EX P0, PT, R27, R9, PT, P0 ;  /* 0x000000091b00120c */ /* 0x000fe40003f06300 */
[----:B------:R-:W-:-:S11]  /*4750*/  IADD3 R4, P2, PT, R4, 0xa000, RZ ;  /* 0x0000a00004047810 */ /* 0x000fd60007f5e0ff */
[----:B------:R-:W-:Y:S01]  /*4760*/  @P1 DSETP.GT.OR P0, PT, R24, R28, !P0 ;  /* 0x0000001c1800122a */ /* 0x000fe20004704400 */
[----:B------:R-:W-:-:S05]  /*4770*/  IMAD.X R5, RZ, RZ, R5, P2 ;  /* 0x000000ffff057224 */ /* 0x000fca00010e0605 */
[----:B------:R-:W-:Y:S02]  /*4780*/  @P1 FSEL R0, R24, R28, P0 ;  /* 0x0000001c18001208 */ /* 0x000fe40000000000 */
[----:B------:R-:W-:Y:S02]  /*4790*/  @P1 FSEL R25, R25, R29, P0 ;  /* 0x0000001d19191208 */ /* 0x000fe40000000000 */
[----:B------:R-:W-:Y:S01]  /*47a0*/  @P1 SEL R8, R26, R8, P0 ;  /* 0x000000081a081207 */ /* 0x000fe20000000000 */
[----:B------:R-:W-:Y:S01]  /*47b0*/  @P1 IMAD.MOV.U32 R28, RZ, RZ, R0 ;  /* 0x000000ffff1c1224 */ /* 0x000fe200078e0000 */
[----:B------:R-:W-:Y:S01]  /*47c0*/  @P1 SEL R9, R27, R9, P0 ;  /* 0x000000091b091207 */ /* 0x000fe20000000000 */
[----:B------:R-:W-:Y:S01]  /*47d0*/  @P1 IMAD.MOV.U32 R29, RZ, RZ, R25 ;  /* 0x000000ffff1d1224 */ /* 0x000fe200078e0019 */
[----:B------:R-:W-:Y:S06]  /*47e0*/  BRA.U UP1, `(.L_x_1209) ;  /* 0xfffffff501fc7547 */ /* 0x000fec000b83ffff */
.L_x_1208:
[----:B------:R-:W-:Y:S05]  /*47f0*/  BRA.U !UP0, `(.L_x_1207) ;  /* 0x00000005081c7547 */ /* 0x000fea000b800000 */
[----:B------:R-:W-:Y:S02]  /*4800*/  IMAD.U32 R25, RZ, RZ, UR9 ;  /* 0x00000009ff197e24 */ /* 0x000fe4000f8e00ff */
[----:B------:R-:W-:Y:S02]  /*4810*/  IMAD.U32 R5, RZ, RZ, UR9 ;  /* 0x00000009ff057e24 */ /* 0x000fe4000f8e00ff */
[----:B------:R-:W-:Y:S01]  /*4820*/  IMAD.U32 R0, RZ, RZ, UR4 ;  /* 0x00000004ff007e24 */ /* 0x000fe2000f8e00ff */
[----:B------:R-:W-:-:S04]  /*4830*/  LEA R24, P0, R25, R2, 0x4 ;  /* 0x0000000219187211 */ /* 0x000fc800078020ff */
[----:B------:R-:W-:-:S05]  /*4840*/  LEA.HI.X R25, R5, R3, R0, 0x4, P0 ;  /* 0x0000000305197211 */ /* 0x000fca00000f2400 */
        /* <DEDUP_REMOVED lines=8> */
[----:B------:R-:W5:Y:S04]  /*48d0*/  LDG.E.64.CONSTANT R2, desc[UR10][R24.64+0x4000] ;  /* 0x0040000a18027981 */ /* 0x000f68000c1e9b00 */
[----:B------:R-:W5:Y:S01]  /*48e0*/  LDG.E.64.CONSTANT R6, desc[UR10][R24.64+0x4008] ;  /* 0x0040080a18067981 */ /* 0x000f62000c1e9b00 */
[----:B------:R-:W-:-:S04]  /*48f0*/  UIADD3 UR9, UP0, UPT, UR9, 0x500, URZ ;  /* 0x0000050009097890 */ /* 0x000fc8000ff1e0ff */
[----:B------:R-:W-:Y:S01]  /*4900*/  UIADD3.X UR4, UPT, UPT, URZ, UR4, URZ, UP0, !UPT ;  /* 0x00000004ff047290 */ /* 0x000fe200087fe4ff */
[----:B--2---:R-:W-:-:S14]  /*4910*/  DSETP.GEU.AND P2, PT, R28, R22, PT ;  /* 0x000000161c00722a */ /* 0x004fdc0003f4e000 */
[----:B---3--:R-:W-:-:S04]  /*4920*/  @P2 ISETP.GE.U32.AND P0, PT, R8, R20, PT ;  /* 0x000000140800220c */ /* 0x008fc80003f06070 */
        /* <DEDUP_REMOVED lines=47> */
[----:B------:R-:W-:Y:S02]  /*4c20*/  @P2 IMAD.MOV.U32 R3, RZ, RZ, R11 ;  /* 0x000000ffff032224 */ /* 0x000fe400078e000b */
[----:B------:R-:W-:Y:S02]  /*4c30*/  IMAD.MOV.U32 R8, RZ, RZ, R6 ;  /* 0x000000ffff087224 */ /* 0x000fe400078e0006 */
[----:B------:R-:W-:-:S02]  /*4c40*/  IMAD.MOV.U32 R9, RZ, RZ, R7 ;  /* 0x000000ffff097224 */ /* 0x000fc400078e0007 */
[----:B------:R-:W-:Y:S02]  /*4c50*/  IMAD.MOV.U32 R28, RZ, RZ, R2 ;  /* 0x000000ffff1c7224 */ /* 0x000fe400078e0002 */
[----:B------:R-:W-:-:S07]  /*4c60*/  IMAD.MOV.U32 R29, RZ, RZ, R3 ;  /* 0x000000ffff1d7224 */ /* 0x000fce00078e0003 */
.L_x_1207:
[----:B------:R-:W0:Y:S01]  /*4c70*/  LDCU UR6, c[0x0][0x390] ;  /* 0x00007200ff0677ac */ /* 0x000e220008000800 */
[----:B------:R-:W1:Y:S01]  /*4c80*/  S2R R0, SR_TID.X ;  /* 0x0000000000007919 */ /* 0x000e620000002100 */
[----:B0-----:R-:W-:Y:S02]  /*4c90*/  USHF.R.S32.HI UR5, URZ, 0x1f, UR6 ;  /* 0x0000001fff057899 */ /* 0x001fe40008011406 */
[----:B------:R-:W-:-:S04]  /*4ca0*/  UISETP.GE.U32.AND UP0, UPT, UR9, UR6, UPT ;  /* 0x000000060900728c */ /* 0x000fc8000bf06070 */
[----:B------:R-:W-:-:S09]  /*4cb0*/  UISETP.GE.AND.EX UP0, UPT, UR4, UR5, UPT, UP0 ;  /* 0x000000050400728c */ /* 0x000fd2000bf06300 */
[----:B-1----:R-:W-:Y:S05]  /*4cc0*/  BRA.U UP0, `(.L_x_1210) ;  /* 0x0000000900a07547 */ /* 0x002fea000b800000 */
[----:B------:R-:W-:Y:S01]  /*4cd0*/  UIADD3 UR5, UPT, UPT, -UR9, UR6, URZ ;  /* 0x0000000609057290 */ /* 0x000fe2000fffe1ff */
[----:B------:R-:W-:Y:S05]  /*4ce0*/  BSSY.RECONVERGENT B1, `(.L_x_1210) ;  /* 0x00000a6000017945 */ /* 0x000fea0003800200 */
[----:B------:R-:W-:-:S13]  /*4cf0*/  ISETP.GE.AND P0, PT, R0, UR5, PT ;  /* 0x0000000500007c0c */ /* 0x000fda000bf06270 */
[----:B------:R-:W-:Y:S05]  /*4d00*/  @P0 BRA `(.L_x_1211) ;  /* 0x00000008008c0947 */ /* 0x000fea0003800000 */
[----:B------:R-:W-:Y:S01]  /*4d10*/  IMAD.U32 R3, RZ, RZ, UR6 ;  /* 0x00000006ff037e24 */ /* 0x000fe2000f8e00ff */
[----:B------:R-:W-:Y:S01]  /*4d20*/  LOP3.LUT R2, RZ, R0, RZ, 0x33, !PT ;  /* 0x00000000ff027212 */ /* 0x000fe200078e33ff */
[----:B------:R-:W-:Y:S01]  /*4d30*/  BSSY.RECONVERGENT B2, `(.L_x_1212) ;  /* 0x0000032000027945 */ /* 0x000fe20003800200 */
[----:B------:R-:W-:Y:S02]  /*4d40*/  IMAD.MOV.U32 R16, RZ, RZ, R0 ;  /* 0x000000ffff107224 */ /* 0x000fe400078e0000 */
[----:B------:R-:W-:-:S04]  /*4d50*/  IADD3 R14, PT, PT, R3, -UR9, R2 ;  /* 0x80000009030e7c10 */ /* 0x000fc8000fffe002 */
[----:B------:R-:W-:-:S04]  /*4d60*/  LOP3.LUT R2, R14, 0x300, RZ, 0xc0, !PT ;  /* 0x000003000e027812 */ /* 0x000fc800078ec0ff */
[----:B------:R-:W-:-:S13]  /*4d70*/  ISETP.NE.AND P0, PT, R2, 0x300, PT ;  /* 0x000003000200780c */ /* 0x000fda0003f05270 */
[----:B------:R-:W-:Y:S05]  /*4d80*/  @!P0 BRA `(.L_x_1213) ;  /* 0x0000000000b08947 */ /* 0x000fea0003800000 */
[----:B------:R-:W0:Y:S01]  /*4d90*/  LDCU.64 UR12, c[0x0][0x380] ;  /* 0x00007000ff0c77ac */ /* 0x000e220008000a00 */
[----:B------:R-:W-:Y:S01]  /*4da0*/  IADD3 R5, P0, PT, R0, UR9, RZ ;  /* 0x0000000900057c10 */ /* 0x000fe2000ff1e0ff */
[----:B------:R-:W-:Y:S01]  /*4db0*/  IMAD.MOV.U32 R16, RZ, RZ, R0 ;  /* 0x000000ffff107224 */ /* 0x000fe200078e0000 */
[----:B------:R-:W-:-:S03]  /*4dc0*/  LEA.HI R2, R14, 0x1, RZ, 0x18 ;  /* 0x000000010e027811 */ /* 0x000fc600078fc0ff */
[----:B------:R-:W-:Y:S01]  /*4dd0*/  IMAD.X R4, RZ, RZ, UR4, P0 ;  /* 0x00000004ff047e24 */ /* 0x000fe200080e06ff */
[----:B------:R-:W-:-:S05]  /*4de0*/  LOP3.LUT R2, R2, 0x3, RZ, 0xc0, !PT ;  /* 0x0000000302027812 */ /* 0x000fca00078ec0ff */
[----:B------:R-:W-:Y:S01]  /*4df0*/  IMAD.MOV R12, RZ, RZ, -R2 ;  /* 0x000000ffff0c7224 */ /* 0x000fe200078e0a02 */
[----:B0-----:R-:W-:-:S04]  /*4e00*/  LEA R13, P1, R5, UR12, 0x4 ;  /* 0x0000000c050d7c11 */ /* 0x001fc8000f8220ff */
[----:B------:R-:W-:-:S09]  /*4e10*/  LEA.HI.X R5, R5, UR13, R4, 0x4, P1 ;  /* 0x0000000d05057c11 */ /* 0x000fd200088f2404 */
.L_x_1216:
[----:B------:R-:W-:-:S05]  /*4e20*/  IMAD.MOV.U32 R4, RZ, RZ, R13 ;  /* 0x000000ffff047224 */ /* 0x000fca00078e000d */
[----:B------:R-:W2:Y:S04]  /*4e30*/  LDG.E.64.CONSTANT R6, desc[UR10][R4.64] ;  /* 0x0000000a04067981 */ /* 0x000ea8000c1e9b00 */
[----:B------:R-:W3:Y:S01]  /*4e40*/  LDG.E.64.CONSTANT R2, desc[UR10][R4.64+0x8] ;  /* 0x0000080a04027981 */ /* 0x000ee2000c1e9b00 */
[----:B------:R-:W-:Y:S01]  /*4e50*/  VIADD R12, R12, 0x1 ;  /* 0x000000010c0c7836 */ /* 0x000fe20000000000 */
[----:B------:R-:W-:Y:S01]  /*4e60*/  BSSY.RECONVERGENT B3, `(.L_x_1214) ;  /* 0x000001b000037945 */ /* 0x000fe20003800200 */
[----:B------:R-:W-:Y:S01]  /*4e70*/  IMAD.MOV.U32 R15, RZ, RZ, R8 ;  /* 0x000000ffff0f7224 */ /* 0x000fe200078e0008 */
        /* <DEDUP_REMOVED lines=25> */
.L_x_1215:
[----:B------:R-:W-:Y:S05]  /*5010*/  BSYNC.RECONVERGENT B3 ;  /* 0x0000000000037941 */ /* 0x000fea0003800200 */
.L_x_1214:
[----:B------:R-:W-:Y:S02]  /*5020*/  IMAD.X R5, RZ, RZ, R5, P3 ;  /* 0x000000ffff057224 */ /* 0x000fe400018e0605 */
[----:B------:R-:W-:Y:S01]  /*5030*/  VIADD R16, R16, 0x100 ;  /* 0x0000010010107836 */ /* 0x000fe20000000000 */
[----:B------:R-:W-:Y:S06]  /*5040*/  @P2 BRA `(.L_x_1216) ;  /* 0xfffffffc00742947 */ /* 0x000fec000383ffff */
.L_x_1213:
[----:B------:R-:W-:Y:S05]  /*5050*/  BSYNC.RECONVERGENT B2 ;  /* 0x0000000000027941 */ /* 0x000fea0003800200 */
.L_x_1212:
[----:B------:R-:W-:-:S13]  /*5060*/  ISETP.GE.U32.AND P0, PT, R14, 0x300, PT ;  /* 0x000003000e00780c */ /* 0x000fda0003f06070 */
[----:B------:R-:W-:Y:S05]  /*5070*/  @!P0 BRA `(.L_x_1211) ;  /* 0x0000000400b08947 */ /* 0x000fea0003800000 */
[----:B------:R-:W0:Y:S01]  /*5080*/  LDCU.64 UR12, c[0x0][0x380] ;  /* 0x00007000ff0c77ac */ /* 0x000e220008000a00 */
[----:B------:R-:W-:-:S05]  /*5090*/  IADD3 R11, P0, PT, R16, UR9, RZ ;  /* 0x00000009100b7c10 */ /* 0x000fca000ff1e0ff */
[----:B------:R-:W-:Y:S01]  /*50a0*/  IMAD.X R2, RZ, RZ, UR4, P0 ;  /* 0x00000004ff027e24 */ /* 0x000fe200080e06ff */
[----:B0-----:R-:W-:-:S04]  /*50b0*/  LEA R10, P1, R11, UR12, 0x4 ;  /* 0x0000000c0b0a7c11 */ /* 0x001fc8000f8220ff */
[----:B------:R-:W-:Y:S02]  /*50c0*/  IADD3 R10, P0, PT, R10, 0x3008, RZ ;  /* 0x000030080a0a7810 */ /* 0x000fe40007f1e0ff */
[----:B------:R-:W-:-:S05]  /*50d0*/  LEA.HI.X R11, R11, UR13, R2, 0x4, P1 ;  /* 0x0000000d0b0b7c11 */ /* 0x000fca00088f2402 */
[----:B------:R-:W-:-:S07]  /*50e0*/  IMAD.X R11, RZ, RZ, R11, P0 ;  /* 0x000000ffff0b7224 */ /* 0x000fce00000e060b */
.L_x_1225:
[----:B------:R-:W2:Y:S04]  /*50f0*/  LDG.E.64.CONSTANT R12, desc[UR10][R10.64+-0x3008] ;  /* 0xffcff80a0a0c7981 */ /* 0x000ea8000c1e9b00 */
[----:B------:R-:W3:Y:S04]  /*5100*/  LDG.E.64.CONSTANT R14, desc[UR10][R10.64+-0x3000] ;  /* 0xffd0000a0a0e7981 */ /* 0x000ee8000c1e9b00 */
[----:B------:R0:W5:Y:S04]  /*5110*/  LDG.E.64.CONSTANT R6, desc[UR10][R10.64+-0x2008] ;  /* 0xffdff80a0a067981 */ /* 0x000168000c1e9b00 */
        /* <DEDUP_REMOVED lines=22> */
.L_x_1218:
[----:B------:R-:W-:Y:S05]  /*5280*/  BSYNC.RECONVERGENT B2 ;  /* 0x0000000000027941 */ /* 0x000fea0003800200 */
.L_x_1217:
        /* <DEDUP_REMOVED lines=25> */
.L_x_1220:
[----:B------:R-:W-:Y:S05]  /*5420*/  BSYNC.RECONVERGENT B2 ;  /* 0x0000000000027941 */ /* 0x000fea0003800200 */
.L_x_1219:
        /* <DEDUP_REMOVED lines=21> */
.L_x_1222:
[----:B------:R-:W-:Y:S05]  /*5580*/  BSYNC.RECONVERGENT B2 ;  /* 0x0000000000027941 */ /* 0x000fea0003800200 */
.L_x_1221:
        /* <DEDUP_REMOVED lines=21> */
.L_x_1224:
[----:B------:R-:W-:Y:S05]  /*56e0*/  BSYNC.RECONVERGENT B2 ;  /* 0x0000000000027941 */ /* 0x000fea0003800200 */
.L_x_1223:
[----:B------:R-:W-:Y:S01]  /*56f0*/  VIADD R16, R16, 0x400 ;  /* 0x0000040010107836 */ /* 0x000fe20000000000 */
[----:B------:R-:W-:-:S04]  /*5700*/  IADD3 R10, P1, PT, R10, 0x4000, RZ ;  /* 0x000040000a0a7810 */ /* 0x000fc80007f3e0ff */
[----:B------:R-:W-:Y:S01]  /*5710*/  ISETP.GE.AND P0, PT, R16, UR5, PT ;  /* 0x0000000510007c0c */ /* 0x000fe2000bf06270 */
[----:B------:R-:W-:-:S12]  /*5720*/  IMAD.X R11, RZ, RZ, R11, P1 ;  /* 0x000000ffff0b7224 */ /* 0x000fd800008e060b */
[----:B------:R-:W-:Y:S05]  /*5730*/  @!P0 BRA `(.L_x_1225) ;  /* 0xfffffff8006c8947 */ /* 0x000fea000383ffff */
.L_x_1211:
[----:B------:R-:W-:Y:S05]  /*5740*/  BSYNC.RECONVERGENT B1 ;  /* 0x0000000000017941 */ /* 0x000fea0003800200 */
.L_x_1210:
[----:B------:R-:W0:Y:S01]  /*5750*/  S2R R10, SR_LANEID ;  /* 0x00000000000a7919 */ /* 0x000e220000000000 */
[----:B------:R-:W-:Y:S01]  /*5760*/  BSSY.RECONVERGENT B1, `(.L_x_1226) ;  /* 0x000001f000017945 */ /* 0x000fe20003800200 */
[----:B------:R-:W-:Y:S01]  /*5770*/  IMAD.MOV.U32 R11, RZ, RZ, R8 ;  /* 0x000000ffff0b7224 */ /* 0x000fe200078e0008 */
[----:B------:R1:W2:Y:S01]  /*5780*/  SHFL.DOWN PT, R4, R28, 0x1, 0x1f ;  /* 0x08201f001c047f89 */ /* 0x0002a200000e0000 */
[----:B------:R-:W-:Y:S02]  /*5790*/  IMAD.MOV.U32 R12, RZ, RZ, R9 ;  /* 0x000000ffff0c7224 */ /* 0x000fe400078e0009 */
[----:B------:R-:W-:Y:S01]  /*57a0*/  IMAD.MOV.U32 R2, RZ, RZ, R28 ;  /* 0x000000ffff027224 */ /* 0x000fe200078e001c */
[----:B------:R1:W3:Y:S01]  /*57b0*/  SHFL.DOWN PT, R5, R29, 0x1, 0x1f ;  /* 0x08201f001d057f89 */ /* 0x0002e200000e0000 */
        /* <DEDUP_REMOVED lines=25> */
.L_x_1227:
[----:B------:R-:W-:Y:S05]  /*5950*/  BSYNC.RECONVERGENT B1 ;  /* 0x0000000000017941 */ /* 0x000fea0003800200 */
.L_x_1226:
        /* <DEDUP_REMOVED lines=31> */
.L_x_1229:
[----:B------:R-:W-:Y:S05]  /*5b50*/  BSYNC.RECONVERGENT B1 ;  /* 0x0000000000017941 */ /* 0x000fea0003800200 */
.L_x_1228:
[----:B------:R-:W-:Y:S01]  /*5b60*/  ISETP.GT.AND P0, PT, R10, 0x1b, PT ;  /* 0x0000001b0a00780c */ /* 0x000fe20003f04270 */
[----:B-1----:R1:W1:Y:S01]  /*5b70*/  SHFL.DOWN PT, R6, R4, 0x4, 0x1f ;  /* 0x08801f0004067f89 */ /* 0x00226200000e0000 */
[----:B------:R-:W-:Y:S01]  /*5b80*/  BSSY.RECONVERGENT B1, `(.L_x_1230) ;  /* 0x000001d000017945 */ /* 0x000fe20003800200 */
[----:B0-----:R-:W-:Y:S02]  /*5b90*/  IMAD.MOV.U32 R11, RZ, RZ, R8 ;  /* 0x000000ffff0b7224 */ /* 0x001fe400078e0008 */
[----:B--2---:R0:W2:Y:S01]  /*5ba0*/  SHFL.DOWN PT, R7, R5, 0x4, 0x1f ;  /* 0x08801f0005077f89 */ /* 0x0040a200000e0000 */
[----:B------:R-:W-:Y:S02]  /*5bb0*/  IMAD.MOV.U32 R12, RZ, RZ, R9 ;  /* 0x000000ffff0c7224 */ /* 0x000fe400078e0009 */
[----:B------:R-:W-:Y:S01]  /*5bc0*/  IMAD.MOV.U32 R2, RZ, RZ, R4 ;  /* 0x000000ffff027224 */ /* 0x000fe200078e0004 */
[----:B----4-:R0:W4:Y:S01]  /*5bd0*/  SHFL.DOWN PT, R13, R8, 0x4, 0x1f ;  /* 0x08801f00080d7f89 */ /* 0x01012200000e0000 */
[----:B------:R-:W-:-:S03]  /*5be0*/  IMAD.MOV.U32 R3, RZ, RZ, R5 ;  /* 0x000000ffff037224 */ /* 0x000fc600078e0005 */
[----:B---3--:R0:W3:Y:S01]  /*5bf0*/  SHFL.DOWN PT, R14, R9, 0x4, 0x1f ;  /* 0x08801f00090e7f89 */ /* 0x0080e200000e0000 */
[----:B------:R-:W-:Y:S05]  /*5c00*/  @P0 BRA `(.L_x_1231) ;  /* 0x0000000000500947 */ /* 0x000fea0003800000 */
[----:B-12---:R-:W-:Y:S01]  /*5c10*/  DSETP.GEU.AND P0, PT, R4, R6, PT ;  /* 0x000000060400722a */ /* 0x006fe20003f0e000 */
[----:B----4-:R-:W-:Y:S02]  /*5c20*/  IMAD.MOV.U32 R11, RZ, RZ, R13 ;  /* 0x000000ffff0b7224 */ /* 0x010fe400078e000d */
        /* <DEDUP_REMOVED lines=18> */
.L_x_1231:
[----:B------:R-:W-:Y:S05]  /*5d50*/  BSYNC.RECONVERGENT B1 ;  /* 0x0000000000017941 */ /* 0x000fea0003800200 */
.L_x_1230:
[----:B------:R-:W-:Y:S01]  /*5d60*/  ISETP.GT.AND P0, PT, R10, 0x17, PT ;  /* 0x000000170a00780c */ /* 0x000fe20003f04270 */
[----:B-1----:R1:W1:Y:S01]  /*5d70*/  SHFL.DOWN PT, R6, R2, 0x8, 0x1f ;  /* 0x09001f0002067f89 */ /* 0x00226200000e0000 */
[----:B------:R-:W-:Y:S01]  /*5d80*/  BSSY.RECONVERGENT B1, `(.L_x_1232) ;  /* 0x000001d000017945 */ /* 0x000fe20003800200 */
[----:B0-----:R-:W-:Y:S02]  /*5d90*/  IMAD.MOV.U32 R8, RZ, RZ, R11 ;  /* 0x000000ffff087224 */ /* 0x001fe400078e000b */
[----:B--2---:R0:W2:Y:S01]  /*5da0*/  SHFL.DOWN PT, R7, R3, 0x8, 0x1f ;  /* 0x09001f0003077f89 */ /* 0x0040a200000e0000 */
[----:B------:R-:W-:Y:S02]  /*5db0*/  IMAD.MOV.U32 R9, RZ, RZ, R12 ;  /* 0x000000ffff097224 */ /* 0x000fe400078e000c */
[----:B------:R-:W-:Y:S01]  /*5dc0*/  IMAD.MOV.U32 R4, RZ, RZ, R2 ;  /* 0x000000ffff047224 */ /* 0x000fe200078e0002 */
[----:B---3--:R0:W3:Y:S01]  /*5dd0*/  SHFL.DOWN PT, R14, R11, 0x8, 0x1f ;  /* 0x09001f000b0e7f89 */ /* 0x0080e200000e0000 */
[----:B------:R-:W-:-:S03]  /*5de0*/  IMAD.MOV.U32 R5, RZ, RZ, R3 ;  /* 0x000000ffff057224 */ /* 0x000fc600078e0003 */
[----:B----4-:R0:W4:Y:S01]  /*5df0*/  SHFL.DOWN PT, R13, R12, 0x8, 0x1f ;  /* 0x09001f000c0d7f89 */ /* 0x01012200000e0000 */
        /* <DEDUP_REMOVED lines=21> */
.L_x_1233:
[----:B------:R-:W-:Y:S05]  /*5f50*/  BSYNC.RECONVERGENT B1 ;  /* 0x0000000000017941 */ /* 0x000fea0003800200 */
.L_x_1232:
[----:B------:R-:W-:Y:S01]  /*5f60*/  ISETP.GT.AND P0, PT, R10, 0xf, PT ;  /* 0x0000000f0a00780c */ /* 0x000fe20003f04270 */
[----:B-1----:R1:W1:Y:S01]  /*5f70*/  SHFL.DOWN PT, R2, R4, 0x10, 0x1f ;  /* 0x0a001f0004027f89 */ /* 0x00226200000e0000 */
[----:B------:R-:W-:Y:S01]  /*5f80*/  BSSY.RECONVERGENT B1, `(.L_x_1234) ;  /* 0x000001d000017945 */ /* 0x000fe20003800200 */
[----:B---3--:R-:W-:Y:S02]  /*5f90*/  IMAD.MOV.U32 R14, RZ, RZ, R8 ;  /* 0x000000ffff0e7224 */ /* 0x008fe400078e0008 */
[----:B0-----:R0:W3:Y:S01]  /*5fa0*/  SHFL.DOWN PT, R3, R5, 0x10, 0x1f ;  /* 0x0a001f0005037f89 */ /* 0x0010e200000e0000 */
[----:B------:R-:W-:Y:S02]  /*5fb0*/  IMAD.MOV.U32 R15, RZ, RZ, R9 ;  /* 0x000000ffff0f7224 */ /* 0x000fe400078e0009 */
[----:B------:R-:W-:Y:S01]  /*5fc0*/  IMAD.MOV.U32 R12, RZ, RZ, R4 ;  /* 0x000000ffff0c7224 */ /* 0x000fe200078e0004 */
[----:B--2---:R0:W2:Y:S01]  /*5fd0*/  SHFL.DOWN PT, R7, R8, 0x10, 0x1f ;  /* 0x0a001f0008077f89 */ /* 0x0040a200000e0000 */
[----:B----4-:R-:W-:-:S03]  /*5fe0*/  IMAD.MOV.U32 R13, RZ, RZ, R5 ;  /* 0x000000ffff0d7224 */ /* 0x010fc600078e0005 */
[----:B------:R0:W4:Y:S01]  /*5ff0*/  SHFL.DOWN PT, R6, R9, 0x10, 0x1f ;  /* 0x0a001f0009067f89 */ /* 0x00012200000e0000 */
[----:B------:R-:W-:Y:S05]  /*6000*/  @P0 BRA `(.L_x_1235) ;  /* 0x0000000000500947 */ /* 0x000fea0003800000 */
[----:B-1-3--:R-:W-:Y:S01]  /*6010*/  DSETP.GEU.AND P0, PT, R4, R2, PT ;  /* 0x000000020400722a */ /* 0x00afe20003f0e000 */
[----:B--2---:R-:W-:Y:S02]  /*6020*/  IMAD.MOV.U32 R14, RZ, RZ, R7 ;  /* 0x000000ffff0e7224 */ /* 0x004fe400078e0007 */
        /* <DEDUP_REMOVED lines=18> */
.L_x_1235:
[----:B------:R-:W-:Y:S05]  /*6150*/  BSYNC.RECONVERGENT B1 ;  /* 0x0000000000017941 */ /* 0x000fea0003800200 */
.L_x_1234:
[----:B------:R-:W-:Y:S01]  /*6160*/  ISETP.NE.AND P0, PT, R10, RZ, PT ;  /* 0x000000ff0a00720c */ /* 0x000fe20003f05270 */
[----:B------:R-:W-:-:S12]  /*6170*/  BSSY.RECONVERGENT B1, `(.L_x_1236) ;  /* 0x000000a000017945 */ /* 0x000fd80003800200 */
[----:B------:R-:W-:Y:S05]  /*6180*/  @P0 BRA `(.L_x_1237) ;  /* 0x0000000000200947 */ /* 0x000fea0003800000 */
[----:B-1----:R-:W1:Y:S01]  /*6190*/  S2R R4, SR_CgaCtaId ;  /* 0x0000000000047919 */ /* 0x002e620000008800 */
[----:B---3--:R-:W-:Y:S02]  /*61a0*/  MOV R3, 0x400 ;  /* 0x0000040000037802 */ /* 0x008fe40000000f00 */
[----:B------:R-:W-:-:S04]  /*61b0*/  SHF.R.U32.HI R2, RZ, 0x1, R0 ;  /* 0x00000001ff027819 */ /* 0x000fc80000011600 */
[----:B------:R-:W-:Y:S02]  /*61c0*/  LOP3.LUT R2, R2, 0x1f0, RZ, 0xc0, !PT ;  /* 0x000001f002027812 */ /* 0x000fe400078ec0ff */
[----:B-1----:R-:W-:-:S05]  /*61d0*/  LEA R3, R4, R3, 0x18 ;  /* 0x0000000304037211 */ /* 0x002fca00078ec0ff */
[----:B------:R-:W-:-:S05]  /*61e0*/  IMAD.IADD R3, R2, 0x1, R3 ;  /* 0x0000000102037824 */ /* 0x000fca00078e0203 */
[----:B------:R1:W-:Y:S04]  /*61f0*/  STS.64 [R3+0x10], R14 ;  /* 0x0000100e03007388 */ /* 0x0003e80000000a00 */
[----:B------:R1:W-:Y:S02]  /*6200*/  STS.64 [R3+0x8], R12 ;  /* 0x0000080c03007388 */ /* 0x0003e40000000a00 */
.L_x_1237:
[----:B------:R-:W-:Y:S05]  /*6210*/  BSYNC.RECONVERGENT B1 ;  /* 0x0000000000017941 */ /* 0x000fea0003800200 */
.L_x_1236:
[----:B------:R-:W-:Y:S01]  /*6220*/  BAR.SYNC.DEFER_BLOCKING 0x0 ;  /* 0x0000000000007b1d */ /* 0x000fe20000010000 */
[----:B------:R-:W-:-:S13]  /*6230*/  ISETP.NE.AND P1, PT, R0, RZ, PT ;  /* 0x000000ff0000720c */ /* 0x000fda0003f25270 */
[----:B------:R-:W-:Y:S05]  /*6240*/  @P1 BRA `(.L_x_1170) ;  /* 0x00000008008c1947 */ /* 0x000fea0003800000 */
[----:B-1-3--:R-:W1:Y:S01]  /*6250*/  S2R R3, SR_CgaCtaId ;  /* 0x0000000000037919 */ /* 0x00ae620000008800 */
[----:B------:R-:W-:Y:S01]  /*6260*/  MOV R0, 0x400 ;  /* 0x0000040000007802 */ /* 0x000fe20000000f00 */
[----:B------:R-:W-:Y:S03]  /*6270*/  BSSY.RECONVERGENT B1, `(.L_x_1238) ;  /* 0x000001a000017945 */ /* 0x000fe60003800200 */
[----:B-1----:R-:W-:-:S05]  /*6280*/  LEA R0, R3, R0, 0x18 ;  /* 0x0000000003007211 */ /* 0x002fca00078ec0ff */
[----:B------:R-:W1:Y:S04]  /*6290*/  LDS.64 R16, [R0+0x18] ;  /* 0x0000180000107984 */ /* 0x000e680000000a00 */
[----:B0-2-4-:R-:W0:Y:S04]  /*62a0*/  LDS.128 R4, [R0+0x20] ;  /* 0x0000200000047984 */ /* 0x015e280000000c00 */
[----:B------:R2:W3:Y:S04]  /*62b0*/  LDS.64 R2, [R0+0x80] ;  /* 0x0000800000027984 */ /* 0x0004e80000000a00 */
[----:B------:R2:W4:Y:S01]  /*62c0*/  LDS.128 R8, [R0+0x30] ;  /* 0x0000300000087984 */ /* 0x0005220000000c00 */
[----:B-1----:R-:W-:Y:S01]  /*62d0*/  DSETP.GEU.AND P0, PT, R12, R16, PT ;  /* 0x000000100c00722a */ /* 0x002fe20003f0e000 */
[----:B------:R-:W-:-:S02]  /*62e0*/  IMAD.MOV.U32 R20, RZ, RZ, R16 ;  /* 0x000000ffff147224 */ /* 0x000fc400078e0010 */
[----:B------:R-:W-:Y:S02]  /*62f0*/  IMAD.MOV.U32 R21, RZ, RZ, R17 ;  /* 0x000000ffff157224 */ /* 0x000fe400078e0011 */
[----:B0-----:R-:W-:Y:S02]  /*6300*/  IMAD.MOV.U32 R23, RZ, RZ, R4 ;  /* 0x000000ffff177224 */ /* 0x001fe400078e0004 */
        /* <DEDUP_REMOVED lines=16> */
.L_x_1239:
[----:B------:R-:W-:Y:S05]  /*6410*/  BSYNC.RECONVERGENT B1 ;  /* 0x0000000000017941 */ /* 0x000fea0003800200 */
.L_x_1238:
        /* <DEDUP_REMOVED lines=23> */
.L_x_1241:
[----:B------:R-:W-:Y:S05]  /*6590*/  BSYNC.RECONVERGENT B1 ;  /* 0x0000000000017941 */ /* 0x000fea0003800200 */
.L_x_1240:
        /* <DEDUP_REMOVED lines=21> */
.L_x_1243:
[----:B------:R-:W-:Y:S05]  /*66f0*/  BSYNC.RECONVERGENT B1 ;  /* 0x0000000000017941 */ /* 0x000fea0003800200 */
.L_x_1242:
        /* <DEDUP_REMOVED lines=23> */
.L_x_1245:
[----:B------:R-:W-:Y:S05]  /*6870*/  BSYNC.RECONVERGENT B1 ;  /* 0x0000000000017941 */ /* 0x000fea0003800200 */
.L_x_1244:
        /* <DEDUP_REMOVED lines=21> */
.L_x_1247:
[----:B------:R-:W-:Y:S05]  /*69d0*/  BSYNC.RECONVERGENT B1 ;  /* 0x0000000000017941 */ /* 0x000fea0003800200 */
.L_x_1246:
        /* <DEDUP_REMOVED lines=21> */
.L_x_1249:
[----:B------:R-:W-:Y:S05]  /*6b30*/  BSYNC.RECONVERGENT B1 ;  /* 0x0000000000017941 */ /* 0x000fea0003800200 */
.L_x_1248:
        /* <DEDUP_REMOVED lines=20> */
.L_x_1170:
[----:B------:R-:W-:Y:S05]  /*6c80*/  BSYNC.RECONVERGENT B0 ;  /* 0x0000000000007941 */ /* 0x000fea0003800200 */
.L_x_1137:
[----:B------:R-:W-:Y:S05]  /*6c90*/  @P1 EXIT ;  /* 0x000000000000194d */ /* 0x000fea0003800000 */
[----:B0123--:R-:W0:Y:S02]  /*6ca0*/  LDC.64 R2, c[0x0][0x388] ;  /* 0x0000e200ff027b82 */ /* 0x00fe240000000a00 */
[----:B0-----:R-:W-:Y:S04]  /*6cb0*/  STG.E.64 desc[UR10][R2.64], R12 ;  /* 0x0000000c02007986 */ /* 0x001fe8000c101b0a */
[----:B------:R-:W-:Y:S01]  /*6cc0*/  STG.E.64 desc[UR10][R2.64+0x8], R14 ;  /* 0x0000080e02007986 */ /* 0x000fe2000c101b0a */
[----:B------:R-:W-:Y:S05]  /*6cd0*/  EXIT ;  /* 0x000000000000794d */ /* 0x000fea0003800000 */
.L_x_1250:
        /* <DEDUP_REMOVED lines=10> */
.L_x_1883:


//--------------------- .text._ZN6thrust24THRUST_300001_SM_1000_NS8cuda_cub4core6detail13_kernel_agentINS1_8__reduce10DrainAgentIlEEJN3cub18CUB_300001_SM_10009GridQueueIyEElEEEvDpT0_ --------------------------
	.section	.text._ZN6thrust24THRUST_300001_SM_1000_NS8cuda_cub4core6detail13_kernel_agentINS1_8__reduce10DrainAgentIlEEJN3cub18CUB_300001_SM_10009GridQueueIyEElEEEvDpT0_,"ax",@progbits
	.align	128
        .global         _ZN6thrust24THRUST_300001_SM_1000_NS8cuda_cub4core6detail13_kernel_agentINS1_8__reduce10DrainAgentIlEEJN3cub18CUB_300001_SM_10009GridQueueIyEElEEEvDpT0_
        .type           _ZN6thrust24THRUST_300001_SM_1000_NS8cuda_cub4core6detail13_kernel_agentINS1_8__reduce10DrainAgentIlEEJN3cub18CUB_300001_SM_10009GridQueueIyEElEEEvDpT0_,@function
        .size           _ZN6thrust24THRUST_300001_SM_1000_NS8cuda_cub4core6detail13_kernel_agentINS1_8__reduce10DrainAgentIlEEJN3cub18CUB_300001_SM_10009GridQueueIyEElEEEvDpT0_,(.L_x_1884 - _ZN6thrust24THRUST_300001_SM_1000_NS8cuda_cub4core6detail13_kernel_agentINS1_8__reduce10DrainAgentIlEEJN3cub18CUB_300001_SM_10009GridQueueIyEElEEEvDpT0_)
        .other          _ZN6thrust24THRUST_300001_SM_1000_NS8cuda_cub4core6detail13_kernel_agentINS1_8__reduce10DrainAgentIlEEJN3cub18CUB_300001_SM_10009GridQueueIyEElEEEvDpT0_,@"STO_CUDA_ENTRY STV_DEFAULT"
_ZN6thrust24THRUST_300001_SM_1000_NS8cuda_cub4core6detail13_kernel_agentINS1_8__reduce10DrainAgentIlEEJN3cub18CUB_300001_SM_10009GridQueueIyEElEEEvDpT0_:
.text._ZN6thrust24THRUST_300001_SM_1000_NS8cuda_cub4core6detail13_kernel_agentINS1_8__reduce10DrainAgentIlEEJN3cub18CUB_300001_SM_10009GridQueueIyEElEEEvDpT0_:
[----:B------:R-:W-:Y:S08]  /*0000*/  LDC R1, c[0x0][0x37c] ;  /* 0x0000df00ff017b82 */ /* 0x000ff00000000800 */
[----:B------:R-:W0:Y:S01]  /*0010*/  LDC.64 R2, c[0x0][0x380] ;  /* 0x0000e000ff027b82 */ /* 0x000e220000000a00 */
[----:B------:R-:W0:Y:S07]  /*0020*/  LDCU.64 UR4, c[0x0][0x358] ;  /* 0x00006b00ff0477ac */ /* 0x000e2e0008000a00 */
[----:B------:R-:W1:Y:S01]  /*0030*/  LDC.64 R4, c[0x0][0x388] ;  /* 0x0000e200ff047b82 */ /* 0x000e620000000a00 */
[----:B0-----:R-:W-:Y:S04]  /*0040*/  STG.E.64 desc[UR4][R2.64+0x8], RZ ;  /* 0x000008ff02007986 */ /* 0x001fe8000c101b04 */
[----:B-1----:R-:W-:Y:S01]  /*0050*/  STG.E.64 desc[UR4][R2.64], R4 ;  /* 0x0000000402007986 */ /* 0x002fe2000c101b04 */
[----:B------:R-:W-:Y:S05]  /*0060*/  EXIT ;  /* 0x000000000000794d */ /* 0x000fea0003800000 */
.L_x_1251:
        /* <DEDUP_REMOVED lines=9> */
.L_x_1884:


//--------------------- .text._ZN6thrust24THRUST_300001_SM_1000_NS8cuda_cub4core6detail13_kernel_agentINS1_8__reduce11ReduceAgentINS0_12zip_iteratorIN4cuda3std3__45tupleIJNS0_6detail15normal_iteratorINS0_10device_ptrIdEEEENS0_17counting_iteratorIlNS0_11use_defaultESI_SI_EEEEEEEPNSB_IJdlEEESM_lNS1_9__extrema9arg_max_fIdlNSA_4lessIdEEEEEEJSL_SN_lN3cub18CUB_300001_SM_100013GridEvenShareIlEENSV_9GridQueueIyEESS_EEEvDpT0_ --------------------------
	.section	.text._ZN6thrust24THRUST_300001_SM_1000_NS8cuda_cub4core6detail13_kernel_agentINS1_8__reduce11ReduceAgentINS0_12zip_iteratorIN4cuda3std3__45tupleIJNS0_6detail15normal_iteratorINS0_10device_ptrIdEEEENS0_17counting_iteratorIlNS0_11use_defaultESI_SI_EEEEEEEPNSB_IJdlEEESM_lNS1_9__extrema9arg_max_fIdlNSA_4lessIdEEEEEEJSL_SN_lN3cub18CUB_300001_SM_100013GridEvenShareIlEENSV_9GridQueueIyEESS_EEEvDpT0_,"ax",@progbits
	.align	128
        .global         _ZN6thrust24THRUST_300001_SM_1000_NS8cuda_cub4core6detail13_kernel_agentINS1_8__reduce11ReduceAgentINS0_12zip_iteratorIN4cuda3std3__45tupleIJNS0_6detail15normal_iteratorINS0_10device_ptrIdEEEENS0_17counting_iteratorIlNS0_11use_defaultESI_SI_EEEEEEEPNSB_IJdlEEESM_lNS1_9__extrema9arg_max_fIdlNSA_4lessIdEEEEEEJSL_SN_lN3cub18CUB_300001_SM_100013GridEvenShareIlEENSV_9GridQueueIyEESS_EEEvDpT0_
        .type           _ZN6thrust24THRUST_300001_SM_1000_NS8cuda_cub4core6detail13_kernel_agentINS1_8__reduce11ReduceAgentINS0_12zip_iteratorIN4cuda3std3__45tupleIJNS0_6detail15normal_iteratorINS0_10device_ptrIdEEEENS0_17counting_iteratorIlNS0_11use_defaultESI_SI_EEEEEEEPNSB_IJdlEEESM_lNS1_9__extrema9arg_max_fIdlNSA_4lessIdEEEEEEJSL_SN_lN3cub18CUB_300001_SM_100013GridEvenShareIlEENSV_9GridQueueIyEESS_EEEvDpT0_,@function
        .size           _ZN6thrust24THRUST_300001_SM_1000_NS8cuda_cub4core6detail13_kernel_agentINS1_8__reduce11ReduceAgentINS0_12zip_iteratorIN4cuda3std3__45tupleIJNS0_6detail15normal_iteratorINS0_10device_ptrIdEEEENS0_17counting_iteratorIlNS0_11use_defaultESI_SI_EEEEEEEPNSB_IJdlEEESM_lNS1_9__extrema9arg_max_fIdlNSA_4lessIdEEEEEEJSL_SN_lN3cub18CUB_300001_SM_100013GridEvenShareIlEENSV_9GridQueueIyEESS_EEEvDpT0_,(.L_x_1885 - _ZN6thrust24THRUST_300001_SM_1000_NS8cuda_cub4core6detail13_kernel_agentINS1_8__reduce11ReduceAgentINS0_12zip_iteratorIN4cuda3std3__45tupleIJNS0_6detail15normal_iteratorINS0_10device_ptrIdEEEENS0_17counting_iteratorIlNS0_11use_defaultESI_SI_EEEEEEEPNSB_IJdlEEESM_lNS1_9__extrema9arg_max_fIdlNSA_4lessIdEEEEEEJSL_SN_lN3cub18CUB_300001_SM_100013GridEvenShareIlEENSV_9GridQueueIyEESS_EEEvDpT0_)
        .other          _ZN6thrust24THRUST_300001_SM_1000_NS8cuda_cub4core6detail13_kernel_agentINS1_8__reduce11ReduceAgentINS0_12zip_iteratorIN4cuda3std3__45tupleIJNS0_6detail15normal_iteratorINS0_10device_ptrIdEEEENS0_17counting_iteratorIlNS0_11use_defaultESI_SI_EEEEEEEPNSB_IJdlEEESM_lNS1_9__extrema9arg_max_fIdlNSA_4lessIdEEEEEEJSL_SN_lN3cub18CUB_300001_SM_100013GridEvenShareIlEENSV_9GridQueueIyEESS_EEEvDpT0_,@"STO_CUDA_ENTRY STV_DEFAULT"
_ZN6thrust24THRUST_300001_SM_1000_NS8cuda_cub4core6detail13_kernel_agentINS1_8__reduce11ReduceAgentINS0_12zip_iteratorIN4cuda3std3__45tupleIJNS0_6detail15normal_iteratorINS0_10device_ptrIdEEEENS0_17counting_iteratorIlNS0_11use_defaultESI_SI_EEEEEEEPNSB_IJdlEEESM_lNS1_9__extrema9arg_max_fIdlNSA_4lessIdEEEEEEJSL_SN_lN3cub18CUB_300001_SM_100013GridEvenShareIlEENSV_9GridQueueIyEESS_EEEvDpT0_:
.text._ZN6thrust24THRUST_300001_SM_1000_NS8cuda_cub4core6detail13_kernel_agentINS1_8__reduce11ReduceAgentINS0_12zip_iteratorIN4cuda3std3__45tupleIJNS0_6detail15normal_iteratorINS0_10device_ptrIdEEEENS0_17counting_iteratorIlNS0_11use_defaultESI_SI_EEEEEEEPNSB_IJdlEEESM_lNS1_9__extrema9arg_max_fIdlNSA_4lessIdEEEEEEJSL_SN_lN3cub18CUB_300001_SM_100013GridEvenShareIlEENSV_9GridQueueIyEESS_EEEvDpT0_:
        /* <DEDUP_REMOVED lines=18> */
[----:B------:R-:W-:Y:S02]  /*0120*/  CS2R R20, SRZ ;  /* 0x0000000000147805 */ /* 0x000fe4000001ff00 */
[----:B------:R-:W-:Y:S02]  /*0130*/  CS2R R14, SRZ ;  /* 0x00000000000e7805 */ /* 0x000fe4000001ff00 */
        /* <DEDUP_REMOVED lines=12> */
.L_x_1255:
[----:B------:R-:W-:Y:S05]  /*0200*/  BSYNC.RECONVERGENT B1 ;  /* 0x0000000000017941 */ /* 0x000fea0003800200 */
.L_x_1254:
        /* <DEDUP_REMOVED lines=15> */
[C---:B0-----:R-:W-:Y:S02]  /*0300*/  IADD3 R13, P1, PT, R12.reuse, UR6, RZ ;  /* 0x000000060c0d7c10 */ /* 0x041fe4000ff3e0ff */
[C---:B------:R-:W-:Y:S02]  /*0310*/  LEA R11, P2, R12.reuse, UR4, 0x3 ;  /* 0x000000040c0b7c11 */ /* 0x040fe4000f8418ff */
[----:B------:R-:W-:Y:S02]  /*0320*/  IADD3.X R16, PT, PT, R3, UR7, RZ, P1, !PT ;  /* 0x0000000703107c10 */ /* 0x000fe40008ffe4ff */
[----:B------:R-:W-:-:S09]  /*0330*/  LEA.HI.X R12, R12, UR5, R3, 0x3, P2 ;  /* 0x000000050c0c7c11 */ /* 0x000fd200090f1c03 */
.L_x_1262:
[----:B------:R-:W-:Y:S02]  /*0340*/  IMAD.MOV.U32 R2, RZ, RZ, R11 ;  /* 0x000000ffff027224 */ /* 0x000fe400078e000b */
[----:B------:R-:W-:-:S06]  /*0350*/  IMAD.MOV.U32 R3, RZ, RZ, R12 ;  /* 0x000000ffff037224 */ /* 0x000fcc00078e000c */
[----:B------:R-:W2:Y:S01]  /*0360*/  LDG.E.64 R2, desc[UR10][R2.64] ;  /* 0x0000000a02027981 */ /* 0x000ea2000c1e1b00 */
[----:B------:R-:W-:Y:S01]  /*0370*/  VIADD R7, R7, 0x1 ;  /* 0x0000000107077836 */ /* 0x000fe20000000000 */
[----:B------:R-:W-:Y:S01]  /*0380*/  BSSY.RECONVERGENT B3, `(.L_x_1260) ;  /* 0x000001b000037945 */ /* 0x000fe20003800200 */
[----:B------:R-:W-:Y:S01]  /*0390*/  IMAD.MOV.U32 R18, RZ, RZ, R21 ;  /* 0x000000ffff127224 */ /* 0x000fe200078e0015 */
[----:B------:R-:W-:Y:S01]  /*03a0*/  IADD3 R11, P3, PT, R11, 0x800, RZ ;  /* 0x000008000b0b7810 */ /* 0x000fe20007f7e0ff */
[----:B------:R-:W-:Y:S01]  /*03b0*/  IMAD.MOV.U32 R17, RZ, RZ, R20 ;  /* 0x000000ffff117224 */ /* 0x000fe200078e0014 */
[----:B------:R-:W-:Y:S01]  /*03c0*/  ISETP.NE.AND P2, PT, R7, RZ, PT ;  /* 0x000000ff0700720c */ /* 0x000fe20003f45270 */
[----:B-----5:R-:W-:Y:S02]  /*03d0*/  IMAD.MOV.U32 R4, RZ, RZ, R14 ;  /* 0x000000ffff047224 */ /* 0x020fe400078e000e */
[----:B------:R-:W-:Y:S02]  /*03e0*/  IMAD.MOV.U32 R5, RZ, RZ, R15 ;  /* 0x000000ffff057224 */ /* 0x000fe400078e000f */
[----:B------:R-:W-:-:S02]  /*03f0*/  IMAD.MOV.U32 R21, RZ, RZ, R13 ;  /* 0x000000ffff157224 */ /* 0x000fc400078e000d */
[----:B------:R-:W-:Y:S01]  /*0400*/  IMAD.MOV.U32 R20, RZ, RZ, R16 ;  /* 0x000000ffff147224 */ /* 0x000fe200078e0010 */
[----:B--2---:R-:W-:Y:S01]  /*0410*/  DSETP.GEU.AND P0, PT, R14, R2, PT ;  /* 0x000000020e00722a */ /* 0x004fe20003f0e000 */
[----:B------:R-:W-:Y:S02]  /*0420*/  IMAD.MOV.U32 R14, RZ, RZ, R2 ;  /* 0x000000ffff0e7224 */ /* 0x000fe400078e0002 */
[----:B------:R-:W-:-:S11]  /*0430*/  IMAD.MOV.U32 R15, RZ, RZ, R3 ;  /* 0x000000ffff0f7224 */ /* 0x000fd600078e0003 */
        /* <DEDUP_REMOVED lines=15> */
.L_x_1261:
[----:B------:R-:W-:Y:S05]  /*0530*/  BSYNC.RECONVERGENT B3 ;  /* 0x0000000000037941 */ /* 0x000fea0003800200 */
.L_x_1260:
[----:B------:R-:W-:Y:S01]  /*0540*/  IADD3 R13, P0, PT, R13, 0x100, RZ ;  /* 0x000001000d0d7810 */ /* 0x000fe20007f1e0ff */
[----:B------:R-:W-:Y:S02]  /*0550*/  VIADD R6, R6, 0x100 ;  /* 0x0000010006067836 */ /* 0x000fe40000000000 */
[----:B------:R-:W-:Y:S02]  /*0560*/  IMAD.X R12, RZ, RZ, R12, P3 ;  /* 0x000000ffff0c7224 */ /* 0x000fe400018e060c */
[----:B------:R-:W-:Y:S01]  /*0570*/  IMAD.X R16, RZ, RZ, R16, P0 ;  /* 0x000000ffff107224 */ /* 0x000fe200000e0610 */
[----:B------:R-:W-:Y:S07]  /*0580*/  @P2 BRA `(.L_x_1262) ;  /* 0xfffffffc006c2947 */ /* 0x000fee000383ffff */
.L_x_1259:
[----:B------:R-:W-:Y:S05]  /*0590*/  BSYNC.RECONVERGENT B2 ;  /* 0x0000000000027941 */ /* 0x000fea0003800200 */
.L_x_1258:
[----:B------:R-:W-:-:S13]  /*05a0*/  ISETP.GE.U32.AND P0, PT, R25, 0x300, PT ;  /* 0x000003001900780c */ /* 0x000fda0003f06070 */
[----:B------:R-:W-:Y:S05]  /*05b0*/  @!P0 BRA `(.L_x_1257) ;  /* 0x0000000400d48947 */ /* 0x000fea0003800000 */
[----:B------:R-:W0:Y:S01]  /*05c0*/  LDC.64 R4, c[0x0][0x380] ;  /* 0x0000e000ff047b82 */ /* 0x000e220000000a00 */
[----:B------:R-:W-:-:S07]  /*05d0*/  VIADD R11, R6, 0x200 ;  /* 0x00000200060b7836 */ /* 0x000fce0000000000 */
[----:B------:R-:W1:Y:S02]  /*05e0*/  LDC.64 R2, c[0x0][0x388] ;  /* 0x0000e200ff027b82 */ /* 0x000e640000000a00 */
.L_x_1271:
[----:B------:R-:W-:-:S05]  /*05f0*/  VIADD R7, R11, 0xfffffe00 ;  /* 0xfffffe000b077836 */ /* 0x000fca0000000000 */
[----:B------:R-:W-:-:S04]  /*0600*/  IADD3 R13, P0, PT, R8, R7, RZ ;  /* 0x00000007080d7210 */ /* 0x000fc80007f1e0ff */
[----:B------:R-:W-:Y:S02]  /*0610*/  LEA.HI.X.SX32 R12, R7, RZ, 0x1, P0 ;  /* 0x000000ff070c7211 */ /* 0x000fe400000f0eff */
[----:B0-----:R-:W-:-:S04]  /*0620*/  LEA R16, P0, R13, R4, 0x3 ;  /* 0x000000040d107211 */ /* 0x001fc800078018ff */
[----:B------:R-:W-:-:S05]  /*0630*/  LEA.HI.X R17, R13, R5, R12, 0x3, P0 ;  /* 0x000000050d117211 */ /* 0x000fca00000f1c0c */
[----:B------:R-:W2:Y:S04]  /*0640*/  LDG.E.64 R18, desc[UR10][R16.64] ;  /* 0x0000000a10127981 */ /* 0x000ea8000c1e1b00 */
[----:B-----5:R0:W5:Y:S01]  /*0650*/  LDG.E.64 R6, desc[UR10][R16.64+0x800] ;  /* 0x0008000a10067981 */ /* 0x020162000c1e1b00 */
[----:B-1----:R-:W-:Y:S01]  /*0660*/  IADD3 R24, P1, PT, R13, R2, RZ ;  /* 0x000000020d187210 */ /* 0x002fe20007f3e0ff */
[----:B------:R-:W-:Y:S04]  /*0670*/  BSSY.RECONVERGENT B2, `(.L_x_1263) ;  /* 0x0000016000027945 */ /* 0x000fe80003800200 */
[----:B------:R-:W-:-:S02]  /*0680*/  IMAD.X R25, R12, 0x1, R3, P1 ;  /* 0x000000010c197824 */ /* 0x000fc400008e0603 */
[----:B------:R-:W-:Y:S02]  /*0690*/  IMAD.MOV.U32 R23, RZ, RZ, R24 ;  /* 0x000000ffff177224 */ /* 0x000fe400078e0018 */
[----:B------:R-:W-:Y:S01]  /*06a0*/  IMAD.MOV.U32 R22, RZ, RZ, R25 ;  /* 0x000000ffff167224 */ /* 0x000fe200078e0019 */
[----:B--2---:R-:W-:Y:S01]  /*06b0*/  DSETP.GEU.AND P0, PT, R14, R18, PT ;  /* 0x000000120e00722a */ /* 0x004fe20003f0e000 */
[----:B------:R-:W-:Y:S02]  /*06c0*/  IMAD.MOV.U32 R12, RZ, RZ, R18 ;  /* 0x000000ffff0c7224 */ /* 0x000fe400078e0012 */
[----:B------:R-:W-:-:S11]  /*06d0*/  IMAD.MOV.U32 R13, RZ, RZ, R19 ;  /* 0x000000ffff0d7224 */ /* 0x000fd600078e0013 */
        /* <DEDUP_REMOVED lines=15> */
.L_x_1264:
[----:B------:R-:W-:Y:S05]  /*07d0*/  BSYNC.RECONVERGENT B2 ;  /* 0x0000000000027941 */ /* 0x000fea0003800200 */
.L_x_1263:
[----:B------:R0:W5:Y:S04]  /*07e0*/  LDG.E.64 R14, desc[UR10][R16.64+0x1000] ;  /* 0x0010000a100e7981 */ /* 0x000168000c1e1b00 */
[----:B------:R0:W5:Y:S02]  /*07f0*/  LDG.E.64 R18, desc[UR10][R16.64+0x1800] ;  /* 0x0018000a10127981 */ /* 0x000164000c1e1b00 */
[----:B-----5:R-:W-:Y:S01]  /*0800*/  DSETP.GEU.AND P0, PT, R12, R6, PT ;  /* 0x000000060c00722a */ /* 0x020fe20003f0e000 */
[----:B------:R-:W-:Y:S01]  /*0810*/  VIADD R21, R11, 0xffffff00 ;  /* 0xffffff000b157836 */ /* 0x000fe20000000000 */
[----:B------:R-:W-:Y:S04]  /*0820*/  BSSY.RECONVERGENT B2, `(.L_x_1265) ;  /* 0x0000017000027945 */ /* 0x000fe80003800200 */
[----:B------:R-:W-:-:S02]  /*0830*/  SHF.R.S32.HI R20, RZ, 0x1f, R21 ;  /* 0x0000001fff147819 */ /* 0x000fc40000011415 */
[----:B------:R-:W-:Y:S01]  /*0840*/  IADD3 R26, P1, P2, R21, R2, R8 ;  /* 0x00000002151a7210 */ /* 0x000fe20007a3e008 */
[----:B------:R-:W-:-:S03]  /*0850*/  IMAD.MOV.U32 R21, RZ, RZ, R7 ;  /* 0x000000ffff157224 */ /* 0x000fc600078e0007 */
[----:B------:R-:W-:Y:S01]  /*0860*/  IADD3.X R27, PT, PT, R20, R3, RZ, P1, P2 ;  /* 0x00000003141b7210 */ /* 0x000fe20000fe44ff */
[----:B------:R-:W-:Y:S02]  /*0870*/  IMAD.MOV.U32 R24, RZ, RZ, R26 ;  /* 0x000000ffff187224 */ /* 0x000fe400078e001a */
[----:B------:R-:W-:Y:S02]  /*0880*/  IMAD.MOV.U32 R20, RZ, RZ, R6 ;  /* 0x000000ffff147224 */ /* 0x000fe400078e0006 */
[----:B------:R-:W-:Y:S01]  /*0890*/  IMAD.MOV.U32 R25, RZ, RZ, R27 ;  /* 0x000000ffff197224 */ /* 0x000fe200078e001b */
[----:B0-----:R-:W-:Y:S06]  /*08a0*/  @!P0 BRA `(.L_x_1266) ;  /* 0x0000000000388947 */ /* 0x001fec0003800000 */
        /* <DEDUP_REMOVED lines=14> */
.L_x_1266:
[----:B------:R-:W-:Y:S05]  /*0990*/  BSYNC.RECONVERGENT B2 ;  /* 0x0000000000027941 */ /* 0x000fea0003800200 */
.L_x_1265:
[----:B------:R-:W-:Y:S01]  /*09a0*/  DSETP.GEU.AND P0, PT, R20, R14, PT ;  /* 0x0000000e1400722a */ /* 0x000fe20003f0e000 */
[----:B------:R-:W-:Y:S01]  /*09b0*/  SHF.R.S32.HI R6, RZ, 0x1f, R11 ;  /* 0x0000001fff067819 */ /* 0x000fe2000001140b */
[----:B------:R-:W-:Y:S01]  /*09c0*/  BSSY.RECONVERGENT B2, `(.L_x_1267) ;  /* 0x0000017000027945 */ /* 0x000fe20003800200 */
[C---:B------:R-:W-:Y:S01]  /*09d0*/  IADD3 R23, P1, P2, R11.reuse, R2, R8 ;  /* 0x000000020b177210 */ /* 0x040fe20007a3e008 */
[----:B------:R-:W-:Y:S02]  /*09e0*/  VIADD R17, R11, 0x100 ;  /* 0x000001000b117836 */ /* 0x000fe40000000000 */
[----:B------:R-:W-:Y:S01]  /*09f0*/  IMAD.MOV.U32 R7, RZ, RZ, R15 ;  /* 0x000000ffff077224 */ /* 0x000fe200078e000f */
[----:B------:R-:W-:Y:S01]  /*0a00*/  IADD3.X R16, PT, PT, R6, R3, RZ, P1, P2 ;  /* 0x0000000306107210 */ /* 0x000fe20000fe44ff */
        /* <DEDUP_REMOVED lines=18> */
.L_x_1268:
[----:B------:R-:W-:Y:S05]  /*0b30*/  BSYNC.RECONVERGENT B2 ;  /* 0x0000000000027941 */ /* 0x000fea0003800200 */
.L_x_1267:
[----:B------:R-:W-:Y:S01]  /*0b40*/  DSETP.GEU.AND P0, PT, R6, R18, PT ;  /* 0x000000120600722a */ /* 0x000fe20003f0e000 */
[----:B------:R-:W-:Y:S01]  /*0b50*/  SHF.R.S32.HI R14, RZ, 0x1f, R17 ;  /* 0x0000001fff0e7819 */ /* 0x000fe20000011411 */
[----:B------:R-:W-:Y:S01]  /*0b60*/  BSSY.RECONVERGENT B2, `(.L_x_1269) ;  /* 0x0000016000027945 */ /* 0x000fe20003800200 */
[----:B------:R-:W-:Y:S01]  /*0b70*/  IADD3 R17, P1, P2, R17, R2, R8 ;  /* 0x0000000211117210 */ /* 0x000fe20007a3e008 */
[----:B------:R-:W-:-:S03]  /*0b80*/  IMAD.MOV.U32 R15, RZ, RZ, R19 ;  /* 0x000000ffff0f7224 */ /* 0x000fc600078e0013 */
[----:B------:R-:W-:Y:S01]  /*0b90*/  IADD3.X R16, PT, PT, R14, R3, RZ, P1, P2 ;  /* 0x000000030e107210 */ /* 0x000fe20000fe44ff */
[----:B------:R-:W-:Y:S02]  /*0ba0*/  IMAD.MOV.U32 R21, RZ, RZ, R17 ;  /* 0x000000ffff157224 */ /* 0x000fe400078e0011 */
[----:B------:R-:W-:Y:S02]  /*0bb0*/  IMAD.MOV.U32 R14, RZ, RZ, R18 ;  /* 0x000000ffff0e7224 */ /* 0x000fe400078e0012 */
        /* <DEDUP_REMOVED lines=16> */
.L_x_1270:
[----:B------:R-:W-:Y:S05]  /*0cc0*/  BSYNC.RECONVERGENT B2 ;  /* 0x0000000000027941 */ /* 0x000fea0003800200 */
.L_x_1269:
[C---:B------:R-:W-:Y:S02]  /*0cd0*/  VIADD R6, R11.reuse, 0x200 ;  /* 0x000002000b067836 */ /* 0x040fe40000000000 */
[----:B------:R-:W-:-:S03]  /*0ce0*/  VIADD R11, R11, 0x400 ;  /* 0x000004000b0b7836 */ /* 0x000fc60000000000 */
[----:B------:R-:W-:-:S13]  /*0cf0*/  ISETP.GE.AND P0, PT, R6, R9, PT ;  /* 0x000000090600720c */ /* 0x000fda0003f06270 */
[----:B------:R-:W-:Y:S05]  /*0d00*/  @!P0 BRA `(.L_x_1271) ;  /* 0xfffffff800388947 */ /* 0x000fea000383ffff */
.L_x_1257:
[----:B------:R-:W-:Y:S05]  /*0d10*/  BSYNC.RECONVERGENT B1 ;  /* 0x0000000000017941 */ /* 0x000fea0003800200 */
.L_x_1256:
[----:B------:R-:W-:-:S13]  /*0d20*/  ISETP.GE.AND P0, PT, R9, 0x100, PT ;  /* 0x000001000900780c */ /* 0x000fda0003f06270 */
[----:B------:R-:W-:Y:S05]  /*0d30*/  @!P0 BRA `(.L_x_1272) ;  /* 0x0000001400508947 */ /* 0x000fea0003800000 */
[----:B------:R-:W0:Y:S01]  /*0d40*/  S2R R11, SR_LANEID ;  /* 0x00000000000b7919 */ /* 0x000e220000000000 */
[----:B------:R-:W-:Y:S01]  /*0d50*/  BSSY.RECONVERGENT B1, `(.L_x_1273) ;  /* 0x000001f000017945 */ /* 0x000fe20003800200 */
[----:B------:R-:W-:Y:S01]  /*0d60*/  IMAD.MOV.U32 R12, RZ, RZ, R21 ;  /* 0x000000ffff0c7224 */ /* 0x000fe200078e0015 */
[----:B-----5:R1:W2:Y:S01]  /*0d70*/  SHFL.DOWN PT, R4, R14, 0x1, 0x1f ;  /* 0x08201f000e047f89 */ /* 0x0202a200000e0000 */
        /* <DEDUP_REMOVED lines=9> */
[----:B------:R-:W-:Y:S01]  /*0e10*/  IMAD.MOV.U32 R12, RZ, RZ, R6 ;  /* 0x000000ffff0c7224 */ /* 0x000fe200078e0006 */
[----:B------:R-:W-:Y:S01]  /*0e20*/  MOV R13, R7 ;  /* 0x00000007000d7202 */ /* 0x000fe20000000f00 */
[----:B------:R-:W-:Y:S02]  /*0e30*/  IMAD.MOV.U32 R2, RZ, RZ, R4 ;  /* 0x000000ffff027224 */ /* 0x000fe400078e0004 */
[----:B------:R-:W-:-:S09]  /*0e40*/  IMAD.MOV.U32 R3, RZ, RZ, R5 ;  /* 0x000000ffff037224 */ /* 0x000fd200078e0005 */
        /* <DEDUP_REMOVED lines=15> */
.L_x_1274:
[----:B------:R-:W-:Y:S05]  /*0f40*/  BSYNC.RECONVERGENT B1 ;  /* 0x0000000000017941 */ /* 0x000fea0003800200 */
.L_x_1273:
        /* <DEDUP_REMOVED lines=31> */
.L_x_1276:
[----:B------:R-:W-:Y:S05]  /*1140*/  BSYNC.RECONVERGENT B1 ;  /* 0x0000000000017941 */ /* 0x000fea0003800200 */
.L_x_1275:
[----:B------:R-:W-:Y:S01]  /*1150*/  ISETP.GT.AND P0, PT, R11, 0x1b, PT ;  /* 0x0000001b0b00780c */ /* 0x000fe20003f04270 */
[----:B-1----:R1:W1:Y:S01]  /*1160*/  SHFL.DOWN PT, R6, R4, 0x4, 0x1f ;  /* 0x08801f0004067f89 */ /* 0x00226200000e0000 */
[----:B------:R-:W-:Y:S01]  /*1170*/  BSSY.RECONVERGENT B1, `(.L_x_1277) ;  /* 0x000001d000017945 */ /* 0x000fe20003800200 */
[----:B----4-:R-:W-:Y:S02]  /*1180*/  IMAD.MOV.U32 R14, RZ, RZ, R8 ;  /* 0x000000ffff0e7224 */ /* 0x010fe400078e0008 */
[----:B--2---:R2:W4:Y:S01]  /*1190*/  SHFL.DOWN PT, R7, R5, 0x4, 0x1f ;  /* 0x08801f0005077f89 */ /* 0x00452200000e0000 */
[----:B---3--:R-:W-:Y:S02]  /*11a0*/  IMAD.MOV.U32 R15, RZ, RZ, R9 ;  /* 0x000000ffff0f7224 */ /* 0x008fe400078e0009 */
[----:B0-----:R-:W-:Y:S01]  /*11b0*/  IMAD.MOV.U32 R2, RZ, RZ, R4 ;  /* 0x000000ffff027224 */ /* 0x001fe200078e0004 */
[----:B------:R2:W0:Y:S01]  /*11c0*/  SHFL.DOWN PT, R13, R8, 0x4, 0x1f ;  /* 0x08801f00080d7f89 */ /* 0x00042200000e0000 */
[----:B------:R-:W-:-:S03]  /*11d0*/  IMAD.MOV.U32 R3, RZ, RZ, R5 ;  /* 0x000000ffff037224 */ /* 0x000fc600078e0005 */
[----:B------:R2:W3:Y:S01]  /*11e0*/  SHFL.DOWN PT, R12, R9, 0x4, 0x1f ;  /* 0x08801f00090c7f89 */ /* 0x0004e200000e0000 */
[----:B------:R-:W-:Y:S05]  /*11f0*/  @P0 BRA `(.L_x_1278) ;  /* 0x0000000000500947 */ /* 0x000fea0003800000 */
[----:B-1--4-:R-:W-:Y:S01]  /*1200*/  DSETP.GEU.AND P0, PT, R4, R6, PT ;  /* 0x000000060400722a */ /* 0x012fe20003f0e000 */
[----:B0-----:R-:W-:Y:S02]  /*1210*/  IMAD.MOV.U32 R14, RZ, RZ, R13 ;  /* 0x000000ffff0e7224 */ /* 0x001fe400078e000d */
        /* <DEDUP_REMOVED lines=18> */
.L_x_1278:
[----:B------:R-:W-:Y:S05]  /*1340*/  BSYNC.RECONVERGENT B1 ;  /* 0x0000000000017941 */ /* 0x000fea0003800200 */
.L_x_1277:
[----:B------:R-:W-:Y:S01]  /*1350*/  ISETP.GT.AND P0, PT, R11, 0x17, PT ;  /* 0x000000170b00780c */ /* 0x000fe20003f04270 */
[----:B-1----:R1:W1:Y:S01]  /*1360*/  SHFL.DOWN PT, R4, R2, 0x8, 0x1f ;  /* 0x09001f0002047f89 */ /* 0x00226200000e0000 */
[----:B------:R-:W-:Y:S01]  /*1370*/  BSSY.RECONVERGENT B1, `(.L_x_1279) ;  /* 0x000001d000017945 */ /* 0x000fe20003800200 */
[----:B---3--:R-:W-:Y:S02]  /*1380*/  IMAD.MOV.U32 R12, RZ, RZ, R14 ;  /* 0x000000ffff0c7224 */ /* 0x008fe400078e000e */
[----:B--2---:R2:W3:Y:S01]  /*1390*/  SHFL.DOWN PT, R5, R3, 0x8, 0x1f ;  /* 0x09001f0003057f89 */ /* 0x0044e200000e0000 */
[----:B0-----:R-:W-:Y:S02]  /*13a0*/  IMAD.MOV.U32 R13, RZ, RZ, R15 ;  /* 0x000000ffff0d7224 */ /* 0x001fe400078e000f */
[----:B------:R-:W-:Y:S01]  /*13b0*/  IMAD.MOV.U32 R8, RZ, RZ, R2 ;  /* 0x000000ffff087224 */ /* 0x000fe200078e0002 */
[----:B----4-:R2:W0:Y:S01]  /*13c0*/  SHFL.DOWN PT, R7, R14, 0x8, 0x1f ;  /* 0x09001f000e077f89 */ /* 0x01042200000e0000 */
[----:B------:R-:W-:-:S03]  /*13d0*/  IMAD.MOV.U32 R9, RZ, RZ, R3 ;  /* 0x000000ffff097224 */ /* 0x000fc600078e0003 */
[----:B------:R2:W4:Y:S01]  /*13e0*/  SHFL.DOWN PT, R6, R15, 0x8, 0x1f ;  /* 0x09001f000f067f89 */ /* 0x00052200000e0000 */
[----:B------:R-:W-:Y:S05]  /*13f0*/  @P0 BRA `(.L_x_1280) ;  /* 0x0000000000500947 */ /* 0x000fea0003800000 */
[----:B-1-3--:R-:W-:Y:S01]  /*1400*/  DSETP.GEU.AND P0, PT, R2, R4, PT ;  /* 0x000000040200722a */ /* 0x00afe20003f0e000 */
        /* <DEDUP_REMOVED lines=19> */
.L_x_1280:
[----:B------:R-:W-:Y:S05]  /*1540*/  BSYNC.RECONVERGENT B1 ;  /* 0x0000000000017941 */ /* 0x000fea0003800200 */
.L_x_1279:
[----:B------:R-:W-:Y:S01]  /*1550*/  ISETP.GT.AND P0, PT, R11, 0xf, PT ;  /* 0x0000000f0b00780c */ /* 0x000fe20003f04270 */
[----:B-1----:R1:W1:Y:S01]  /*1560*/  SHFL.DOWN PT, R2, R8, 0x10, 0x1f ;  /* 0x0a001f0008027f89 */ /* 0x00226200000e0000 */
[----:B------:R-:W-:Y:S01]  /*1570*/  BSSY.RECONVERGENT B1, `(.L_x_1281) ;  /* 0x000001d000017945 */ /* 0x000fe20003800200 */
[----:B------:R-:W-:Y:S02]  /*1580*/  IMAD.MOV.U32 R4, RZ, RZ, R12 ;  /* 0x000000ffff047224 */ /* 0x000fe400078e000c */
[----:B--2---:R2:W1:Y:S01]  /*1590*/  SHFL.DOWN PT, R3, R9, 0x10, 0x1f ;  /* 0x0a001f0009037f89 */ /* 0x00446200000e0000 */
[----:B---3--:R-:W-:Y:S02]  /*15a0*/  IMAD.MOV.U32 R5, RZ, RZ, R13 ;  /* 0x000000ffff057224 */ /* 0x008fe400078e000d */
[----:B----4-:R-:W-:Y:S01]  /*15b0*/  IMAD.MOV.U32 R6, RZ, RZ, R8 ;  /* 0x000000ffff067224 */ /* 0x010fe200078e0008 */
[----:B------:R2:W3:Y:S01]  /*15c0*/  SHFL.DOWN PT, R15, R12, 0x10, 0x1f ;  /* 0x0a001f000c0f7f89 */ /* 0x0004e200000e0000 */
[----:B0-----:R-:W-:-:S03]  /*15d0*/  IMAD.MOV.U32 R7, RZ, RZ, R9 ;  /* 0x000000ffff077224 */ /* 0x001fc600078e0009 */
[----:B------:R2:W0:Y:S01]  /*15e0*/  SHFL.DOWN PT, R14, R13, 0x10, 0x1f ;  /* 0x0a001f000d0e7f89 */ /* 0x00042200000e0000 */
[----:B------:R-:W-:Y:S05]  /*15f0*/  @P0 BRA `(.L_x_1282) ;  /* 0x0000000000500947 */ /* 0x000fea0003800000 */
[----:B-1----:R-:W-:Y:S01]  /*1600*/  DSETP.GEU.AND P0, PT, R8, R2, PT ;  /* 0x000000020800722a */ /* 0x002fe20003f0e000 */
[----:B---3--:R-:W-:Y:S02]  /*1610*/  IMAD.MOV.U32 R4, RZ, RZ, R15 ;  /* 0x000000ffff047224 */ /* 0x008fe400078e000f */
[----:B0-----:R-:W-:Y:S02]  /*1620*/  IMAD.MOV.U32 R5, RZ, RZ, R14 ;  /* 0x000000ffff057224 */ /* 0x001fe400078e000e */
        /* <DEDUP_REMOVED lines=17> */
.L_x_1282:
[----:B------:R-:W-:Y:S05]  /*1740*/  BSYNC.RECONVERGENT B1 ;  /* 0x0000000000017941 */ /* 0x000fea0003800200 */
.L_x_1281:
[----:B------:R-:W-:Y:S01]  /*1750*/  ISETP.NE.AND P0, PT, R11, RZ, PT ;  /* 0x000000ff0b00720c */ /* 0x000fe20003f05270 */
[----:B------:R-:W-:-:S12]  /*1760*/  BSSY.RECONVERGENT B1, `(.L_x_1283) ;  /* 0x000000a000017945 */ /* 0x000fd80003800200 */
[----:B------:R-:W-:Y:S05]  /*1770*/  @P0 BRA `(.L_x_1284) ;  /* 0x0000000000200947 */ /* 0x000fea0003800000 */
[----:B-1----:R-:W1:Y:S01]  /*1780*/  S2R R8, SR_CgaCtaId ;  /* 0x0000000000087919 */ /* 0x002e620000008800 */
[----:B------:R-:W-:Y:S02]  /*1790*/  MOV R3, 0x400 ;  /* 0x0000040000037802 */ /* 0x000fe40000000f00 */
[----:B------:R-:W-:-:S04]  /*17a0*/  SHF.R.U32.HI R2, RZ, 0x1, R10 ;  /* 0x00000001ff027819 */ /* 0x000fc8000001160a */
[----:B------:R-:W-:Y:S02]  /*17b0*/  LOP3.LUT R2, R2, 0x1f0, RZ, 0xc0, !PT ;  /* 0x000001f002027812 */ /* 0x000fe400078ec0ff */
[----:B-1----:R-:W-:-:S05]  /*17c0*/  LEA R3, R8, R3, 0x18 ;  /* 0x0000000308037211 */ /* 0x002fca00078ec0ff */
[----:B------:R-:W-:-:S05]  /*17d0*/  IMAD.IADD R3, R2, 0x1, R3 ;  /* 0x0000000102037824 */ /* 0x000fca00078e0203 */
[----:B------:R4:W-:Y:S04]  /*17e0*/  STS.64 [R3+0x10], R4 ;  /* 0x0000100403007388 */ /* 0x0009e80000000a00 */
[----:B------:R4:W-:Y:S02]  /*17f0*/  STS.64 [R3+0x8], R6 ;  /* 0x0000080603007388 */ /* 0x0009e40000000a00 */
.L_x_1284:
[----:B------:R-:W-:Y:S05]  /*1800*/  BSYNC.RECONVERGENT B1 ;  /* 0x0000000000017941 */ /* 0x000fea0003800200 */
.L_x_1283:
[----:B------:R-:W-:Y:S01]  /*1810*/  BAR.SYNC.DEFER_BLOCKING 0x0 ;  /* 0x0000000000007b1d */ /* 0x000fe20000010000 */
[----:B------:R-:W-:-:S13]  /*1820*/  ISETP.NE.AND P1, PT, R10, RZ, PT ;  /* 0x000000ff0a00720c */ /* 0x000fda0003f25270 */
[----:B------:R-:W-:Y:S05]  /*1830*/  @P1 BRA `(.L_x_1285) ;  /* 0x0000005000201947 */ /* 0x000fea0003800000 */
[----:B-1--4-:R-:W1:Y:S01]  /*1840*/  S2R R3, SR_CgaCtaId ;  /* 0x0000000000037919 */ /* 0x012e620000008800 */
[----:B------:R-:W-:Y:S01]  /*1850*/  MOV R20, 0x400 ;  /* 0x0000040000147802 */ /* 0x000fe20000000f00 */
[----:B------:R-:W-:Y:S03]  /*1860*/  BSSY.RECONVERGENT B1, `(.L_x_1286) ;  /* 0x000001a000017945 */ /* 0x000fe60003800200 */
[----:B-1----:R-:W-:-:S05]  /*1870*/  LEA R20, R3, R20, 0x18 ;  /* 0x0000001403147211 */ /* 0x002fca00078ec0ff */
[----:B------:R-:W1:Y:S04]  /*1880*/  LDS.64 R16, [R20+0x18] ;  /* 0x0000180014107984 */ /* 0x000e680000000a00 */
[----:B--2---:R-:W2:Y:S04]  /*1890*/  LDS.128 R8, [R20+0x20] ;  /* 0x0000200014087984 */ /* 0x004ea80000000c00 */
[----:B------:R4:W4:Y:S04]  /*18a0*/  LDS.64 R2, [R20+0x80] ;  /* 0x0000800014027984 */ /* 0x0009280000000a00 */
[----:B0--3--:R0:W3:Y:S01]  /*18b0*/  LDS.128 R12, [R20+0x30] ;  /* 0x00003000140c7984 */ /* 0x0090e20000000c00 */
[----:B-1----:R-:W-:Y:S01]  /*18c0*/  DSETP.GEU.AND P0, PT, R6, R16, PT ;  /* 0x000000100600722a */ /* 0x002fe20003f0e000 */
[----:B------:R-:W-:-:S02]  /*18d0*/  IMAD.MOV.U32 R22, RZ, RZ, R16 ;  /* 0x000000ffff167224 */ /* 0x000fc400078e0010 */
[----:B------:R-:W-:Y:S02]  /*18e0*/  IMAD.MOV.U32 R23, RZ, RZ, R17 ;  /* 0x000000ffff177224 */ /* 0x000fe400078e0011 */
[----:B--2---:R-:W-:Y:S02]  /*18f0*/  IMAD.MOV.U32 R24, RZ, RZ, R8 ;  /* 0x000000ffff187224 */ /* 0x004fe400078e0008 */
[----:B------:R-:W-:-:S07]  /*1900*/  IMAD.MOV.U32 R25, RZ, RZ, R9 ;  /* 0x000000ffff197224 */ /* 0x000fce00078e0009 */
[----:B0--34-:R-:W-:Y:S05]  /*1910*/  @!P0 BRA `(.L_x_1287) ;  /* 0x0000000000388947 */ /* 0x019fea0003800000 */
[----:B------:R-:W-:Y:S01]  /*1920*/  DSETP.GEU.AND P0, PT, R16, R6, PT ;  /* 0x000000061000722a */ /* 0x000fe20003f0e000 */
[----:B------:R-:W-:Y:S01]  /*1930*/  IMAD.MOV.U32 R22, RZ, RZ, R6 ;  /* 0x000000ffff167224 */ /* 0x000fe200078e0006 */
[----:B------:R-:W-:Y:S01]  /*1940*/  MOV R25, R5 ;  /* 0x0000000500197202 */ /* 0x000fe20000000f00 */
[----:B------:R-:W-:Y:S02]  /*1950*/  IMAD.MOV.U32 R23, RZ, RZ, R7 ;  /* 0x000000ffff177224 */ /* 0x000fe400078e0007 */
[----:B------:R-:W-:-:S09]  /*1960*/  IMAD.MOV.U32 R24, RZ, RZ, R4 ;  /* 0x000000ffff187224 */ /* 0x000fd200078e0004 */
        /* <DEDUP_REMOVED lines=9> */
.L_x_1287:
[----:B------:R-:W-:Y:S05]  /*1a00*/  BSYNC.RECONVERGENT B1 ;  /* 0x0000000000017941 */ /* 0x000fea0003800200 */
.L_x_1286:
        /* <DEDUP_REMOVED lines=23> */
.L_x_1289:
[----:B------:R-:W-:Y:S05]  /*1b80*/  BSYNC.RECONVERGENT B1 ;  /* 0x0000000000017941 */ /* 0x000fea0003800200 */
.L_x_1288:
        /* <DEDUP_REMOVED lines=21> */
.L_x_1291:
[----:B------:R-:W-:Y:S05]  /*1ce0*/  BSYNC.RECONVERGENT B1 ;  /* 0x0000000000017941 */ /* 0x000fea0003800200 */
.L_x_1290:
        /* <DEDUP_REMOVED lines=23> */
.L_x_1293:
[----:B------:R-:W-:Y:S05]  /*1e60*/  BSYNC.RECONVERGENT B1 ;  /* 0x0000000000017941 */ /* 0x000fea0003800200 */
.L_x_1292:
        /* <DEDUP_REMOVED lines=21> */
.L_x_1295:
[----:B------:R-:W-:Y:S05]  /*1fc0*/  BSYNC.RECONVERGENT B1 ;  /* 0x0000000000017941 */ /* 0x000fea0003800200 */
.L_x_1294:
        /* <DEDUP_REMOVED lines=21> */
.L_x_1297:
[----:B------:R-:W-:Y:S05]  /*2120*/  BSYNC.RECONVERGENT B1 ;  /* 0x0000000000017941 */ /* 0x000fea0003800200 */
.L_x_1296:
        /* <DEDUP_REMOVED lines=21> */
.L_x_1272:
[----:B------:R-:W0:Y:S01]  /*2280*/  S2R R2, SR_LANEID ;  /* 0x0000000000027919 */ /* 0x000e220000000000 */
[----:B------:R-:W-:Y:S01]  /*2290*/  LOP3.LUT R3, R10, 0x3e0, RZ, 0xc0, !PT ;  /* 0x000003e00a037812 */ /* 0x000fe200078ec0ff */
[----:B------:R-:W-:Y:S01]  /*22a0*/  BSSY.RECONVERGENT B1, `(.L_x_1298) ;  /* 0x0000024000017945 */ /* 0x000fe20003800200 */
[----:B------:R-:W-:Y:S02]  /*22b0*/  IMAD.MOV.U32 R18, RZ, RZ, R21 ;  /* 0x000000ffff127224 */ /* 0x000fe400078e0015 */
[----:B------:R-:W-:Y:S01]  /*22c0*/  LOP3.LUT R6, RZ, R3, RZ, 0x33, !PT ;  /* 0x00000003ff067212 */ /* 0x000fe200078e33ff */
[----:B------:R-:W-:Y:S02]  /*22d0*/  VIADD R4, R3, 0x20 ;  /* 0x0000002003047836 */ /* 0x000fe40000000000 */
[----:B------:R-:W-:Y:S02]  /*22e0*/  IMAD.MOV.U32 R22, RZ, RZ, R20 ;  /* 0x000000ffff167224 */ /* 0x000fe400078e0014 */
[----:B------:R-:W-:Y:S01]  /*22f0*/  IMAD.IADD R3, R9, 0x1, R6 ;  /* 0x0000000109037824 */ /* 0x000fe200078e0206 */
[----:B------:R-:W-:Y:S01]  /*2300*/  ISETP.GT.AND P0, PT, R4, R9, PT ;  /* 0x000000090400720c */ /* 0x000fe20003f04270 */
[----:B-----5:R-:W-:-:S02]  /*2310*/  IMAD.MOV.U32 R4, RZ, RZ, R14 ;  /* 0x000000ffff047224 */ /* 0x020fc400078e000e */
[----:B------:R-:W-:Y:S01]  /*2320*/  IMAD.MOV.U32 R5, RZ, RZ, R15 ;  /* 0x000000ffff057224 */ /* 0x000fe200078e000f */
[----:B------:R-:W-:-:S05]  /*2330*/  SEL R3, R3, 0x1f, P0 ;  /* 0x0000001f03037807 */ /* 0x000fca0000000000 */
[----:B------:R1:W2:Y:S04]  /*2340*/  SHFL.DOWN PT, R6, R14, 0x1, R3 ;  /* 0x082000000e067989 */ /* 0x0002a800000e0003 */
[----:B------:R1:W3:Y:S04]  /*2350*/  SHFL.DOWN PT, R7, R15, 0x1, R3 ;  /* 0x082000000f077989 */ /* 0x0002e800000e0003 */
[----:B------:R1:W4:Y:S01]  /*2360*/  SHFL.DOWN PT, R8, R21, 0x1, R3 ;  /* 0x0820000015087989 */ /* 0x00032200000e0003 */
[----:B0-----:R-:W-:-:S03]  /*2370*/  ISETP.GE.AND P0, PT, R2, R3, PT ;  /* 0x000000030200720c */ /* 0x001fc60003f06270 */
[----:B------:R1:W0:Y:S10]  /*2380*/  SHFL.DOWN PT, R11, R20, 0x1, R3 ;  /* 0x08200000140b7989 */ /* 0x00023400000e0003 */
[----:B-12---:R-:W-:Y:S05]  /*2390*/  @P0 BRA `(.L_x_1299) ;  /* 0x0000000000500947 */ /* 0x006fea0003800000 */
[----:B---3--:R-:W-:Y:S01]  /*23a0*/  DSETP.GEU.AND P0, PT, R14, R6, PT ;  /* 0x000000060e00722a */ /* 0x008fe20003f0e000 */
[----:B----4-:R-:W-:Y:S02]  /*23b0*/  IMAD.MOV.U32 R18, RZ, RZ, R8 ;  /* 0x000000ffff127224 */ /* 0x010fe400078e0008 */
        /* <DEDUP_REMOVED lines=18> */
.L_x_1299:
[----:B------:R-:W-:Y:S05]  /*24e0*/  BSYNC.RECONVERGENT B1 ;  /* 0x0000000000017941 */ /* 0x000fea0003800200 */
.L_x_1298:
[----:B------:R-:W-:Y:S01]  /*24f0*/  IADD3 R6, PT, PT, R2, 0x2, RZ ;  /* 0x0000000202067810 */ /* 0x000fe20007ffe0ff */
[----:B------:R1:W2:Y:S01]  /*2500*/  SHFL.DOWN PT, R12, R4, 0x2, R3 ;  /* 0x08400000040c7989 */ /* 0x0002a200000e0003 */
[----:B------:R-:W-:Y:S01]  /*2510*/  BSSY.RECONVERGENT B1, `(.L_x_1300) ;  /* 0x000001e000017945 */ /* 0x000fe20003800200 */
[----:B----4-:R-:W-:Y:S01]  /*2520*/  IMAD.MOV.U32 R8, RZ, RZ, R18 ;  /* 0x000000ffff087224 */ /* 0x010fe200078e0012 */
[----:B------:R-:W-:Y:S01]  /*2530*/  ISETP.GT.AND P0, PT, R6, R3, PT ;  /* 0x000000030600720c */ /* 0x000fe20003f04270 */
[----:B------:R1:W4:Y:S01]  /*2540*/  SHFL.DOWN PT, R13, R5, 0x2, R3 ;  /* 0x08400000050d7989 */ /* 0x00032200000e0003 */
[----:B------:R-:W-:Y:S02]  /*2550*/  IMAD.MOV.U32 R16, RZ, RZ, R22 ;  /* 0x000000ffff107224 */ /* 0x000fe400078e0016 */
[----:B------:R-:W-:Y:S01]  /*2560*/  IMAD.MOV.U32 R6, RZ, RZ, R4 ;  /* 0x000000ffff067224 */ /* 0x000fe200078e0004 */
[----:B0-----:R1:W0:Y:S01]  /*2570*/  SHFL.DOWN PT, R11, R18, 0x2, R3 ;  /* 0x08400000120b7989 */ /* 0x00122200000e0003 */
[----:B---3--:R-:W-:-:S03]  /*2580*/  IMAD.MOV.U32 R7, RZ, RZ, R5 ;  /* 0x000000ffff077224 */ /* 0x008fc600078e0005 */
[----:B------:R1:W3:Y:S04]  /*2590*/  SHFL.DOWN PT, R15, R22, 0x2, R3 ;  /* 0x08400000160f7989 */ /* 0x0002e800000e0003 */
[----:B------:R-:W-:Y:S05]  /*25a0*/  @P0 BRA `(.L_x_1301) ;  /* 0x0000000000500947 */ /* 0x000fea0003800000 */
[----:B--2-4-:R-:W-:Y:S01]  /*25b0*/  DSETP.GEU.AND P0, PT, R4, R12, PT ;  /* 0x0000000c0400722a */ /* 0x014fe20003f0e000 */
        /* <DEDUP_REMOVED lines=19> */
.L_x_1301:
[----:B------:R-:W-:Y:S05]  /*26f0*/  BSYNC.RECONVERGENT B1 ;  /* 0x0000000000017941 */ /* 0x000fea0003800200 */
.L_x_1300:
[----:B-1----:R-:W-:Y:S01]  /*2700*/  VIADD R4, R2, 0x4 ;  /* 0x0000000402047836 */ /* 0x002fe20000000000 */
[----:B--2---:R1:W2:Y:S01]  /*2710*/  SHFL.DOWN PT, R12, R6, 0x4, R3 ;  /* 0x08800000060c7989 */ /* 0x0042a200000e0003 */
[----:B------:R-:W-:Y:S01]  /*2720*/  BSSY.RECONVERGENT B1, `(.L_x_1302) ;  /* 0x000001e000017945 */ /* 0x000fe20003800200 */
[----:B------:R-:W-:Y:S02]  /*2730*/  IMAD.MOV.U32 R14, RZ, RZ, R8 ;  /* 0x000000ffff0e7224 */ /* 0x000fe400078e0008 */
[----:B------:R-:W-:Y:S01]  /*2740*/  ISETP.GT.AND P0, PT, R4, R3, PT ;  /* 0x000000030400720c */ /* 0x000fe20003f04270 */
[----:B----4-:R1:W4:Y:S01]  /*2750*/  SHFL.DOWN PT, R13, R7, 0x4, R3 ;  /* 0x08800000070d7989 */ /* 0x01032200000e0003 */
[----:B------:R-:W-:Y:S02]  /*2760*/  IMAD.MOV.U32 R18, RZ, RZ, R16 ;  /* 0x000000ffff127224 */ /* 0x000fe400078e0010 */
[----:B------:R-:W-:Y:S01]  /*2770*/  IMAD.MOV.U32 R4, RZ, RZ, R6 ;  /* 0x000000ffff047224 */ /* 0x000fe200078e0006 */
[----:B0-----:R1:W0:Y:S01]  /*2780*/  SHFL.DOWN PT, R11, R8, 0x4, R3 ;  /* 0x08800000080b7989 */ /* 0x00122200000e0003 */
[----:B------:R-:W-:-:S03]  /*2790*/  IMAD.MOV.U32 R5, RZ, RZ, R7 ;  /* 0x000000ffff057224 */ /* 0x000fc600078e0007 */
[----:B---3--:R1:W3:Y:S04]  /*27a0*/  SHFL.DOWN PT, R15, R16, 0x4, R3 ;  /* 0x08800000100f7989 */ /* 0x0082e800000e0003 */
        /* <DEDUP_REMOVED lines=21> */
.L_x_1303:
[----:B------:R-:W-:Y:S05]  /*2900*/  BSYNC.RECONVERGENT B1 ;  /* 0x0000000000017941 */ /* 0x000fea0003800200 */
.L_x_1302:
[----:B-1----:R-:W-:Y:S01]  /*2910*/  VIADD R8, R2, 0x8 ;  /* 0x0000000802087836 */ /* 0x002fe20000000000 */
[----:B------:R1:W1:Y:S01]  /*2920*/  SHFL.DOWN PT, R6, R4, 0x8, R3 ;  /* 0x0900000004067989 */ /* 0x00026200000e0003 */
[----:B------:R-:W-:Y:S01]  /*2930*/  BSSY.RECONVERGENT B1, `(.L_x_1304) ;  /* 0x000001e000017945 */ /* 0x000fe20003800200 */
[----:B------:R-:W-:Y:S02]  /*2940*/  IMAD.MOV.U32 R16, RZ, RZ, R18 ;  /* 0x000000ffff107224 */ /* 0x000fe400078e0012 */
[----:B------:R-:W-:Y:S01]  /*2950*/  ISETP.GT.AND P0, PT, R8, R3, PT ;  /* 0x000000030800720c */ /* 0x000fe20003f04270 */
[----:B------:R1:W1:Y:S01]  /*2960*/  SHFL.DOWN PT, R7, R5, 0x8, R3 ;  /* 0x0900000005077989 */ /* 0x00026200000e0003 */
[----:B------:R-:W-:Y:S02]  /*2970*/  IMAD.MOV.U32 R8, RZ, RZ, R14 ;  /* 0x000000ffff087224 */ /* 0x000fe400078e000e */
[----:B--2---:R-:W-:Y:S01]  /*2980*/  IMAD.MOV.U32 R12, RZ, RZ, R4 ;  /* 0x000000ffff0c7224 */ /* 0x004fe200078e0004 */
[----:B0-----:R0:W2:Y:S01]  /*2990*/  SHFL.DOWN PT, R11, R14, 0x8, R3 ;  /* 0x090000000e0b7989 */ /* 0x0010a200000e0003 */
[----:B----4-:R-:W-:-:S03]  /*29a0*/  IMAD.MOV.U32 R13, RZ, RZ, R5 ;  /* 0x000000ffff0d7224 */ /* 0x010fc600078e0005 */
[----:B---3--:R0:W3:Y:S04]  /*29b0*/  SHFL.DOWN PT, R15, R18, 0x8, R3 ;  /* 0x09000000120f7989 */ /* 0x0080e800000e0003 */
[----:B------:R-:W-:Y:S05]  /*29c0*/  @P0 BRA `(.L_x_1305) ;  /* 0x0000000000500947 */ /* 0x000fea0003800000 */
[----:B-1----:R-:W-:Y:S01]  /*29d0*/  DSETP.GEU.AND P0, PT, R4, R6, PT ;  /* 0x000000060400722a */ /* 0x002fe20003f0e000 */
[----:B--2---:R-:W-:Y:S02]  /*29e0*/  IMAD.MOV.U32 R8, RZ, RZ, R11 ;  /* 0x000000ffff087224 */ /* 0x004fe400078e000b */
        /* <DEDUP_REMOVED lines=18> */
.L_x_1305:
[----:B------:R-:W-:Y:S05]  /*2b10*/  BSYNC.RECONVERGENT B1 ;  /* 0x0000000000017941 */ /* 0x000fea0003800200 */
.L_x_1304:
[----:B-1----:R-:W-:Y:S01]  /*2b20*/  VIADD R4, R2, 0x10 ;  /* 0x0000001002047836 */ /* 0x002fe20000000000 */
[----:B0-----:R0:W1:Y:S01]  /*2b30*/  SHFL.DOWN PT, R14, R12, 0x10, R3 ;  /* 0x0a0000000c0e7989 */ /* 0x00106200000e0003 */
[----:B------:R-:W-:Y:S01]  /*2b40*/  BSSY.RECONVERGENT B1, `(.L_x_1306) ;  /* 0x000001e000017945 */ /* 0x000fe20003800200 */
[----:B------:R-:W-:Y:S02]  /*2b50*/  IMAD.MOV.U32 R5, RZ, RZ, R16 ;  /* 0x000000ffff057224 */ /* 0x000fe400078e0010 */
[----:B------:R-:W-:Y:S01]  /*2b60*/  ISETP.GT.AND P0, PT, R4, R3, PT ;  /* 0x000000030400720c */ /* 0x000fe20003f04270 */
[----:B---3--:R0:W3:Y:S01]  /*2b70*/  SHFL.DOWN PT, R15, R13, 0x10, R3 ;  /* 0x0a0000000d0f7989 */ /* 0x0080e200000e0003 */
[----:B------:R-:W-:Y:S02]  /*2b80*/  IMAD.MOV.U32 R4, RZ, RZ, R8 ;  /* 0x000000ffff047224 */ /* 0x000fe400078e0008 */
[----:B------:R-:W-:Y:S01]  /*2b90*/  IMAD.MOV.U32 R6, RZ, RZ, R12 ;  /* 0x000000ffff067224 */ /* 0x000fe200078e000c */
[----:B--2---:R0:W2:Y:S01]  /*2ba0*/  SHFL.DOWN PT, R11, R8, 0x10, R3 ;  /* 0x0a000000080b7989 */ /* 0x0040a200000e0003 */
[----:B------:R-:W-:-:S03]  /*2bb0*/  IMAD.MOV.U32 R7, RZ, RZ, R13 ;  /* 0x000000ffff077224 */ /* 0x000fc600078e000d */
[----:B------:R0:W4:Y:S04]  /*2bc0*/  SHFL.DOWN PT, R17, R16, 0x10, R3 ;  /* 0x0a00000010117989 */ /* 0x00012800000e0003 */
        /* <DEDUP_REMOVED lines=21> */
.L_x_1307:
[----:B------:R-:W-:Y:S05]  /*2d20*/  BSYNC.RECONVERGENT B1 ;  /* 0x0000000000017941 */ /* 0x000fea0003800200 */
.L_x_1306:
[----:B------:R-:W-:Y:S01]  /*2d30*/  ISETP.NE.AND P0, PT, R2, RZ, PT ;  /* 0x000000ff0200720c */ /* 0x000fe20003f05270 */
[----:B------:R-:W-:-:S12]  /*2d40*/  BSSY.RECONVERGENT B1, `(.L_x_1308) ;  /* 0x000000a000017945 */ /* 0x000fd80003800200 */
        /* <DEDUP_REMOVED lines=9> */
.L_x_1309:
[----:B------:R-:W-:Y:S05]  /*2de0*/  BSYNC.RECONVERGENT B1 ;  /* 0x0000000000017941 */ /* 0x000fea0003800200 */
.L_x_1308:
        /* <DEDUP_REMOVED lines=9> */
[----:B------:R-:W0:Y:S01]  /*2e80*/  S2UR UR5, SR_CgaCtaId ;  /* 0x00000000000579c3 */ /* 0x000e220000008800 */
[----:B------:R-:W-:Y:S01]  /*2e90*/  UMOV UR4, 0x400 ;  /* 0x0000040000047882 */ /* 0x000fe20000000000 */
[----:B------:R-:W-:Y:S01]  /*2ea0*/  BSSY.RECONVERGENT B1, `(.L_x_1310) ;  /* 0x0000018000017945 */ /* 0x000fe20003800200 */
[----:B0-----:R-:W-:-:S09]  /*2eb0*/  ULEA UR4, UR5, UR4, 0x18 ;  /* 0x0000000405047291 */ /* 0x001fd2000f8ec0ff */
[----:B--2---:R-:W0:Y:S04]  /*2ec0*/  LDS.64 R10, [UR4+0x18] ;  /* 0x00001804ff0a7984 */ /* 0x004e280008000a00 */
[----:B-1-3--:R-:W1:Y:S01]  /*2ed0*/  LDS.64 R14, [UR4+0x20] ;  /* 0x00002004ff0e7984 */ /* 0x00ae620008000a00 */
[----:B0-----:R-:W-:Y:S01]  /*2ee0*/  DSETP.GEU.AND P0, PT, R6, R10, PT ;  /* 0x0000000a0600722a */ /* 0x001fe20003f0e000 */
[----:B------:R-:W-:Y:S02]  /*2ef0*/  IMAD.MOV.U32 R2, RZ, RZ, R10 ;  /* 0x000000ffff027224 */ /* 0x000fe400078e000a */
[----:B------:R-:W-:Y:S02]  /*2f00*/  IMAD.MOV.U32 R3, RZ, RZ, R11 ;  /* 0x000000ffff037224 */ /* 0x000fe400078e000b */
[----:B-1----:R-:W-:-:S02]  /*2f10*/  IMAD.MOV.U32 R13, RZ, RZ, R14 ;  /* 0x000000ffff0d7224 */ /* 0x002fc400078e000e */
[----:B------:R-:W-:-:S07]  /*2f20*/  IMAD.MOV.U32 R8, RZ, RZ, R15 ;  /* 0x000000ffff087224 */ /* 0x000fce00078e000f */
[----:B------:R-:W-:Y:S05]  /*2f30*/  @!P0 BRA `(.L_x_1311) ;  /* 0x0000000000388947 */ /* 0x000fea0003800000 */
        /* <DEDUP_REMOVED lines=14> */
.L_x_1311:
[----:B------:R-:W-:Y:S05]  /*3020*/  BSYNC.RECONVERGENT B1 ;  /* 0x0000000000017941 */ /* 0x000fea0003800200 */
.L_x_1310:
[----:B------:R-:W-:Y:S01]  /*3030*/  ISETP.GE.AND P0, PT, R9, 0x41, PT ;  /* 0x000000410900780c */ /* 0x000fe20003f06270 */
[----:B--2---:R-:W-:Y:S02]  /*3040*/  IMAD.MOV.U32 R11, RZ, RZ, R13 ;  /* 0x000000ffff0b7224 */ /* 0x004fe400078e000d */
        /* <DEDUP_REMOVED lines=8> */
[----:B------:R-:W0:Y:S04]  /*30d0*/  LDS.64 R6, [UR4+0x28] ;  /* 0x00002804ff067984 */ /* 0x000e280008000a00 */
        /* <DEDUP_REMOVED lines=21> */
.L_x_1313:
[----:B------:R-:W-:Y:S05]  /*3230*/  BSYNC.RECONVERGENT B1 ;  /* 0x0000000000017941 */ /* 0x000fea0003800200 */
.L_x_1312:
[----:B------:R-:W-:Y:S01]  /*3240*/  ISETP.GE.AND P0, PT, R9, 0x61, PT ;  /* 0x000000610900780c */ /* 0x000fe20003f06270 */
[----:B------:R-:W-:Y:S02]  /*3250*/  IMAD.MOV.U32 R13, RZ, RZ, R11 ;  /* 0x000000ffff0d7224 */ /* 0x000fe400078e000b */
        /* <DEDUP_REMOVED lines=30> */
.L_x_1315:
[----:B------:R-:W-:Y:S05]  /*3440*/  BSYNC.RECONVERGENT B1 ;  /* 0x0000000000017941 */ /* 0x000fea0003800200 */
.L_x_1314:
        /* <DEDUP_REMOVED lines=32> */
.L_x_1317:
[----:B------:R-:W-:Y:S05]  /*3650*/  BSYNC.RECONVERGENT B1 ;  /* 0x0000000000017941 */ /* 0x000fea0003800200 */
.L_x_1316:
        /* <DEDUP_REMOVED lines=32> */
.L_x_1319:
[----:B------:R-:W-:Y:S05]  /*3860*/  BSYNC.RECONVERGENT B1 ;  /* 0x0000000000017941 */ /* 0x000fea0003800200 */
.L_x_1318:
        /* <DEDUP_REMOVED lines=32> */
.L_x_1321:
[----:B------:R-:W-:Y:S05]  /*3a70*/  BSYNC.RECONVERGENT B1 ;  /* 0x0000000000017941 */ /* 0x000fea0003800200 */
.L_x_1320:
[----:B------:R-:W-:Y:S01]  /*3a80*/  ISETP.GE.AND P0, PT, R9, 0xe1, PT ;  /* 0x000000e10900780c */ /* 0x000fe20003f06270 */
[----:B------:R-:W-:Y:S01]  /*3a90*/  IMAD.MOV.U32 R5, RZ, RZ, R10 ;  /* 0x000000ffff057224 */ /* 0x000fe200078e000a */
[----:B------:R-:W-:Y:S01]  /*3aa0*/  MOV R4, R11 ;  /* 0x0000000b00047202 */ /* 0x000fe20000000f00 */
[----:B------:R-:W-:Y:S02]  /*3ab0*/  IMAD.MOV.U32 R6, RZ, RZ, R2 ;  /* 0x000000ffff067224 */ /* 0x000fe400078e0002 */
[----:B------:R-:W-:-:S08]  /*3ac0*/  IMAD.MOV.U32 R7, RZ, RZ, R3 ;  /* 0x000000ffff077224 */ /* 0x000fd000078e0003 */
[----:B------:R-:W-:Y:S05]  /*3ad0*/  @!P0 BRA `(.L_x_1285) ;  /* 0x0000002c00788947 */ /* 0x000fea0003800000 */
[----:B------:R-:W0:Y:S01]  /*3ae0*/  S2UR UR5, SR_CgaCtaId ;  /* 0x00000000000579c3 */ /* 0x000e220000008800 */
[----:B------:R-:W-:Y:S02]  /*3af0*/  UMOV UR4, 0x400 ;  /* 0x0000040000047882 */ /* 0x000fe40000000000 */
[----:B0-----:R-:W-:-:S09]  /*3b00*/  ULEA UR4, UR5, UR4, 0x18 ;  /* 0x0000000405047291 */ /* 0x001fd2000f8ec0ff */
[----:B------:R-:W0:Y:S04]  /*3b10*/  LDS.64 R8, [UR4+0x78] ;  /* 0x00007804ff087984 */ /* 0x000e280008000a00 */
[----:B------:R-:W2:Y:S01]  /*3b20*/  LDS.64 R12, [UR4+0x80] ;  /* 0x00008004ff0c7984 */ /* 0x000ea20008000a00 */
[----:B0-----:R-:W-:Y:S01]  /*3b30*/  DSETP.GEU.AND P0, PT, R2, R8, PT ;  /* 0x000000080200722a */ /* 0x001fe20003f0e000 */
[----:B------:R-:W-:Y:S02]  /*3b40*/  IMAD.MOV.U32 R6, RZ, RZ, R8 ;  /* 0x000000ffff067224 */ /* 0x000fe400078e0008 */
[----:B------:R-:W-:Y:S02]  /*3b50*/  IMAD.MOV.U32 R7, RZ, RZ, R9 ;  /* 0x000000ffff077224 */ /* 0x000fe400078e0009 */
[----:B--2---:R-:W-:-:S02]  /*3b60*/  IMAD.MOV.U32 R4, RZ, RZ, R12 ;  /* 0x000000ffff047224 */ /* 0x004fc400078e000c */
        /* <DEDUP_REMOVED lines=17> */
.L_x_1253:
        /* <DEDUP_REMOVED lines=12> */
[----:B------:R-:W5:Y:S01]  /*3d40*/  LDG.E.64 R10, desc[UR10][R20.64+0x2000] ;  /* 0x0020000a140a7981 */ /* 0x000f62000c1e1b00 */
[----:B------:R-:W-:Y:S01]  /*3d50*/  IMAD.U32 R5, RZ, RZ, UR14 ;  /* 0x0000000eff057e24 */ /* 0x000fe2000f8e00ff */
[----:B------:R-:W-:Y:S01]  /*3d60*/  LOP3.LUT R9, R3, 0x400, RZ, 0xfc, !PT ;  /* 0x0000040003097812 */ /* 0x000fe200078efcff */
[----:B------:R-:W-:Y:S01]  /*3d70*/  BSSY.RECONVERGENT B1, `(.L_x_1322) ;  /* 0x0000020000017945 */ /* 0x000fe20003800200 */
[----:B------:R-:W-:-:S04]  /*3d80*/  ISETP.LE.U32.AND P0, PT, R25, UR6, PT ;  /* 0x0000000619007c0c */ /* 0x000fc8000bf03070 */
[----:B------:R-:W-:Y:S01]  /*3d90*/  ISETP.GE.U32.AND.EX P0, PT, RZ, R16, PT, P0 ;  /* 0x00000010ff00720c */ /* 0x000fe20003f06100 */
[----:B--2---:R-:W-:-:S06]  /*3da0*/  DSETP.GEU.AND P3, PT, R6, R14, PT ;  /* 0x0000000e0600722a */ /* 0x004fcc0003f6e000 */
[----:B------:R-:W-:Y:S02]  /*3db0*/  FSEL R6, R6, R14, P3 ;  /* 0x0000000e06067208 */ /* 0x000fe40001800000 */
[----:B------:R-:W-:-:S06]  /*3dc0*/  FSEL R7, R7, R15, P3 ;  /* 0x0000000f07077208 */ /* 0x000fcc0001800000 */
[----:B---3--:R-:W-:-:S06]  /*3dd0*/  DSETP.GEU.AND P4, PT, R6, R18, PT ;  /* 0x000000120600722a */ /* 0x008fcc0003f8e000 */
[----:B------:R-:W-:Y:S01]  /*3de0*/  FSEL R14, R6, R18, P4 ;  /* 0x00000012060e7208 */ /* 0x000fe20002000000 */
[----:B------:R-:W-:Y:S01]  /*3df0*/  IMAD.U32 R6, RZ, RZ, UR15 ;  /* 0x0000000fff067e24 */ /* 0x000fe2000f8e00ff */
[----:B------:R-:W-:Y:S01]  /*3e00*/  FSEL R15, R7, R19, P4 ;  /* 0x00000013070f7208 */ /* 0x000fe20002000000 */
[----:B------:R-:W-:-:S05]  /*3e10*/  VIADD R18, R3, 0x100 ;  /* 0x0000010003127836 */ /* 0x000fca0000000000 */
[----:B----4-:R-:W-:-:S06]  /*3e20*/  DSETP.GEU.AND P2, PT, R14, R12, PT ;  /* 0x0000000c0e00722a */ /* 0x010fcc0003f4e000 */
[----:B------:R-:W-:Y:S01]  /*3e30*/  FSEL R12, R14, R12, P2 ;  /* 0x0000000c0e0c7208 */ /* 0x000fe20001000000 */
[----:B------:R-:W-:Y:S01]  /*3e40*/  VIADD R14, R3, 0x200 ;  /* 0x00000200030e7836 */ /* 0x000fe20000000000 */
[----:B------:R-:W-:Y:S02]  /*3e50*/  FSEL R13, R15, R13, P2 ;  /* 0x0000000d0f0d7208 */ /* 0x000fe40001000000 */
[----:B------:R-:W-:Y:S02]  /*3e60*/  IADD3 R15, P5, PT, R8, R5, RZ ;  /* 0x00000005080f7210 */ /* 0x000fe40007fbe0ff */
[----:B------:R-:W-:Y:S02]  /*3e70*/  @P4 SEL R14, R3, R18, P3 ;  /* 0x00000012030e4207 */ /* 0x000fe40001800000 */
[----:B-----5:R-:W-:Y:S01]  /*3e80*/  DSETP.GEU.AND P1, PT, R12, R10, PT ;  /* 0x0000000a0c00722a */ /* 0x020fe20003f2e000 */
[----:B------:R-:W-:Y:S01]  /*3e90*/  IMAD.X R17, RZ, RZ, R6, P5 ;  /* 0x000000ffff117224 */ /* 0x000fe200028e0606 */
[----:B------:R-:W-:Y:S01]  /*3ea0*/  IADD3 R7, P5, PT, R9, R15, RZ ;  /* 0x0000000f09077210 */ /* 0x000fe20007fbe0ff */
[----:B------:R-:W-:-:S04]  /*3eb0*/  @!P2 VIADD R14, R3, 0x300 ;  /* 0x00000300030ea836 */ /* 0x000fc80000000000 */
[----:B------:R-:W-:-:S07]  /*3ec0*/  IMAD.X R8, RZ, RZ, R17, P5 ;  /* 0x000000ffff087224 */ /* 0x000fce00028e0611 */
[----:B------:R-:W-:Y:S05]  /*3ed0*/  @!P1 BRA `(.L_x_1323) ;  /* 0x0000000000249947 */ /* 0x000fea0003800000 */
[C---:B------:R-:W-:Y:S02]  /*3ee0*/  ISETP.GE.U32.AND P1, PT, R14.reuse, R9, PT ;  /* 0x000000090e00720c */ /* 0x040fe40003f26070 */
[----:B------:R-:W-:Y:S02]  /*3ef0*/  IADD3 R14, P2, PT, R14, R15, RZ ;  /* 0x0000000f0e0e7210 */ /* 0x000fe40007f5e0ff */
[----:B------:R-:W-:-:S03]  /*3f00*/  ISETP.GE.U32.AND.EX P1, PT, RZ, RZ, PT, P1 ;  /* 0x000000ffff00720c */ /* 0x000fc60003f26110 */
[----:B------:R-:W-:-:S10]  /*3f10*/  IMAD.X R9, RZ, RZ, R17, P2 ;  /* 0x000000ffff097224 */ /* 0x000fd400010e0611 */
[----:B------:R-:W-:-:S06]  /*3f20*/  DSETP.LT.OR P1, PT, R10, R12, !P1 ;  /* 0x0000000c0a00722a */ /* 0x000fcc0004f21400 */
[----:B------:R-:W-:Y:S02]  /*3f30*/  FSEL R10, R12, R10, P1 ;  /* 0x0000000a0c0a7208 */ /* 0x000fe40000800000 */
[----:B------:R-:W-:Y:S02]  /*3f40*/  FSEL R11, R13, R11, P1 ;  /* 0x0000000b0d0b7208 */ /* 0x000fe40000800000 */
[----:B------:R-:W-:Y:S02]  /*3f50*/  SEL R7, R14, R7, P1 ;  /* 0x000000070e077207 */ /* 0x000fe40000800000 */
[----:B------:R-:W-:-:S07]  /*3f60*/  SEL R8, R9, R8, P1 ;  /* 0x0000000809087207 */ /* 0x000fce0000800000 */
.L_x_1323:
[----:B------:R-:W-:Y:S05]  /*3f70*/  BSYNC.RECONVERGENT B1 ;  /* 0x0000000000017941 */ /* 0x000fea0003800200 */
.L_x_1322:
        /* <DEDUP_REMOVED lines=21> */
.L_x_1326:
[----:B------:R-:W-:Y:S05]  /*40d0*/  BSYNC.RECONVERGENT B1 ;  /* 0x0000000000017941 */ /* 0x000fea0003800200 */
.L_x_1325:
[----:B------:R-:W1:Y:S08]  /*40e0*/  S2UR UR5, SR_CgaCtaId ;  /* 0x00000000000579c3 */ /* 0x000e700000008800 */
[----:B------:R-:W-:Y:S06]  /*40f0*/  BAR.SYNC.DEFER_BLOCKING 0x0 ;  /* 0x0000000000007b1d */ /* 0x000fec0000010000 */
[----:B------:R-:W-:-:S02]  /*4100*/  UMOV UR4, 0x400 ;  /* 0x0000040000047882 */ /* 0x000fc40000000000 */
[----:B-1----:R-:W-:-:S06]  /*4110*/  ULEA UR4, UR5, UR4, 0x18 ;  /* 0x0000000405047291 */ /* 0x002fcc000f8ec0ff */
[----:B------:R-:W-:-:S05]  /*4120*/  IMAD.U32 R9, RZ, RZ, UR4 ;  /* 0x00000004ff097e24 */ /* 0x000fca000f8e00ff */
[----:B------:R-:W0:Y:S02]  /*4130*/  LDS.64 R18, [R9+0x98] ;  /* 0x0000980009127984 */ /* 0x000e240000000a00 */
[----:B0-----:R-:W-:-:S04]  /*4140*/  IADD3 R14, P1, PT, R18, 0x500, RZ ;  /* 0x00000500120e7810 */ /* 0x001fc80007f3e0ff */
[----:B------:R-:W-:Y:S01]  /*4150*/  ISETP.GT.U32.AND P0, PT, R14, R25, PT ;  /* 0x000000190e00720c */ /* 0x000fe20003f04070 */
[----:B------:R-:W-:-:S05]  /*4160*/  IMAD.X R15, RZ, RZ, R19, P1 ;  /* 0x000000ffff0f7224 */ /* 0x000fca00008e0613 */
[----:B------:R-:W-:-:S13]  /*4170*/  ISETP.GT.AND.EX P0, PT, R15, R16, PT, P0 ;  /* 0x000000100f00720c */ /* 0x000fda0003f04300 */
[----:B------:R-:W-:Y:S05]  /*4180*/  @P0 BRA `(.L_x_1327) ;  /* 0x0000000400b40947 */ /* 0x000fea0003800000 */
[----:B------:R-:W-:Y:S01]  /*4190*/  BSSY.RECONVERGENT B1, `(.L_x_1327) ;  /* 0x000006c000017945 */ /* 0x000fe20003800200 */
[----:B------:R-:W-:Y:S01]  /*41a0*/  IMAD.MOV.U32 R20, RZ, RZ, R10 ;  /* 0x000000ffff147224 */ /* 0x000fe200078e000a */
[----:B------:R-:W0:Y:S01]  /*41b0*/  LDCU.64 UR8, c[0x0][0x398] ;  /* 0x00007300ff0877ac */ /* 0x000e220008000a00 */
[----:B------:R-:W-:Y:S02]  /*41c0*/  IMAD.MOV.U32 R21, RZ, RZ, R11 ;  /* 0x000000ffff157224 */ /* 0x000fe400078e000b */
[----:B------:R-:W-:Y:S01]  /*41d0*/  IMAD.MOV.U32 R15, RZ, RZ, R7 ;  /* 0x000000ffff0f7224 */ /* 0x000fe200078e0007 */
[----:B------:R-:W1:Y:S01]  /*41e0*/  LDCU.128 UR12, c[0x0][0x380] ;  /* 0x00007000ff0c77ac */ /* 0x000e620008000c00 */
[----:B------:R-:W-:-:S07]  /*41f0*/  IMAD.MOV.U32 R14, RZ, RZ, R8 ;  /* 0x000000ffff0e7224 */ /* 0x000fce00078e0008 */
.L_x_1330:
[----:B------:R-:W-:Y:S01]  /*4200*/  IADD3 R7, P0, PT, R3, R18, RZ ;  /* 0x0000001203077210 */ /* 0x000fe20007f1e0ff */
[----:B-1----:R-:W-:Y:S02]  /*4210*/  IMAD.U32 R2, RZ, RZ, UR12 ;  /* 0x0000000cff027e24 */ /* 0x002fe4000f8e00ff */
[----:B------:R-:W-:Y:S02]  /*4220*/  IMAD.U32 R4, RZ, RZ, UR13 ;  /* 0x0000000dff047e24 */ /* 0x000fe4000f8e00ff */
[----:B------:R-:W-:Y:S01]  /*4230*/  IMAD.X R25, RZ, RZ, R19, P0 ;  /* 0x000000ffff197224 */ /* 0x000fe200000e0613 */
[----:B------:R-:W-:-:S04]  /*4240*/  LEA R10, P0, R7, R2, 0x3 ;  /* 0x00000002070a7211 */ /* 0x000fc800078018ff */
[----:B------:R-:W-:-:S05]  /*4250*/  LEA.HI.X R11, R7, R4, R25, 0x3, P0 ;  /* 0x00000004070b7211 */ /* 0x000fca00000f1c19 */
[----:B------:R-:W2:Y:S04]  /*4260*/  LDG.E.64 R16, desc[UR10][R10.64] ;  /* 0x0000000a0a107981 */ /* 0x000ea8000c1e1b00 */
[----:B------:R-:W3:Y:S01]  /*4270*/  LDG.E.64 R18, desc[UR10][R10.64+0x800] ;  /* 0x0008000a0a127981 */ /* 0x000ee2000c1e1b00 */
[----:B------:R-:W-:Y:S02]  /*4280*/  IMAD.U32 R5, RZ, RZ, UR14 ;  /* 0x0000000eff057e24 */ /* 0x000fe4000f8e00ff */
[----:B------:R-:W-:-:S03]  /*4290*/  IMAD.U32 R6, RZ, RZ, UR15 ;  /* 0x0000000fff067e24 */ /* 0x000fc6000f8e00ff */
[----:B------:R-:W-:-:S04]  /*42a0*/  IADD3 R24, P0, PT, R7, R5, RZ ;  /* 0x0000000507187210 */ /* 0x000fc80007f1e0ff */
[----:B------:R-:W-:Y:S01]  /*42b0*/  IADD3 R27, P3, PT, R24, 0x100, RZ ;  /* 0x00000100181b7810 */ /* 0x000fe20007f7e0ff */
[----:B------:R-:W-:-:S04]  /*42c0*/  IMAD.X R25, R25, 0x1, R6, P0 ;  /* 0x0000000119197824 */ /* 0x000fc800000e0606 */
[----:B------:R-:W-:Y:S01]  /*42d0*/  IMAD.X R26, RZ, RZ, R25, P3 ;  /* 0x000000ffff1a7224 */ /* 0x000fe200018e0619 */
[----:B--2---:R-:W-:-:S14]  /*42e0*/  DSETP.GEU.AND P2, PT, R20, R16, PT ;  /* 0x000000101400722a */ /* 0x004fdc0003f4e000 */
[----:B------:R-:W-:-:S04]  /*42f0*/  @P2 ISETP.GE.U32.AND P0, PT, R15, R24, PT ;  /* 0x000000180f00220c */ /* 0x000fc80003f06070 */
[----:B------:R-:W-:-:S13]  /*4300*/  @P2 ISETP.GE.AND.EX P0, PT, R14, R25, PT, P0 ;  /* 0x000000190e00220c */ /* 0x000fda0003f06300 */
[----:B------:R-:W-:-:S06]  /*4310*/  @P2 DSETP.LT.OR P0, PT, R16, R20, !P0 ;  /* 0x000000141000222a */ /* 0x000fcc0004701400 */
[----:B------:R-:W-:Y:S02]  /*4320*/  @P2 FSEL R7, R20, R16, P0 ;  /* 0x0000001014072208 */ /* 0x000fe40000000000 */
[----:B------:R-:W-:Y:S02]  /*4330*/  @P2 FSEL R20, R21, R17, P0 ;  /* 0x0000001115142208 */ /* 0x000fe40000000000 */
[C---:B------:R-:W-:Y:S01]  /*4340*/  IADD3 R21, P5, PT, R24.reuse, 0x300, RZ ;  /* 0x0000030018157810 */ /* 0x040fe20007fbe0ff */
[----:B------:R-:W-:Y:S01]  /*4350*/  @P2 IMAD.MOV.U32 R16, RZ, RZ, R7 ;  /* 0x000000ffff102224 */ /* 0x000fe200078e0007 */
[C---:B------:R-:W-:Y:S01]  /*4360*/  IADD3 R7, P6, PT, R24.reuse, 0x400, RZ ;  /* 0x0000040018077810 */ /* 0x040fe20007fde0ff */
[----:B------:R-:W-:Y:S01]  /*4370*/  @P2 IMAD.MOV.U32 R17, RZ, RZ, R20 ;  /* 0x000000ffff112224 */ /* 0x000fe200078e0014 */
[----:B------:R-:W-:Y:S01]  /*4380*/  IADD3 R20, P4, PT, R24, 0x200, RZ ;  /* 0x0000020018147810 */ /* 0x000fe20007f9e0ff */
[--C-:B------:R-:W-:Y:S01]  /*4390*/  IMAD.X R23, RZ, RZ, R25.reuse, P5 ;  /* 0x000000ffff177224 */ /* 0x100fe200028e0619 */
[----:B------:R-:W-:Y:S01]  /*43a0*/  @P2 SEL R24, R15, R24, P0 ;  /* 0x000000180f182207 */ /* 0x000fe20000000000 */
[----:B------:R-:W-:-:S02]  /*43b0*/  IMAD.X R8, RZ, RZ, R25, P6 ;  /* 0x000000ffff087224 */ /* 0x000fc400030e0619 */
[----:B------:R-:W-:Y:S01]  /*43c0*/  IMAD.X R22, RZ, RZ, R25, P4 ;  /* 0x000000ffff167224 */ /* 0x000fe200020e0619 */
[----:B------:R-:W-:Y:S01]  /*43d0*/  @P2 SEL R25, R14, R25, P0 ;  /* 0x000000190e192207 */ /* 0x000fe20000000000 */
[----:B---3--:R-:W-:Y:S01]  /*43e0*/  DSETP.GEU.AND P1, PT, R16, R18, PT ;  /* 0x000000121000722a */ /* 0x008fe20003f2e000 */
[----:B------:R-:W2:-:S13]  /*43f0*/  LDG.E.64 R14, desc[UR10][R10.64+0x1000] ;  /* 0x0010000a0a0e7981 */ /* 0x000e9a000c1e1b00 */
[----:B------:R-:W-:-:S04]  /*4400*/  @P1 ISETP.GE.U32.AND P0, PT, R24, R27, PT ;  /* 0x0000001b1800120c */ /* 0x000fc80003f06070 */
[----:B------:R-:W-:-:S13]  /*4410*/  @P1 ISETP.GE.AND.EX P0, PT, R25, R26, PT, P0 ;  /* 0x0000001a1900120c */ /* 0x000fda0003f06300 */
[----:B------:R-:W-:-:S06]  /*4420*/  @P1 DSETP.LT.OR P0, PT, R18, R16, !P0 ;  /* 0x000000101200122a */ /* 0x000fcc0004701400 */
[----:B------:R-:W-:Y:S02]  /*4430*/  @P1 FSEL R28, R16, R18, P0 ;  /* 0x00000012101c1208 */ /* 0x000fe40000000000 */
[----:B------:R-:W-:Y:S02]  /*4440*/  @P1 FSEL R29, R17, R19, P0 ;  /* 0x00000013111d1208 */ /* 0x000fe40000000000 */
[----:B------:R-:W3:Y:S01]  /*4450*/  LDG.E.64 R16, desc[UR10][R10.64+0x1800] ;  /* 0x0018000a0a107981 */ /* 0x000ee2000c1e1b00 */
[----:B------:R-:W-:Y:S02]  /*4460*/  @P1 IMAD.MOV.U32 R18, RZ, RZ, R28 ;  /* 0x000000ffff121224 */ /* 0x000fe400078e001c */
[----:B------:R-:W-:Y:S01]  /*4470*/  @P1 IMAD.MOV.U32 R19, RZ, RZ, R29 ;  /* 0x000000ffff131224 */ /* 0x000fe200078e001d */
[----:B------:R-:W-:Y:S02]  /*4480*/  @P1 SEL R27, R24, R27, P0 ;  /* 0x0000001b181b1207 */ /* 0x000fe40000000000 */
[----:B------:R-:W-:Y:S01]  /*4490*/  @P1 SEL R26, R25, R26, P0 ;  /* 0x0000001a191a1207 */ /* 0x000fe20000000000 */
[----:B------:R-:W-:Y:S01]  /*44a0*/  BSSY.RECONVERGENT B2, `(.L_x_1328) ;  /* 0x000001d000027945 */ /* 0x000fe20003800200 */
[----:B------:R-:W5:Y:S01]  /*44b0*/  LDG.E.64 R10, desc[UR10][R10.64+0x2000] ;  /* 0x0020000a0a0a7981 */ /* 0x000f62000c1e1b00 */
[----:B------:R-:W-:Y:S06]  /*44c0*/  BAR.SYNC.DEFER_BLOCKING 0x0 ;  /* 0x0000000000007b1d */ /* 0x000fec0000010000 */
[----:B--2---:R-:W-:-:S14]  /*44d0*/  DSETP.GEU.AND P2, PT, R18, R14, PT ;  /* 0x0000000e1200722a */ /* 0x004fdc0003f4e000 */
[----:B------:R-:W-:-:S04]  /*44e0*/  @P2 ISETP.GE.U32.AND P0, PT, R27, R20, PT ;  /* 0x000000141b00220c */ /* 0x000fc80003f06070 */
[----:B------:R-:W-:-:S13]  /*44f0*/  @P2 ISETP.GE.AND.EX P0, PT, R26, R22, PT, P0 ;  /* 0x000000161a00220c */ /* 0x000fda0003f06300 */
[----:B------:R-:W-:-:S06]  /*4500*/  @P2 DSETP.LT.OR P0, PT, R14, R18, !P0 ;  /* 0x000000120e00222a */ /* 0x000fcc0004701400 */
[----:B------:R-:W-:Y:S02]  /*4510*/  @P2 FSEL R18, R18, R14, P0 ;  /* 0x0000000e12122208 */ /* 0x000fe40000000000 */
[----:B------:R-:W-:-:S03]  /*4520*/  @P2 FSEL R19, R19, R15, P0 ;  /* 0x0000000f13132208 */ /* 0x000fc60000000000 */
[----:B------:R-:W-:Y:S02]  /*4530*/  @P2 IMAD.MOV.U32 R14, RZ, RZ, R18 ;  /* 0x000000ffff0e2224 */ /* 0x000fe400078e0012 */
[----:B------:R-:W-:-:S06]  /*4540*/  @P2 IMAD.MOV.U32 R15, RZ, RZ, R19 ;  /* 0x000000ffff0f2224 */ /* 0x000fcc00078e0013 */
[----:B---3--:R-:W-:Y:S01]  /*4550*/  DSETP.GEU.AND P1, PT, R14, R16, PT ;  /* 0x000000100e00722a */ /* 0x008fe20003f2e000 */
[----:B------:R-:W-:Y:S02]  /*4560*/  @P2 SEL R20, R27, R20, P0 ;  /* 0x000000141b142207 */ /* 0x000fe40000000000 */
[----:B------:R-:W-:Y:S02]  /*4570*/  @P2 SEL R22, R26, R22, P0 ;  /* 0x000000161a162207 */ /* 0x000fe40000000000 */
[----:B------:R-:W-:-:S09]  /*4580*/  ISETP.NE.AND P2, PT, R3, RZ, PT ;  /* 0x000000ff0300720c */ /* 0x000fd20003f45270 */
[----:B------:R-:W-:-:S04]  /*4590*/  @P1 ISETP.GE.U32.AND P0, PT, R20, R21, PT ;  /* 0x000000151400120c */ /* 0x000fc80003f06070 */
[----:B------:R-:W-:-:S13]  /*45a0*/  @P1 ISETP.GE.AND.EX P0, PT, R22, R23, PT, P0 ;  /* 0x000000171600120c */ /* 0x000fda0003f06300 */
[----:B------:R-:W-:Y:S01]  /*45b0*/  @P1 DSETP.LT.OR P0, PT, R16, R14, !P0 ;  /* 0x0000000e1000122a */ /* 0x000fe20004701400 */
[----:B------:R-:W-:-:S13]  /*45c0*/  @P2 BRA `(.L_x_1329) ;  /* 0x0000000000282947 */ /* 0x000fda0003800000 */
[----:B------:R-:W-:Y:S02]  /*45d0*/  IMAD.MOV.U32 R24, RZ, RZ, 0x500 ;  /* 0x00000500ff187424 */ /* 0x000fe400078e00ff */
[----:B------:R-:W-:-:S06]  /*45e0*/  IMAD.MOV.U32 R25, RZ, RZ, 0x0 ;  /* 0x00000000ff197424 */ /* 0x000fcc00078e00ff */
[----:B------:R-:W2:Y:S01]  /*45f0*/  ATOMG.E.ADD.64.STRONG.GPU PT, R24, desc[UR10][R12.64], R24 ;  /* 0x800000180c1879a8 */ /* 0x000ea200081ef50a */
[----:B------:R-:W1:Y:S01]  /*4600*/  S2UR UR5, SR_CgaCtaId ;  /* 0x00000000000579c3 */ /* 0x000e620000008800 */
[----:B------:R-:W-:Y:S02]  /*4610*/  UMOV UR4, 0x400 ;  /* 0x0000040000047882 */ /* 0x000fe40000000000 */
[----:B-1----:R-:W-:-:S06]  /*4620*/  ULEA UR4, UR5, UR4, 0x18 ;  /* 0x0000000405047291 */ /* 0x002fcc000f8ec0ff */
[----:B------:R-:W-:Y:S01]  /*4630*/  IMAD.U32 R9, RZ, RZ, UR4 ;  /* 0x00000004ff097e24 */ /* 0x000fe2000f8e00ff */
[----:B--2---:R-:W-:-:S05]  /*4640*/  IADD3 R18, P2, PT, R24, UR6, RZ ;  /* 0x0000000618127c10 */ /* 0x004fca000ff5e0ff */
[----:B------:R-:W-:-:S05]  /*4650*/  IMAD.X R19, RZ, RZ, R25, P2 ;  /* 0x000000ffff137224 */ /* 0x000fca00010e0619 */
[----:B------:R1:W-:Y:S03]  /*4660*/  STS.64 [R9+0x98], R18 ;  /* 0x0000981209007388 */ /* 0x0003e60000000a00 */
.L_x_1329:
[----:B0-----:R-:W-:Y:S05]  /*4670*/  BSYNC.RECONVERGENT B2 ;  /* 0x0000000000027941 */ /* 0x001fea0003800200 */
.L_x_1328:
[----:B------:R-:W-:Y:S01]  /*4680*/  BAR.SYNC.DEFER_BLOCKING 0x0 ;  /* 0x0000000000007b1d */ /* 0x000fe20000010000 */
[----:B------:R-:W-:Y:S01]  /*4690*/  @P1 FSEL R14, R14, R16, P0 ;  /* 0x000000100e0e1208 */ /* 0x000fe20000000000 */
[----:B------:R-:W-:Y:S01]  /*46a0*/  IMAD.U32 R25, RZ, RZ, UR8 ;  /* 0x00000008ff197e24 */ /* 0x000fe2000f8e00ff */
[----:B------:R-:W-:Y:S02]  /*46b0*/  @P1 FSEL R15, R15, R17, P0 ;  /* 0x000000110f0f1208 */ /* 0x000fe40000000000 */
[----:B------:R-:W-:Y:S01]  /*46c0*/  @P1 SEL R21, R20, R21, P0 ;  /* 0x0000001514151207 */ /* 0x000fe20000000000 */
[----:B------:R-:W-:Y:S01]  /*46d0*/  @P1 IMAD.MOV.U32 R16, RZ, RZ, R14 ;  /* 0x000000ffff101224 */ /* 0x000fe200078e000e */
[----:B------:R-:W-:Y:S01]  /*46e0*/  @P1 SEL R23, R22, R23, P0 ;  /* 0x0000001716171207 */ /* 0x000fe20000000000 */
[----:B------:R-:W-:-:S06]  /*46f0*/  @P1 IMAD.MOV.U32 R17, RZ, RZ, R15 ;  /* 0x000000ffff111224 */ /* 0x000fcc00078e000f */
[----:B-----5:R-:W-:Y:S01]  /*4700*/  DSETP.GEU.AND P2, PT, R16, R10, PT ;  /* 0x0000000a1000722a */ /* 0x020fe20003f4e000 */
[----:B-1----:R-:W0:-:S13]  /*4710*/  LDS.64 R18, [R9+0x98] ;  /* 0x0000980009127984 */ /* 0x002e1a0000000a00 */
[----:B------:R-:W-:-:S04]  /*4720*/  @P2 ISETP.GE.U32.AND P0, PT, R21, R7, PT ;  /* 0x000000071500220c */ /* 0x000fc80003f06070 */
[----:B------:R-:W-:-:S13]  /*4730*/  @P2 ISETP.GE.AND.EX P0, PT, R23, R8, PT, P0 ;  /* 0x000000081700220c */ /* 0x000fda0003f06300 */
[----:B------:R-:W-:-:S06]  /*4740*/  @P2 DSETP.LT.OR P0, PT, R10, R16, !P0 ;  /* 0x000000100a00222a */ /* 0x000fcc0004701400 */
[----:B------:R-:W-:Y:S02]  /*4750*/  @P2 FSEL R17, R17, R11, P0 ;  /* 0x0000000b11112208 */ /* 0x000fe40000000000 */
[----:B------:R-:W-:Y:S02]  /*4760*/  @P2 SEL R7, R21, R7, P0 ;  /* 0x0000000715072207 */ /* 0x000fe40000000000 */
[----:B------:R-:W-:Y:S01]  /*4770*/  @P2 SEL R8, R23, R8, P0 ;  /* 0x0000000817082207 */ /* 0x000fe20000000000 */
[----:B------:R-:W-:-:S04]  /*4780*/  @P2 IMAD.MOV.U32 R11, RZ, RZ, R17 ;  /* 0x000000ffff0b2224 */ /* 0x000fc800078e0011 */
[----:B------:R-:W-:Y:S01]  /*4790*/  IMAD.MOV.U32 R21, RZ, RZ, R11 ;  /* 0x000000ffff157224 */ /* 0x000fe200078e000b */
[----:B0-----:R-:W-:-:S04]  /*47a0*/  IADD3 R14, P3, PT, R18, 0x500, RZ ;  /* 0x00000500120e7810 */ /* 0x001fc80007f7e0ff */
[----:B------:R-:W-:Y:S01]  /*47b0*/  ISETP.GT.U32.AND P1, PT, R14, R25, PT ;  /* 0x000000190e00720c */ /* 0x000fe20003f24070 */
[----:B------:R-:W-:Y:S01]  /*47c0*/  IMAD.X R15, RZ, RZ, R19, P3 ;  /* 0x000000ffff0f7224 */ /* 0x000fe200018e0613 */
[----:B------:R-:W-:Y:S01]  /*47d0*/  @P2 FSEL R14, R16, R10, P0 ;  /* 0x0000000a100e2208 */ /* 0x000fe20000000000 */
[----:B------:R-:W-:-:S04]  /*47e0*/  IMAD.U32 R16, RZ, RZ, UR9 ;  /* 0x00000009ff107e24 */ /* 0x000fc8000f8e00ff */
[----:B------:R-:W-:Y:S01]  /*47f0*/  @P2 IMAD.MOV.U32 R10, RZ, RZ, R14 ;  /* 0x000000ffff0a2224 */ /* 0x000fe200078e000e */
[----:B------:R-:W-:Y:S01]  /*4800*/  ISETP.GT.AND.EX P0, PT, R15, R16, PT, P1 ;  /* 0x000000100f00720c */ /* 0x000fe20003f04310 */
[----:B------:R-:W-:Y:S01]  /*4810*/  IMAD.MOV.U32 R14, RZ, RZ, R8 ;  /* 0x000000ffff0e7224 */ /* 0x000fe200078e0008 */
[----:B------:R-:W-:Y:S01]  /*4820*/  MOV R15, R7 ;  /* 0x00000007000f7202 */ /* 0x000fe20000000f00 */
[----:B------:R-:W-:-:S10]  /*4830*/  IMAD.MOV.U32 R20, RZ, RZ, R10 ;  /* 0x000000ffff147224 */ /* 0x000fd400078e000a */
[----:B------:R-:W-:Y:S05]  /*4840*/  @!P0 BRA `(.L_x_1330) ;  /* 0xfffffff8006c8947 */ /* 0x000fea000383ffff */
[----:B------:R-:W-:Y:S05]  /*4850*/  BSYNC.RECONVERGENT B1 ;  /* 0x0000000000017941 */ /* 0x000fea0003800200 */
.L_x_1327:
        /* <DEDUP_REMOVED lines=24> */
.L_x_1336:
        /* <DEDUP_REMOVED lines=9> */
[----:B------:R-:W-:Y:S02]  /*4a70*/  IMAD.MOV.U32 R4, RZ, RZ, R10 ;  /* 0x000000ffff047224 */ /* 0x000fe400078e000a */
        /* <DEDUP_REMOVED lines=21> */
.L_x_1335:
[----:B------:R-:W-:Y:S05]  /*4bd0*/  BSYNC.RECONVERGENT B3 ;  /* 0x0000000000037941 */ /* 0x000fea0003800200 */
.L_x_1334:
[----:B------:R-:W-:Y:S01]  /*4be0*/  IADD3 R14, P0, PT, R14, 0x100, RZ ;  /* 0x000001000e0e7810 */ /* 0x000fe20007f1e0ff */
[----:B------:R-:W-:Y:S02]  /*4bf0*/  VIADD R9, R9, 0x100 ;  /* 0x0000010009097836 */ /* 0x000fe40000000000 */
[----:B------:R-:W-:Y:S02]  /*4c00*/  IMAD.X R15, RZ, RZ, R15, P3 ;  /* 0x000000ffff0f7224 */ /* 0x000fe400018e060f */
[----:B------:R-:W-:Y:S01]  /*4c10*/  IMAD.X R16, RZ, RZ, R16, P0 ;  /* 0x000000ffff107224 */ /* 0x000fe200000e0610 */
[----:B------:R-:W-:Y:S07]  /*4c20*/  @P2 BRA `(.L_x_1336) ;  /* 0xfffffffc006c2947 */ /* 0x000fee000383ffff */
.L_x_1333:
[----:B------:R-:W-:Y:S05]  /*4c30*/  BSYNC.RECONVERGENT B2 ;  /* 0x0000000000027941 */ /* 0x000fea0003800200 */
.L_x_1332:
[----:B------:R-:W-:-:S13]  /*4c40*/  ISETP.GE.U32.AND P0, PT, R25, 0x300, PT ;  /* 0x000003001900780c */ /* 0x000fda0003f06070 */
[----:B------:R-:W-:Y:S05]  /*4c50*/  @!P0 BRA `(.L_x_1331) ;  /* 0x0000000400c88947 */ /* 0x000fea0003800000 */
[----:B------:R-:W0:Y:S01]  /*4c60*/  LDC.64 R16, c[0x0][0x380] ;  /* 0x0000e000ff107b82 */ /* 0x000e220000000a00 */
[----:B------:R-:W-:-:S07]  /*4c70*/  VIADD R21, R9, 0x200 ;  /* 0x0000020009157836 */ /* 0x000fce0000000000 */
[----:B------:R-:W1:Y:S02]  /*4c80*/  LDC.64 R14, c[0x0][0x388] ;  /* 0x0000e200ff0e7b82 */ /* 0x000e640000000a00 */
.L_x_1345:
        /* <DEDUP_REMOVED lines=30> */
.L_x_1338:
[----:B------:R-:W-:Y:S05]  /*4e70*/  BSYNC.RECONVERGENT B2 ;  /* 0x0000000000027941 */ /* 0x000fea0003800200 */
.L_x_1337:
[----:B------:R0:W5:Y:S04]  /*4e80*/  LDG.E.64 R6, desc[UR10][R22.64+0x1000] ;  /* 0x0010000a16067981 */ /* 0x000168000c1e1b00 */
[----:B------:R0:W5:Y:S02]  /*4e90*/  LDG.E.64 R24, desc[UR10][R22.64+0x1800] ;  /* 0x0018000a16187981 */ /* 0x000164000c1e1b00 */
[----:B-----5:R-:W-:Y:S01]  /*4ea0*/  DSETP.GEU.AND P0, PT, R4, R12, PT ;  /* 0x0000000c0400722a */ /* 0x020fe20003f0e000 */
[----:B------:R-:W-:Y:S01]  /*4eb0*/  VIADD R11, R21, 0xffffff00 ;  /* 0xffffff00150b7836 */ /* 0x000fe20000000000 */
[----:B------:R-:W-:Y:S01]  /*4ec0*/  BSSY.RECONVERGENT B2, `(.L_x_1339) ;  /* 0x0000016000027945 */ /* 0x000fe20003800200 */
[----:B------:R-:W-:-:S03]  /*4ed0*/  IMAD.MOV.U32 R10, RZ, RZ, R12 ;  /* 0x000000ffff0a7224 */ /* 0x000fc600078e000c */
[----:B------:R-:W-:Y:S01]  /*4ee0*/  IADD3 R28, P1, P2, R18, R14, R11 ;  /* 0x0000000e121c7210 */ /* 0x000fe20007a3e00b */
[----:B------:R-:W-:-:S03]  /*4ef0*/  IMAD.MOV.U32 R11, RZ, RZ, R13 ;  /* 0x000000ffff0b7224 */ /* 0x000fc600078e000d */
[----:B------:R-:W-:Y:S01]  /*4f00*/  IADD3.X R27, PT, PT, R19, R15, RZ, P1, P2 ;  /* 0x0000000f131b7210 */ /* 0x000fe20000fe44ff */
[----:B------:R-:W-:-:S04]  /*4f10*/  IMAD.MOV.U32 R8, RZ, RZ, R28 ;  /* 0x000000ffff087224 */ /* 0x000fc800078e001c */
        /* <DEDUP_REMOVED lines=16> */
.L_x_1340:
[----:B------:R-:W-:Y:S05]  /*5020*/  BSYNC.RECONVERGENT B2 ;  /* 0x0000000000027941 */ /* 0x000fea0003800200 */
.L_x_1339:
[----:B------:R-:W-:Y:S01]  /*5030*/  DSETP.GEU.AND P0, PT, R10, R6, PT ;  /* 0x000000060a00722a */ /* 0x000fe20003f0e000 */
        /* <DEDUP_REMOVED lines=23> */
.L_x_1342:
[----:B------:R-:W-:Y:S05]  /*51b0*/  BSYNC.RECONVERGENT B2 ;  /* 0x0000000000027941 */ /* 0x000fea0003800200 */
.L_x_1341:
        /* <DEDUP_REMOVED lines=10> */
[----:B------:R-:W-:Y:S01]  /*5260*/  MOV R7, R2 ;  /* 0x0000000200077202 */ /* 0x000fe20000000f00 */
[----:B------:R-:W-:Y:S02]  /*5270*/  IMAD.MOV.U32 R8, RZ, RZ, R9 ;  /* 0x000000ffff087224 */ /* 0x000fe400078e0009 */
[----:B------:R-:W-:Y:S02]  /*5280*/  IMAD.MOV.U32 R10, RZ, RZ, R4 ;  /* 0x000000ffff0a7224 */ /* 0x000fe400078e0004 */
        /* <DEDUP_REMOVED lines=10> */
.L_x_1344:
[----:B------:R-:W-:Y:S05]  /*5330*/  BSYNC.RECONVERGENT B2 ;  /* 0x0000000000027941 */ /* 0x000fea0003800200 */
.L_x_1343:
[C---:B------:R-:W-:Y:S02]  /*5340*/  VIADD R5, R21.reuse, 0x200 ;  /* 0x0000020015057836 */ /* 0x040fe40000000000 */
[----:B------:R-:W-:-:S03]  /*5350*/  VIADD R21, R21, 0x400 ;  /* 0x0000040015157836 */ /* 0x000fc60000000000 */
[----:B------:R-:W-:-:S13]  /*5360*/  ISETP.GE.AND P0, PT, R5, R20, PT ;  /* 0x000000140500720c */ /* 0x000fda0003f06270 */
[----:B------:R-:W-:Y:S05]  /*5370*/  @!P0 BRA `(.L_x_1345) ;  /* 0xfffffff800448947 */ /* 0x000fea000383ffff */
.L_x_1331:
[----:B------:R-:W-:Y:S05]  /*5380*/  BSYNC.RECONVERGENT B1 ;  /* 0x0000000000017941 */ /* 0x000fea0003800200 */
.L_x_1324:
        /* <DEDUP_REMOVED lines=32> */
.L_x_1347:
[----:B------:R-:W-:Y:S05]  /*5590*/  BSYNC.RECONVERGENT B1 ;  /* 0x0000000000017941 */ /* 0x000fea0003800200 */
.L_x_1346:
        /* <DEDUP_REMOVED lines=31> */
.L_x_1349:
[----:B------:R-:W-:Y:S05]  /*5790*/  BSYNC.RECONVERGENT B1 ;  /* 0x0000000000017941 */ /* 0x000fea0003800200 */
.L_x_1348:
        /* <DEDUP_REMOVED lines=31> */
.L_x_1351:
[----:B------:R-:W-:Y:S05]  /*5990*/  BSYNC.RECONVERGENT B1 ;  /* 0x0000000000017941 */ /* 0x000fea0003800200 */
.L_x_1350:
[----:B------:R-:W-:Y:S01]  /*59a0*/  ISETP.GT.AND P0, PT, R2, 0x17, PT ;  /* 0x000000170200780c */ /* 0x000fe20003f04270 */
[----:B-1----:R1:W1:Y:S01]  /*59b0*/  SHFL.DOWN PT, R6, R4, 0x8, 0x1f ;  /* 0x09001f0004067f89 */ /* 0x00226200000e0000 */
[----:B------:R-:W-:Y:S01]  /*59c0*/  BSSY.RECONVERGENT B1, `(.L_x_1352) ;  /* 0x000001d000017945 */ /* 0x000fe20003800200 */
[----:B--2---:R-:W-:Y:S02]  /*59d0*/  IMAD.MOV.U32 R12, RZ, RZ, R10 ;  /* 0x000000ffff0c7224 */ /* 0x004fe400078e000a */
[----:B------:R2:W1:Y:S01]  /*59e0*/  SHFL.DOWN PT, R7, R5, 0x8, 0x1f ;  /* 0x09001f0005077f89 */ /* 0x00046200000e0000 */
[----:B------:R-:W-:Y:S02]  /*59f0*/  IMAD.MOV.U32 R13, RZ, RZ, R11 ;  /* 0x000000ffff0d7224 */ /* 0x000fe400078e000b */
[----:B------:R-:W-:Y:S01]  /*5a00*/  IMAD.MOV.U32 R8, RZ, RZ, R4 ;  /* 0x000000ffff087224 */ /* 0x000fe200078e0004 */
[----:B0-----:R2:W0:Y:S01]  /*5a10*/  SHFL.DOWN PT, R15, R10, 0x8, 0x1f ;  /* 0x09001f000a0f7f89 */ /* 0x00142200000e0000 */
[----:B----4-:R-:W-:-:S03]  /*5a20*/  IMAD.MOV.U32 R9, RZ, RZ, R5 ;  /* 0x000000ffff097224 */ /* 0x010fc600078e0005 */
[----:B---3--:R2:W3:Y:S01]  /*5a30*/  SHFL.DOWN PT, R14, R11, 0x8, 0x1f ;  /* 0x09001f000b0e7f89 */ /* 0x0084e200000e0000 */
[----:B------:R-:W-:Y:S05]  /*5a40*/  @P0 BRA `(.L_x_1353) ;  /* 0x0000000000500947 */ /* 0x000fea0003800000 */
[----:B-1----:R-:W-:Y:S01]  /*5a50*/  DSETP.GEU.AND P0, PT, R4, R6, PT ;  /* 0x000000060400722a */ /* 0x002fe20003f0e000 */
        /* <DEDUP_REMOVED lines=19> */
.L_x_1353:
[----:B------:R-:W-:Y:S05]  /*5b90*/  BSYNC.RECONVERGENT B1 ;  /* 0x0000000000017941 */ /* 0x000fea0003800200 */
.L_x_1352:
[----:B------:R-:W-:Y:S01]  /*5ba0*/  ISETP.GT.AND P0, PT, R2, 0xf, PT ;  /* 0x0000000f0200780c */ /* 0x000fe20003f04270 */
[----:B--2---:R2:W4:Y:S01]  /*5bb0*/  SHFL.DOWN PT, R10, R8, 0x10, 0x1f ;  /* 0x0a001f00080a7f89 */ /* 0x00452200000e0000 */
[----:B------:R-:W-:Y:S01]  /*5bc0*/  BSSY.RECONVERGENT B1, `(.L_x_1354) ;  /* 0x000001d000017945 */ /* 0x000fe20003800200 */
[----:B-1----:R-:W-:Y:S02]  /*5bd0*/  IMAD.MOV.U32 R4, RZ, RZ, R12 ;  /* 0x000000ffff047224 */ /* 0x002fe400078e000c */
[----:B------:R2:W1:Y:S01]  /*5be0*/  SHFL.DOWN PT, R11, R9, 0x10, 0x1f ;  /* 0x0a001f00090b7f89 */ /* 0x00046200000e0000 */
[----:B------:R-:W-:Y:S02]  /*5bf0*/  IMAD.MOV.U32 R5, RZ, RZ, R13 ;  /* 0x000000ffff057224 */ /* 0x000fe400078e000d */
[----:B------:R-:W-:Y:S01]  /*5c00*/  IMAD.MOV.U32 R6, RZ, RZ, R8 ;  /* 0x000000ffff067224 */ /* 0x000fe200078e0008 */
[----:B0-----:R2:W0:Y:S01]  /*5c10*/  SHFL.DOWN PT, R15, R12, 0x10, 0x1f ;  /* 0x0a001f000c0f7f89 */ /* 0x00142200000e0000 */
[----:B------:R-:W-:-:S03]  /*5c20*/  IMAD.MOV.U32 R7, RZ, RZ, R9 ;  /* 0x000000ffff077224 */ /* 0x000fc600078e0009 */
[----:B---3--:R2:W3:Y:S01]  /*5c30*/  SHFL.DOWN PT, R14, R13, 0x10, 0x1f ;  /* 0x0a001f000d0e7f89 */ /* 0x0084e200000e0000 */
        /* <DEDUP_REMOVED lines=8> */
[----:B------:R-:W-:Y:S01]  /*5cc0*/  MOV R4, R12 ;  /* 0x0000000c00047202 */ /* 0x000fe20000000f00 */
[----:B------:R-:W-:Y:S02]  /*5cd0*/  IMAD.MOV.U32 R5, RZ, RZ, R13 ;  /* 0x000000ffff057224 */ /* 0x000fe400078e000d */
[----:B------:R-:W-:Y:S02]  /*5ce0*/  IMAD.MOV.U32 R6, RZ, RZ, R8 ;  /* 0x000000ffff067224 */ /* 0x000fe400078e0008 */
[----:B------:R-:W-:-:S08]  /*5cf0*/  IMAD.MOV.U32 R7, RZ, RZ, R9 ;  /* 0x000000ffff077224 */ /* 0x000fd000078e0009 */
        /* <DEDUP_REMOVED lines=9> */
.L_x_1355:
[----:B------:R-:W-:Y:S05]  /*5d90*/  BSYNC.RECONVERGENT B1 ;  /* 0x0000000000017941 */ /* 0x000fea0003800200 */
.L_x_1354:
[----:B------:R-:W-:Y:S01]  /*5da0*/  ISETP.NE.AND P0, PT, R2, RZ, PT ;  /* 0x000000ff0200720c */ /* 0x000fe20003f05270 */
[----:B------:R-:W-:-:S12]  /*5db0*/  BSSY.RECONVERGENT B1, `(.L_x_1356) ;  /* 0x000000a000017945 */ /* 0x000fd80003800200 */
[----:B------:R-:W-:Y:S05]  /*5dc0*/  @P0 BRA `(.L_x_1357) ;  /* 0x0000000000200947 */ /* 0x000fea0003800000 */
[----:B--2---:R-:W2:Y:S01]  /*5dd0*/  S2R R9, SR_CgaCtaId ;  /* 0x0000000000097919 */ /* 0x004ea20000008800 */
[----:B------:R-:W-:Y:S02]  /*5de0*/  MOV R8, 0x400 ;  /* 0x0000040000087802 */ /* 0x000fe40000000f00 */
[----:B------:R-:W-:-:S04]  /*5df0*/  SHF.R.U32.HI R2, RZ, 0x1, R3 ;  /* 0x00000001ff027819 */ /* 0x000fc80000011603 */
[----:B------:R-:W-:Y:S02]  /*5e00*/  LOP3.LUT R2, R2, 0x1f0, RZ, 0xc0, !PT ;  /* 0x000001f002027812 */ /* 0x000fe400078ec0ff */
[----:B--2---:R-:W-:-:S05]  /*5e10*/  LEA R9, R9, R8, 0x18 ;  /* 0x0000000809097211 */ /* 0x004fca00078ec0ff */
[----:B------:R-:W-:-:S05]  /*5e20*/  IMAD.IADD R9, R2, 0x1, R9 ;  /* 0x0000000102097824 */ /* 0x000fca00078e0209 */
[----:B------:R2:W-:Y:S04]  /*5e30*/  STS.64 [R9+0x10], R4 ;  /* 0x0000100409007388 */ /* 0x0005e80000000a00 */
[----:B------:R2:W-:Y:S02]  /*5e40*/  STS.64 [R9+0x8], R6 ;  /* 0x0000080609007388 */ /* 0x0005e40000000a00 */
.L_x_1357:
[----:B------:R-:W-:Y:S05]  /*5e50*/  BSYNC.RECONVERGENT B1 ;  /* 0x0000000000017941 */ /* 0x000fea0003800200 */
.L_x_1356:
[----:B------:R-:W-:Y:S01]  /*5e60*/  BAR.SYNC.DEFER_BLOCKING 0x0 ;  /* 0x0000000000007b1d */ /* 0x000fe20000010000 */
[----:B------:R-:W-:-:S13]  /*5e70*/  ISETP.NE.AND P1, PT, R3, RZ, PT ;  /* 0x000000ff0300720c */ /* 0x000fda0003f25270 */
[----:B------:R-:W-:Y:S05]  /*5e80*/  @P1 BRA `(.L_x_1285) ;  /* 0x00000008008c1947 */ /* 0x000fea0003800000 */
[----:B------:R-:W5:Y:S01]  /*5e90*/  S2R R3, SR_CgaCtaId ;  /* 0x0000000000037919 */ /* 0x000f620000008800 */
[----:B------:R-:W-:Y:S01]  /*5ea0*/  MOV R20, 0x400 ;  /* 0x0000040000147802 */ /* 0x000fe20000000f00 */
[----:B------:R-:W-:Y:S03]  /*5eb0*/  BSSY.RECONVERGENT B1, `(.L_x_1358) ;  /* 0x000001a000017945 */ /* 0x000fe60003800200 */
[----:B-----5:R-:W-:-:S05]  /*5ec0*/  LEA R20, R3, R20, 0x18 ;  /* 0x0000001403147211 */ /* 0x020fca00078ec0ff */
[----:B------:R-:W5:Y:S04]  /*5ed0*/  LDS.64 R16, [R20+0x18] ;  /* 0x0000180014107984 */ /* 0x000f680000000a00 */
[----:B-12-4-:R-:W1:Y:S04]  /*5ee0*/  LDS.128 R8, [R20+0x20] ;  /* 0x0000200014087984 */ /* 0x016e680000000c00 */
[----:B------:R2:W4:Y:S04]  /*5ef0*/  LDS.64 R2, [R20+0x80] ;  /* 0x0000800014027984 */ /* 0x0005280000000a00 */
[----:B0--3--:R2:W0:Y:S01]  /*5f00*/  LDS.128 R12, [R20+0x30] ;  /* 0x00003000140c7984 */ /* 0x0094220000000c00 */
[----:B-----5:R-:W-:Y:S01]  /*5f10*/  DSETP.GEU.AND P0, PT, R6, R16, PT ;  /* 0x000000100600722a */ /* 0x020fe20003f0e000 */
[----:B------:R-:W-:-:S02]  /*5f20*/  IMAD.MOV.U32 R22, RZ, RZ, R16 ;  /* 0x000000ffff167224 */ /* 0x000fc400078e0010 */
[----:B------:R-:W-:Y:S02]  /*5f30*/  IMAD.MOV.U32 R23, RZ, RZ, R17 ;  /* 0x000000ffff177224 */ /* 0x000fe400078e0011 */
[----:B-1----:R-:W-:Y:S02]  /*5f40*/  IMAD.MOV.U32 R25, RZ, RZ, R8 ;  /* 0x000000ffff197224 */ /* 0x002fe400078e0008 */
[----:B------:R-:W-:-:S07]  /*5f50*/  IMAD.MOV.U32 R21, RZ, RZ, R9 ;  /* 0x000000ffff157224 */ /* 0x000fce00078e0009 */
[----:B0-2-4-:R-:W-:Y:S05]  /*5f60*/  @!P0 BRA `(.L_x_1359) ;  /* 0x0000000000388947 */ /* 0x015fea0003800000 */
        /* <DEDUP_REMOVED lines=14> */
.L_x_1359:
[----:B------:R-:W-:Y:S05]  /*6050*/  BSYNC.RECONVERGENT B1 ;  /* 0x0000000000017941 */ /* 0x000fea0003800200 */
.L_x_1358:
        /* <DEDUP_REMOVED lines=23> */
.L_x_1361:
[----:B------:R-:W-:Y:S05]  /*61d0*/  BSYNC.RECONVERGENT B1 ;  /* 0x0000000000017941 */ /* 0x000fea0003800200 */
.L_x_1360:
        /* <DEDUP_REMOVED lines=21> */
.L_x_1363:
[----:B------:R-:W-:Y:S05]  /*6330*/  BSYNC.RECONVERGENT B1 ;  /* 0x0000000000017941 */ /* 0x000fea0003800200 */
.L_x_1362:
        /* <DEDUP_REMOVED lines=23> */
.L_x_1365:
[----:B------:R-:W-:Y:S05]  /*64b0*/  BSYNC.RECONVERGENT B1 ;  /* 0x0000000000017941 */ /* 0x000fea0003800200 */
.L_x_1364:
        /* <DEDUP_REMOVED lines=21> */
.L_x_1367:
[----:B------:R-:W-:Y:S05]  /*6610*/  BSYNC.RECONVERGENT B1 ;  /* 0x0000000000017941 */ /* 0x000fea0003800200 */
.L_x_1366:
        /* <DEDUP_REMOVED lines=21> */
.L_x_1369:
[----:B------:R-:W-:Y:S05]  /*6770*/  BSYNC.RECONVERGENT B1 ;  /* 0x0000000000017941 */ /* 0x000fea0003800200 */
.L_x_1368:
        /* <DEDUP_REMOVED lines=20> */
.L_x_1285:
[----:B------:R-:W-:Y:S05]  /*68c0*/  BSYNC.RECONVERGENT B0 ;  /* 0x0000000000007941 */ /* 0x000fea0003800200 */
.L_x_1252:
[----:B------:R-:W-:Y:S05]  /*68d0*/  @P1 EXIT ;  /* 0x000000000000194d */ /* 0x000fea0003800000 */
[----:B01--4-:R-:W0:Y:S02]  /*68e0*/  LDC.64 R2, c[0x0][0x390] ;  /* 0x0000e400ff027b82 */ /* 0x013e240000000a00 */
[----:B0-----:R-:W-:-:S05]  /*68f0*/  IMAD.WIDE.U32 R2, R0, 0x10, R2 ;  /* 0x0000001000027825 */ /* 0x001fca00078e0002 */
[----:B------:R-:W-:Y:S04]  /*6900*/  STG.E.64 desc[UR10][R2.64], R6 ;  /* 0x0000000602007986 */ /* 0x000fe8000c101b0a */
[----:B------:R-:W-:Y:S01]  /*6910*/  STG.E.64 desc[UR10][R2.64+0x8], R4 ;  /* 0x0000080402007986 */ /* 0x000fe2000c101b0a */
[----:B------:R-:W-:Y:S05]  /*6920*/  EXIT ;  /* 0x000000000000794d */ /* 0x000fea0003800000 */
.L_x_1370:
        /* <DEDUP_REMOVED lines=13> */
.L_x_1885:


//--------------------- .text._ZN6thrust24THRUST_300001_SM_1000_NS8cuda_cub4core6detail13_kernel_agentINS1_8__reduce11ReduceAgentINS0_12zip_iteratorIN4cuda3std3__45tupleIJNS0_6detail15normal_iteratorINS0_10device_ptrIdEEEENS0_17counting_iteratorIlNS0_11use_defaultESI_SI_EEEEEEEPNSB_IJdlEEESM_lNS1_9__extrema9arg_max_fIdlNSA_4lessIdEEEEEEJSL_SN_lSS_EEEvDpT0_ --------------------------
	.section	.text._ZN6thrust24THRUST_300001_SM_1000_NS8cuda_cub4core6detail13_kernel_agentINS1_8__reduce11ReduceAgentINS0_12zip_iteratorIN4cuda3std3__45tupleIJNS0_6detail15normal_iteratorINS0_10device_ptrIdEEEENS0_17counting_iteratorIlNS0_11use_defaultESI_SI_EEEEEEEPNSB_IJdlEEESM_lNS1_9__extrema9arg_max_fIdlNSA_4lessIdEEEEEEJSL_SN_lSS_EEEvDpT0_,"ax",@progbits
	.align	128
        .global         _ZN6thrust24THRUST_300001_SM_1000_NS8cuda_cub4core6detail13_kernel_agentINS1_8__reduce11ReduceAgentINS0_12zip_iteratorIN4cuda3std3__45tupleIJNS0_6detail15normal_iteratorINS0_10device_ptrIdEEEENS0_17counting_iteratorIlNS0_11use_defaultESI_SI_EEEEEEEPNSB_IJdlEEESM_lNS1_9__extrema9arg_max_fIdlNSA_4lessIdEEEEEEJSL_SN_lSS_EEEvDpT0_
        .type           _ZN6thrust24THRUST_300001_SM_1000_NS8cuda_cub4core6detail13_kernel_agentINS1_8__reduce11ReduceAgentINS0_12zip_iteratorIN4cuda3std3__45tupleIJNS0_6detail15normal_iteratorINS0_10device_ptrIdEEEENS0_17counting_iteratorIlNS0_11use_defaultESI_SI_EEEEEEEPNSB_IJdlEEESM_lNS1_9__extrema9arg_max_fIdlNSA_4lessIdEEEEEEJSL_SN_lSS_EEEvDpT0_,@function
        .size           _ZN6thrust24THRUST_300001_SM_1000_NS8cuda_cub4core6detail13_kernel_agentINS1_8__reduce11ReduceAgentINS0_12zip_iteratorIN4cuda3std3__45tupleIJNS0_6detail15normal_iteratorINS0_10device_ptrIdEEEENS0_17counting_iteratorIlNS0_11use_defaultESI_SI_EEEEEEEPNSB_IJdlEEESM_lNS1_9__extrema9arg_max_fIdlNSA_4lessIdEEEEEEJSL_SN_lSS_EEEvDpT0_,(.L_x_1886 - _ZN6thrust24THRUST_300001_SM_1000_NS8cuda_cub4core6detail13_kernel_agentINS1_8__reduce11ReduceAgentINS0_12zip_iteratorIN4cuda3std3__45tupleIJNS0_6detail15normal_iteratorINS0_10device_ptrIdEEEENS0_17counting_iteratorIlNS0_11use_defaultESI_SI_EEEEEEEPNSB_IJdlEEESM_lNS1_9__extrema9arg_max_fIdlNSA_4lessIdEEEEEEJSL_SN_lSS_EEEvDpT0_)
        .other          _ZN6thrust24THRUST_300001_SM_1000_NS8cuda_cub4core6detail13_kernel_agentINS1_8__reduce11ReduceAgentINS0_12zip_iteratorIN4cuda3std3__45tupleIJNS0_6detail15normal_iteratorINS0_10device_ptrIdEEEENS0_17counting_iteratorIlNS0_11use_defaultESI_SI_EEEEEEEPNSB_IJdlEEESM_lNS1_9__extrema9arg_max_fIdlNSA_4lessIdEEEEEEJSL_SN_lSS_EEEvDpT0_,@"STO_CUDA_ENTRY STV_DEFAULT"
_ZN6thrust24THRUST_300001_SM_1000_NS8cuda_cub4core6detail13_kernel_agentINS1_8__reduce11ReduceAgentINS0_12zip_iteratorIN4cuda3std3__45tupleIJNS0_6detail15normal_iteratorINS0_10device_ptrIdEEEENS0_17counting_iteratorIlNS0_11use_defaultESI_SI_EEEEEEEPNSB_IJdlEEESM_lNS1_9__extrema9arg_max_fIdlNSA_4lessIdEEEEEEJSL_SN_lSS_EEEvDpT0_:
.text._ZN6thrust24THRUST_300001_SM_1000_NS8cuda_cub4core6detail13_kernel_agentINS1_8__reduce11ReduceAgentINS0_12zip_iteratorIN4cuda3std3__45tupleIJNS0_6detail15normal_iteratorINS0_10device_ptrIdEEEENS0_17counting_iteratorIlNS0_11use_defaultESI_SI_EEEEEEEPNSB_IJdlEEESM_lNS1_9__extrema9arg_max_fIdlNSA_4lessIdEEEEEEJSL_SN_lSS_EEEvDpT0_:
        /* <DEDUP_REMOVED lines=25> */
.L_x_1374:
[----:B0-----:R-:W-:Y:S05]  /*0190*/  BSYNC.RECONVERGENT B1 ;  /* 0x0000000000017941 */ /* 0x001fea0003800200 */
.L_x_1373:
        /* <DEDUP_REMOVED lines=19> */
.L_x_1381:
        /* <DEDUP_REMOVED lines=31> */
.L_x_1380:
[----:B------:R-:W-:Y:S05]  /*04c0*/  BSYNC.RECONVERGENT B3 ;  /* 0x0000000000037941 */ /* 0x000fea0003800200 */
.L_x_1379:
[----:B------:R-:W-:Y:S01]  /*04d0*/  IADD3 R14, P0, PT, R14, 0x100, RZ ;  /* 0x000001000e0e7810 */ /* 0x000fe20007f1e0ff */
[----:B------:R-:W-:Y:S02]  /*04e0*/  VIADD R10, R10, 0x100 ;  /* 0x000001000a0a7836 */ /* 0x000fe40000000000 */
[----:B------:R-:W-:Y:S02]  /*04f0*/  IMAD.X R13, RZ, RZ, R13, P3 ;  /* 0x000000ffff0d7224 */ /* 0x000fe400018e060d */
[----:B------:R-:W-:Y:S01]  /*0500*/  IMAD.X R15, RZ, RZ, R15, P0 ;  /* 0x000000ffff0f7224 */ /* 0x000fe200000e060f */
[----:B------:R-:W-:Y:S07]  /*0510*/  @P2 BRA `(.L_x_1381) ;  /* 0xfffffffc006c2947 */ /* 0x000fee000383ffff */
.L_x_1378:
[----:B------:R-:W-:Y:S05]  /*0520*/  BSYNC.RECONVERGENT B2 ;  /* 0x0000000000027941 */ /* 0x000fea0003800200 */
.L_x_1377:
[----:B------:R-:W-:-:S13]  /*0530*/  ISETP.GE.U32.AND P0, PT, R16, 0x300, PT ;  /* 0x000003001000780c */ /* 0x000fda0003f06070 */
[----:B------:R-:W-:Y:S05]  /*0540*/  @!P0 BRA `(.L_x_1376) ;  /* 0x0000000400bc8947 */ /* 0x000fea0003800000 */
[----:B------:R-:W0:Y:S01]  /*0550*/  LDC.64 R4, c[0x0][0x380] ;  /* 0x0000e000ff047b82 */ /* 0x000e220000000a00 */
[----:B------:R-:W-:-:S07]  /*0560*/  VIADD R20, R10, 0x200 ;  /* 0x000002000a147836 */ /* 0x000fce0000000000 */
[----:B------:R-:W1:Y:S02]  /*0570*/  LDC.64 R6, c[0x0][0x388] ;  /* 0x0000e200ff067b82 */ /* 0x000e640000000a00 */
.L_x_1390:
        /* <DEDUP_REMOVED lines=8> */
[----:B------:R-:W-:-:S02]  /*0600*/  VIADD R23, R20, 0xffffff00 ;  /* 0xffffff0014177836 */ /* 0x000fc40000000000 */
[----:B------:R-:W-:Y:S01]  /*0610*/  LEA.HI.X.SX32 R27, R17, R7, 0x1, P1 ;  /* 0x00000007111b7211 */ /* 0x000fe200008f0eff */
[----:B------:R-:W-:-:S04]  /*0620*/  IMAD.MOV.U32 R22, RZ, RZ, R26 ;  /* 0x000000ffff167224 */ /* 0x000fc800078e001a */
        /* <DEDUP_REMOVED lines=19> */
.L_x_1383:
[----:B------:R-:W-:Y:S05]  /*0760*/  BSYNC.RECONVERGENT B2 ;  /* 0x0000000000027941 */ /* 0x000fea0003800200 */
.L_x_1382:
[----:B-----5:R-:W-:Y:S01]  /*0770*/  DSETP.GEU.AND P0, PT, R16, R14, PT ;  /* 0x0000000e1000722a */ /* 0x020fe20003f0e000 */
[C---:B------:R-:W-:Y:S01]  /*0780*/  IADD3 R19, P1, PT, R23.reuse, R6, RZ ;  /* 0x0000000617137210 */ /* 0x040fe20007f3e0ff */
[----:B------:R-:W-:Y:S01]  /*0790*/  BSSY.RECONVERGENT B2, `(.L_x_1384) ;  /* 0x0000015000027945 */ /* 0x000fe20003800200 */
[----:B------:R-:W-:Y:S02]  /*07a0*/  IMAD.MOV.U32 R2, RZ, RZ, R14 ;  /* 0x000000ffff027224 */ /* 0x000fe400078e000e */
[----:B------:R-:W-:Y:S01]  /*07b0*/  LEA.HI.X.SX32 R18, R23, R7, 0x1, P1 ;  /* 0x0000000717127211 */ /* 0x000fe200008f0eff */
        /* <DEDUP_REMOVED lines=18> */
.L_x_1385:
[----:B------:R-:W-:Y:S05]  /*08e0*/  BSYNC.RECONVERGENT B2 ;  /* 0x0000000000027941 */ /* 0x000fea0003800200 */
.L_x_1384:
[----:B------:R-:W-:Y:S01]  /*08f0*/  DSETP.GEU.AND P0, PT, R2, R12, PT ;  /* 0x0000000c0200722a */ /* 0x000fe20003f0e000 */
[CC--:B------:R-:W-:Y:S01]  /*0900*/  IADD3 R22, P1, PT, R20.reuse, R6.reuse, RZ ;  /* 0x0000000614167210 */ /* 0x0c0fe20007f3e0ff */
[C---:B------:R-:W-:Y:S01]  /*0910*/  VIADD R16, R20.reuse, 0x100 ;  /* 0x0000010014107836 */ /* 0x040fe20000000000 */
[----:B------:R-:W-:Y:S01]  /*0920*/  BSSY.RECONVERGENT B2, `(.L_x_1386) ;  /* 0x0000016000027945 */ /* 0x000fe20003800200 */
[----:B------:R-:W-:Y:S01]  /*0930*/  IMAD.MOV.U32 R14, RZ, RZ, R12 ;  /* 0x000000ffff0e7224 */ /* 0x000fe200078e000c */
[----:B------:R-:W-:Y:S01]  /*0940*/  LEA.HI.X.SX32 R19, R20, R7, 0x1, P1 ;  /* 0x0000000714137211 */ /* 0x000fe200008f0eff */
[----:B------:R-:W-:Y:S01]  /*0950*/  IMAD.MOV.U32 R17, RZ, RZ, R22 ;  /* 0x000000ffff117224 */ /* 0x000fe200078e0016 */
[----:B------:R-:W-:Y:S01]  /*0960*/  IADD3 R24, P2, PT, R16, R6, RZ ;  /* 0x0000000610187210 */ /* 0x000fe20007f5e0ff */
[----:B------:R-:W-:Y:S02]  /*0970*/  IMAD.MOV.U32 R15, RZ, RZ, R13 ;  /* 0x000000ffff0f7224 */ /* 0x000fe400078e000d */
[----:B------:R-:W-:-:S04]  /*0980*/  IMAD.MOV.U32 R18, RZ, RZ, R19 ;  /* 0x000000ffff127224 */ /* 0x000fc800078e0013 */
[----:B------:R-:W-:Y:S06]  /*0990*/  @!P0 BRA `(.L_x_1387) ;  /* 0x0000000000388947 */ /* 0x000fec0003800000 */
        /* <DEDUP_REMOVED lines=14> */
.L_x_1387:
[----:B------:R-:W-:Y:S05]  /*0a80*/  BSYNC.RECONVERGENT B2 ;  /* 0x0000000000027941 */ /* 0x000fea0003800200 */
.L_x_1386:
[----:B------:R-:W-:Y:S01]  /*0a90*/  DSETP.GEU.AND P0, PT, R14, R10, PT ;  /* 0x0000000a0e00722a */ /* 0x000fe20003f0e000 */
[----:B------:R-:W-:Y:S01]  /*0aa0*/  LEA.HI.X.SX32 R13, R16, R7, 0x1, P2 ;  /* 0x00000007100d7211 */ /* 0x000fe200010f0eff */
[----:B------:R-:W-:Y:S01]  /*0ab0*/  BSSY.RECONVERGENT B2, `(.L_x_1388) ;  /* 0x0000014000027945 */ /* 0x000fe20003800200 */
        /* <DEDUP_REMOVED lines=19> */
.L_x_1389:
[----:B------:R-:W-:Y:S05]  /*0bf0*/  BSYNC.RECONVERGENT B2 ;  /* 0x0000000000027941 */ /* 0x000fea0003800200 */
.L_x_1388:
[C---:B------:R-:W-:Y:S02]  /*0c00*/  VIADD R10, R20.reuse, 0x200 ;  /* 0x00000200140a7836 */ /* 0x040fe40000000000 */
[----:B------:R-:W-:-:S03]  /*0c10*/  VIADD R20, R20, 0x400 ;  /* 0x0000040014147836 */ /* 0x000fc60000000000 */
[----:B------:R-:W-:-:S13]  /*0c20*/  ISETP.GE.AND P0, PT, R10, UR5, PT ;  /* 0x000000050a007c0c */ /* 0x000fda000bf06270 */
[----:B------:R-:W-:Y:S05]  /*0c30*/  @!P0 BRA `(.L_x_1390) ;  /* 0xfffffff800508947 */ /* 0x000fea000383ffff */
.L_x_1376:
[----:B------:R-:W-:Y:S05]  /*0c40*/  BSYNC.RECONVERGENT B1 ;  /* 0x0000000000017941 */ /* 0x000fea0003800200 */
.L_x_1375:
[----:B------:R-:W0:Y:S02]  /*0c50*/  LDCU UR6, c[0x0][0x398] ;  /* 0x00007300ff0677ac */ /* 0x000e240008000800 */
[----:B0-----:R-:W-:-:S09]  /*0c60*/  UISETP.GE.AND UP0, UPT, UR6, 0x100, UPT ;  /* 0x000001000600788c */ /* 0x001fd2000bf06270 */
[----:B------:R-:W-:Y:S05]  /*0c70*/  BRA.U !UP0, `(.L_x_1391) ;  /* 0x0000001508507547 */ /* 0x000fea000b800000 */
        /* <DEDUP_REMOVED lines=32> */
.L_x_1393:
[----:B------:R-:W-:Y:S05]  /*0e80*/  BSYNC.RECONVERGENT B1 ;  /* 0x0000000000017941 */ /* 0x000fea0003800200 */
.L_x_1392:
        /* <DEDUP_REMOVED lines=12> */
[----:B---3--:R-:W-:Y:S01]  /*0f50*/  MOV R8, R14 ;  /* 0x0000000e00087202 */ /* 0x008fe20000000f00 */
[----:B----4-:R-:W-:Y:S02]  /*0f60*/  IMAD.MOV.U32 R9, RZ, RZ, R13 ;  /* 0x000000ffff097224 */ /* 0x010fe400078e000d */
[----:B------:R-:W-:Y:S02]  /*0f70*/  IMAD.MOV.U32 R2, RZ, RZ, R6 ;  /* 0x000000ffff027224 */ /* 0x000fe400078e0006 */
[----:B------:R-:W-:-:S08]  /*0f80*/  IMAD.MOV.U32 R3, RZ, RZ, R7 ;  /* 0x000000ffff037224 */ /* 0x000fd000078e0007 */
        /* <DEDUP_REMOVED lines=15> */
.L_x_1395:
[----:B------:R-:W-:Y:S05]  /*1080*/  BSYNC.RECONVERGENT B1 ;  /* 0x0000000000017941 */ /* 0x000fea0003800200 */
.L_x_1394:
        /* <DEDUP_REMOVED lines=31> */
.L_x_1397:
[----:B------:R-:W-:Y:S05]  /*1280*/  BSYNC.RECONVERGENT B1 ;  /* 0x0000000000017941 */ /* 0x000fea0003800200 */
.L_x_1396:
        /* <DEDUP_REMOVED lines=31> */
.L_x_1399:
[----:B------:R-:W-:Y:S05]  /*1480*/  BSYNC.RECONVERGENT B1 ;  /* 0x0000000000017941 */ /* 0x000fea0003800200 */
.L_x_1398:
        /* <DEDUP_REMOVED lines=12> */
[----:B--2---:R-:W-:Y:S01]  /*1550*/  IMAD.MOV.U32 R14, RZ, RZ, R7 ;  /* 0x000000ffff0e7224 */ /* 0x004fe200078e0007 */
[----:B------:R-:W-:Y:S01]  /*1560*/  MOV R13, R5 ;  /* 0x00000005000d7202 */ /* 0x000fe20000000f00 */
[----:B----4-:R-:W-:Y:S02]  /*1570*/  IMAD.MOV.U32 R15, RZ, RZ, R6 ;  /* 0x000000ffff0f7224 */ /* 0x010fe400078e0006 */
        /* <DEDUP_REMOVED lines=16> */
.L_x_1401:
[----:B------:R-:W-:Y:S05]  /*1680*/  BSYNC.RECONVERGENT B1 ;  /* 0x0000000000017941 */ /* 0x000fea0003800200 */
.L_x_1400:
        /* <DEDUP_REMOVED lines=11> */
.L_x_1403:
[----:B------:R-:W-:Y:S05]  /*1740*/  BSYNC.RECONVERGENT B1 ;  /* 0x0000000000017941 */ /* 0x000fea0003800200 */
.L_x_1402:
        /* <DEDUP_REMOVED lines=8> */
[----:B-1234-:R-:W1:Y:S04]  /*17d0*/  LDS.128 R4, [R0+0x20] ;  /* 0x0000200000047984 */ /* 0x01ee680000000c00 */
[----:B------:R2:W3:Y:S04]  /*17e0*/  LDS.64 R2, [R0+0x80] ;  /* 0x0000800000027984 */ /* 0x0004e80000000a00 */
[----:B------:R2:W4:Y:S01]  /*17f0*/  LDS.128 R8, [R0+0x30] ;  /* 0x0000300000087984 */ /* 0x0005220000000c00 */
        /* <DEDUP_REMOVED lines=20> */
.L_x_1406:
[----:B------:R-:W-:Y:S05]  /*1940*/  BSYNC.RECONVERGENT B1 ;  /* 0x0000000000017941 */ /* 0x000fea0003800200 */
.L_x_1405:
        /* <DEDUP_REMOVED lines=23> */
.L_x_1408:
[----:B------:R-:W-:Y:S05]  /*1ac0*/  BSYNC.RECONVERGENT B1 ;  /* 0x0000000000017941 */ /* 0x000fea0003800200 */
.L_x_1407:
        /* <DEDUP_REMOVED lines=21> */
.L_x_1410:
[----:B------:R-:W-:Y:S05]  /*1c20*/  BSYNC.RECONVERGENT B1 ;  /* 0x0000000000017941 */ /* 0x000fea0003800200 */
.L_x_1409:
        /* <DEDUP_REMOVED lines=23> */
.L_x_1412:
[----:B------:R-:W-:Y:S05]  /*1da0*/  BSYNC.RECONVERGENT B1 ;  /* 0x0000000000017941 */ /* 0x000fea0003800200 */
.L_x_1411:
[----:B------:R-:W-:Y:S01]  /*1db0*/  DSETP.GEU.AND P0, PT, R12, R18, PT ;  /* 0x000000120c00722a */ /* 0x000fe20003f0e000 */
[----:B------:R-:W-:Y:S01]  /*1dc0*/  BSSY.RECONVERGENT B1, `(.L_x_1413) ;  /* 0x0000014000017945 */ /* 0x000fe20003800200 */
[----:B------:R-:W-:Y:S01]  /*1dd0*/  IMAD.MOV.U32 R14, RZ, RZ, R18 ;  /* 0x000000ffff0e7224 */ /* 0x000fe200078e0012 */
[----:B------:R-:W-:Y:S01]  /*1de0*/  MOV R15, R19 ;  /* 0x00000013000f7202 */ /* 0x000fe20000000f00 */
[----:B-1----:R-:W-:Y:S02]  /*1df0*/  IMAD.MOV.U32 R21, RZ, RZ, R8 ;  /* 0x000000ffff157224 */ /* 0x002fe400078e0008 */
[----:B------:R-:W-:-:S08]  /*1e00*/  IMAD.MOV.U32 R23, RZ, RZ, R9 ;  /* 0x000000ffff177224 */ /* 0x000fd000078e0009 */
        /* <DEDUP_REMOVED lines=15> */
.L_x_1414:
[----:B------:R-:W-:Y:S05]  /*1f00*/  BSYNC.RECONVERGENT B1 ;  /* 0x0000000000017941 */ /* 0x000fea0003800200 */
.L_x_1413:
        /* <DEDUP_REMOVED lines=21> */
.L_x_1416:
[----:B------:R-:W-:Y:S05]  /*2060*/  BSYNC.RECONVERGENT B1 ;  /* 0x0000000000017941 */ /* 0x000fea0003800200 */
.L_x_1415:
        /* <DEDUP_REMOVED lines=21> */
.L_x_1391:
[----:B------:R-:W0:Y:S01]  /*21c0*/  S2R R4, SR_LANEID ;  /* 0x0000000000047919 */ /* 0x000e220000000000 */
[----:B------:R-:W-:Y:S01]  /*21d0*/  LOP3.LUT R5, R0, 0x3e0, RZ, 0xc0, !PT ;  /* 0x000003e000057812 */ /* 0x000fe200078ec0ff */
[----:B------:R-:W-:Y:S01]  /*21e0*/  BSSY.RECONVERGENT B1, `(.L_x_1417) ;  /* 0x0000024000017945 */ /* 0x000fe20003800200 */
[----:B------:R-:W-:Y:S02]  /*21f0*/  IMAD.MOV.U32 R12, RZ, RZ, R9 ;  /* 0x000000ffff0c7224 */ /* 0x000fe400078e0009 */
[----:B------:R-:W-:Y:S02]  /*2200*/  IMAD.MOV.U32 R14, RZ, RZ, R8 ;  /* 0x000000ffff0e7224 */ /* 0x000fe400078e0008 */
[----:B------:R-:W-:Y:S01]  /*2210*/  VIADD R6, R5, 0x20 ;  /* 0x0000002005067836 */ /* 0x000fe20000000000 */
[----:B------:R-:W-:Y:S01]  /*2220*/  LOP3.LUT R5, RZ, R5, RZ, 0x33, !PT ;  /* 0x00000005ff057212 */ /* 0x000fe200078e33ff */
[----:B-----5:R-:W-:-:S03]  /*2230*/  IMAD.MOV.U32 R7, RZ, RZ, R3 ;  /* 0x000000ffff077224 */ /* 0x020fc600078e0003 */
[----:B------:R-:W-:Y:S01]  /*2240*/  ISETP.GT.AND P0, PT, R6, UR6, PT ;  /* 0x0000000606007c0c */ /* 0x000fe2000bf04270 */
[----:B------:R-:W-:Y:S02]  /*2250*/  VIADD R5, R5, UR6 ;  /* 0x0000000605057c36 */ /* 0x000fe40008000000 */
[----:B------:R-:W-:-:S03]  /*2260*/  IMAD.MOV.U32 R6, RZ, RZ, R2 ;  /* 0x000000ffff067224 */ /* 0x000fc600078e0002 */
[----:B------:R-:W-:-:S05]  /*2270*/  SEL R5, R5, 0x1f, P0 ;  /* 0x0000001f05057807 */ /* 0x000fca0000000000 */
[----:B------:R1:W2:Y:S04]  /*2280*/  SHFL.DOWN PT, R10, R2, 0x1, R5 ;  /* 0x08200000020a7989 */ /* 0x0002a800000e0005 */
[----:B------:R1:W3:Y:S04]  /*2290*/  SHFL.DOWN PT, R11, R3, 0x1, R5 ;  /* 0x08200000030b7989 */ /* 0x0002e800000e0005 */
[----:B------:R1:W4:Y:S01]  /*22a0*/  SHFL.DOWN PT, R16, R9, 0x1, R5 ;  /* 0x0820000009107989 */ /* 0x00032200000e0005 */
[----:B0-----:R-:W-:-:S03]  /*22b0*/  ISETP.GE.AND P0, PT, R4, R5, PT ;  /* 0x000000050400720c */ /* 0x001fc60003f06270 */
[----:B------:R1:W0:Y:S10]  /*22c0*/  SHFL.DOWN PT, R13, R8, 0x1, R5 ;  /* 0x08200000080d7989 */ /* 0x00023400000e0005 */
[----:B-1----:R-:W-:Y:S05]  /*22d0*/  @P0 BRA `(.L_x_1418) ;  /* 0x0000000000500947 */ /* 0x002fea0003800000 */
[----:B--23--:R-:W-:Y:S01]  /*22e0*/  DSETP.GEU.AND P0, PT, R2, R10, PT ;  /* 0x0000000a0200722a */ /* 0x00cfe20003f0e000 */
        /* <DEDUP_REMOVED lines=19> */
.L_x_1418:
[----:B------:R-:W-:Y:S05]  /*2420*/  BSYNC.RECONVERGENT B1 ;  /* 0x0000000000017941 */ /* 0x000fea0003800200 */
.L_x_1417:
[----:B------:R-:W-:Y:S01]  /*2430*/  VIADD R2, R4, 0x2 ;  /* 0x0000000204027836 */ /* 0x000fe20000000000 */
[----:B------:R1:W1:Y:S01]  /*2440*/  SHFL.DOWN PT, R8, R6, 0x2, R5 ;  /* 0x0840000006087989 */ /* 0x00026200000e0005 */
[----:B------:R-:W-:Y:S01]  /*2450*/  BSSY.RECONVERGENT B1, `(.L_x_1419) ;  /* 0x000001e000017945 */ /* 0x000fe20003800200 */
[----:B--2---:R-:W-:Y:S01]  /*2460*/  IMAD.MOV.U32 R10, RZ, RZ, R12 ;  /* 0x000000ffff0a7224 */ /* 0x004fe200078e000c */
[----:B----4-:R-:W-:Y:S01]  /*2470*/  MOV R16, R14 ;  /* 0x0000000e00107202 */ /* 0x010fe20000000f00 */
[----:B------:R2:W4:Y:S01]  /*2480*/  SHFL.DOWN PT, R9, R7, 0x2, R5 ;  /* 0x0840000007097989 */ /* 0x00052200000e0005 */
[----:B------:R-:W-:Y:S01]  /*2490*/  ISETP.GT.AND P0, PT, R2, R5, PT ;  /* 0x000000050200720c */ /* 0x000fe20003f04270 */
[----:B------:R-:W-:Y:S02]  /*24a0*/  IMAD.MOV.U32 R2, RZ, RZ, R6 ;  /* 0x000000ffff027224 */ /* 0x000fe400078e0006 */
[----:B---3--:R2:W3:Y:S01]  /*24b0*/  SHFL.DOWN PT, R11, R12, 0x2, R5 ;  /* 0x084000000c0b7989 */ /* 0x0084e200000e0005 */
[----:B------:R-:W-:-:S03]  /*24c0*/  IMAD.MOV.U32 R3, RZ, RZ, R7 ;  /* 0x000000ffff037224 */ /* 0x000fc600078e0007 */
[----:B0-----:R2:W0:Y:S06]  /*24d0*/  SHFL.DOWN PT, R13, R14, 0x2, R5 ;  /* 0x084000000e0d7989 */ /* 0x00142c00000e0005 */
[----:B------:R-:W-:Y:S05]  /*24e0*/  @P0 BRA `(.L_x_1420) ;  /* 0x0000000000500947 */ /* 0x000fea0003800000 */
[----:B-1--4-:R-:W-:Y:S01]  /*24f0*/  DSETP.GEU.AND P0, PT, R6, R8, PT ;  /* 0x000000080600722a */ /* 0x012fe20003f0e000 */
        /* <DEDUP_REMOVED lines=19> */
.L_x_1420:
[----:B------:R-:W-:Y:S05]  /*2630*/  BSYNC.RECONVERGENT B1 ;  /* 0x0000000000017941 */ /* 0x000fea0003800200 */
.L_x_1419:
[----:B-1----:R-:W-:Y:S01]  /*2640*/  VIADD R6, R4, 0x4 ;  /* 0x0000000404067836 */ /* 0x002fe20000000000 */
[----:B------:R1:W1:Y:S01]  /*2650*/  SHFL.DOWN PT, R8, R2, 0x4, R5 ;  /* 0x0880000002087989 */ /* 0x00026200000e0005 */
[----:B------:R-:W-:Y:S01]  /*2660*/  BSSY.RECONVERGENT B1, `(.L_x_1421) ;  /* 0x000001e000017945 */ /* 0x000fe20003800200 */
[----:B--2---:R-:W-:Y:S02]  /*2670*/  IMAD.MOV.U32 R12, RZ, RZ, R10 ;  /* 0x000000ffff0c7224 */ /* 0x004fe400078e000a */
[----:B------:R-:W-:Y:S01]  /*2680*/  ISETP.GT.AND P0, PT, R6, R5, PT ;  /* 0x000000050600720c */ /* 0x000fe20003f04270 */
[----:B----4-:R2:W4:Y:S01]  /*2690*/  SHFL.DOWN PT, R9, R3, 0x4, R5 ;  /* 0x0880000003097989 */ /* 0x01052200000e0005 */
[----:B------:R-:W-:Y:S02]  /*26a0*/  IMAD.MOV.U32 R14, RZ, RZ, R16 ;  /* 0x000000ffff0e7224 */ /* 0x000fe400078e0010 */
[----:B------:R-:W-:Y:S01]  /*26b0*/  IMAD.MOV.U32 R6, RZ, RZ, R2 ;  /* 0x000000ffff067224 */ /* 0x000fe200078e0002 */
[----:B---3--:R2:W3:Y:S01]  /*26c0*/  SHFL.DOWN PT, R11, R10, 0x4, R5 ;  /* 0x088000000a0b7989 */ /* 0x0084e200000e0005 */
[----:B------:R-:W-:-:S03]  /*26d0*/  IMAD.MOV.U32 R7, RZ, RZ, R3 ;  /* 0x000000ffff077224 */ /* 0x000fc600078e0003 */
[----:B0-----:R2:W0:Y:S04]  /*26e0*/  SHFL.DOWN PT, R13, R16, 0x4, R5 ;  /* 0x08800000100d7989 */ /* 0x00142800000e0005 */
        /* <DEDUP_REMOVED lines=21> */
.L_x_1422:
[----:B------:R-:W-:Y:S05]  /*2840*/  BSYNC.RECONVERGENT B1 ;  /* 0x0000000000017941 */ /* 0x000fea0003800200 */
.L_x_1421:
        /* <DEDUP_REMOVED lines=32> */
.L_x_1424:
[----:B------:R-:W-:Y:S05]  /*2a50*/  BSYNC.RECONVERGENT B1 ;  /* 0x0000000000017941 */ /* 0x000fea0003800200 */
.L_x_1423:
[----:B-1----:R-:W-:Y:S01]  /*2a60*/  VIADD R8, R4, 0x10 ;  /* 0x0000001004087836 */ /* 0x002fe20000000000 */
[----:B------:R1:W1:Y:S01]  /*2a70*/  SHFL.DOWN PT, R6, R2, 0x10, R5 ;  /* 0x0a00000002067989 */ /* 0x00026200000e0005 */
[----:B------:R-:W-:Y:S01]  /*2a80*/  BSSY.RECONVERGENT B1, `(.L_x_1425) ;  /* 0x000001e000017945 */ /* 0x000fe20003800200 */
[----:B--2---:R-:W-:Y:S01]  /*2a90*/  IMAD.MOV.U32 R14, RZ, RZ, R10 ;  /* 0x000000ffff0e7224 */ /* 0x004fe200078e000a */
[----:B------:R-:W-:Y:S01]  /*2aa0*/  MOV R15, R16 ;  /* 0x00000010000f7202 */ /* 0x000fe20000000f00 */
[----:B------:R2:W1:Y:S01]  /*2ab0*/  SHFL.DOWN PT, R7, R3, 0x10, R5 ;  /* 0x0a00000003077989 */ /* 0x00046200000e0005 */
[----:B------:R-:W-:Y:S01]  /*2ac0*/  ISETP.GT.AND P0, PT, R8, R5, PT ;  /* 0x000000050800720c */ /* 0x000fe20003f04270 */
[----:B------:R-:W-:Y:S02]  /*2ad0*/  IMAD.MOV.U32 R12, RZ, RZ, R2 ;  /* 0x000000ffff0c7224 */ /* 0x000fe400078e0002 */
[----:B----4-:R2:W4:Y:S01]  /*2ae0*/  SHFL.DOWN PT, R9, R10, 0x10, R5 ;  /* 0x0a0000000a097989 */ /* 0x01052200000e0005 */
[----:B0-----:R-:W-:-:S03]  /*2af0*/  IMAD.MOV.U32 R13, RZ, RZ, R3 ;  /* 0x000000ffff0d7224 */ /* 0x001fc600078e0003 */
[----:B---3--:R2:W0:Y:S06]  /*2b00*/  SHFL.DOWN PT, R11, R16, 0x10, R5 ;  /* 0x0a000000100b7989 */ /* 0x00842c00000e0005 */
[----:B------:R-:W-:Y:S05]  /*2b10*/  @P0 BRA `(.L_x_1426) ;  /* 0x0000000000500947 */ /* 0x000fea0003800000 */
[----:B-1----:R-:W-:Y:S01]  /*2b20*/  DSETP.GEU.AND P0, PT, R2, R6, PT ;  /* 0x000000060200722a */ /* 0x002fe20003f0e000 */
        /* <DEDUP_REMOVED lines=19> */
.L_x_1426:
[----:B------:R-:W-:Y:S05]  /*2c60*/  BSYNC.RECONVERGENT B1 ;  /* 0x0000000000017941 */ /* 0x000fea0003800200 */
.L_x_1425:
[----:B------:R-:W-:Y:S01]  /*2c70*/  ISETP.NE.AND P0, PT, R4, RZ, PT ;  /* 0x000000ff0400720c */ /* 0x000fe20003f05270 */
[----:B------:R-:W-:-:S12]  /*2c80*/  BSSY.RECONVERGENT B1, `(.L_x_1427) ;  /* 0x000000a000017945 */ /* 0x000fd80003800200 */
[----:B------:R-:W-:Y:S05]  /*2c90*/  @P0 BRA `(.L_x_1428) ;  /* 0x0000000000200947 */ /* 0x000fea0003800000 */
[----:B------:R-:W3:Y:S01]  /*2ca0*/  S2R R4, SR_CgaCtaId ;  /* 0x0000000000047919 */ /* 0x000ee20000008800 */
[----:B--2---:R-:W-:Y:S02]  /*2cb0*/  MOV R3, 0x400 ;  /* 0x0000040000037802 */ /* 0x004fe40000000f00 */
[----:B-1----:R-:W-:-:S04]  /*2cc0*/  SHF.R.U32.HI R2, RZ, 0x1, R0 ;  /* 0x00000001ff027819 */ /* 0x002fc80000011600 */
[----:B------:R-:W-:Y:S02]  /*2cd0*/  LOP3.LUT R2, R2, 0x1f0, RZ, 0xc0, !PT ;  /* 0x000001f002027812 */ /* 0x000fe400078ec0ff */
[----:B---3--:R-:W-:-:S05]  /*2ce0*/  LEA R3, R4, R3, 0x18 ;  /* 0x0000000304037211 */ /* 0x008fca00078ec0ff */
[----:B------:R-:W-:-:S05]  /*2cf0*/  IMAD.IADD R3, R2, 0x1, R3 ;  /* 0x0000000102037824 */ /* 0x000fca00078e0203 */
[----:B------:R3:W-:Y:S04]  /*2d00*/  STS.64 [R3+0x10], R14 ;  /* 0x0000100e03007388 */ /* 0x0007e80000000a00 */
[----:B------:R3:W-:Y:S02]  /*2d10*/  STS.64 [R3+0x8], R12 ;  /* 0x0000080c03007388 */ /* 0x0007e40000000a00 */
.L_x_1428:
[----:B------:R-:W-:Y:S05]  /*2d20*/  BSYNC.RECONVERGENT B1 ;  /* 0x0000000000017941 */ /* 0x000fea0003800200 */
.L_x_1427:
[----:B------:R-:W-:Y:S01]  /*2d30*/  BAR.SYNC.DEFER_BLOCKING 0x0 ;  /* 0x0000000000007b1d */ /* 0x000fe20000010000 */
[----:B------:R-:W-:-:S13]  /*2d40*/  ISETP.NE.AND P1, PT, R0, RZ, PT ;  /* 0x000000ff0000720c */ /* 0x000fda0003f25270 */
[----:B------:R-:W-:Y:S05]  /*2d50*/  @P1 BRA `(.L_x_1404) ;  /* 0x0000003400c41947 */ /* 0x000fea0003800000 */
[----:B------:R-:W-:Y:S01]  /*2d60*/  UISETP.GE.AND UP0, UPT, UR6, 0x21, UPT ;  /* 0x000000210600788c */ /* 0x000fe2000bf06270 */
[----:B0-----:R-:W-:Y:S02]  /*2d70*/  IMAD.MOV.U32 R11, RZ, RZ, R14 ;  /* 0x000000ffff0b7224 */ /* 0x001fe400078e000e */
[----:B------:R-:W-:Y:S02]  /*2d80*/  IMAD.MOV.U32 R8, RZ, RZ, R15 ;  /* 0x000000ffff087224 */ /* 0x000fe400078e000f */
[----:B-1----:R-:W-:Y:S02]  /*2d90*/  IMAD.MOV.U32 R2, RZ, RZ, R12 ;  /* 0x000000ffff027224 */ /* 0x002fe400078e000c */
[----:B--23--:R-:W-:Y:S02]  /*2da0*/  IMAD.MOV.U32 R3, RZ, RZ, R13 ;  /* 0x000000ffff037224 */ /* 0x00cfe400078e000d */
[----:B------:R-:W-:Y:S05]  /*2db0*/  BRA.U !UP0, `(.L_x_1429) ;  /* 0x00000001086c7547 */ /* 0x000fea000b800000 */
[----:B------:R-:W0:Y:S01]  /*2dc0*/  S2UR UR5, SR_CgaCtaId ;  /* 0x00000000000579c3 */ /* 0x000e220000008800 */
[----:B------:R-:W-:Y:S01]  /*2dd0*/  UMOV UR4, 0x400 ;  /* 0x0000040000047882 */ /* 0x000fe20000000000 */
[----:B------:R-:W-:Y:S01]  /*2de0*/  BSSY.RECONVERGENT B1, `(.L_x_1429) ;  /* 0x0000018000017945 */ /* 0x000fe20003800200 */
[----:B0-----:R-:W-:-:S09]  /*2df0*/  ULEA UR4, UR5, UR4, 0x18 ;  /* 0x0000000405047291 */ /* 0x001fd2000f8ec0ff */
[----:B------:R-:W0:Y:S04]  /*2e00*/  LDS.64 R4, [UR4+0x18] ;  /* 0x00001804ff047984 */ /* 0x000e280008000a00 */
        /* <DEDUP_REMOVED lines=21> */
.L_x_1430:
[----:B------:R-:W-:Y:S05]  /*2f60*/  BSYNC.RECONVERGENT B1 ;  /* 0x0000000000017941 */ /* 0x000fea0003800200 */
.L_x_1429:
[----:B------:R-:W-:Y:S01]  /*2f70*/  UISETP.GE.AND UP0, UPT, UR6, 0x41, UPT ;  /* 0x000000410600788c */ /* 0x000fe2000bf06270 */
[----:B----4-:R-:W-:Y:S02]  /*2f80*/  IMAD.MOV.U32 R9, RZ, RZ, R11 ;  /* 0x000000ffff097224 */ /* 0x010fe400078e000b */
        /* <DEDUP_REMOVED lines=30> */
.L_x_1432:
[----:B------:R-:W-:Y:S05]  /*3170*/  BSYNC.RECONVERGENT B1 ;  /* 0x0000000000017941 */ /* 0x000fea0003800200 */
.L_x_1431:
[----:B------:R-:W-:Y:S01]  /*3180*/  UISETP.GE.AND UP0, UPT, UR6, 0x61, UPT ;  /* 0x000000610600788c */ /* 0x000fe2000bf06270 */
[----:B------:R-:W-:Y:S01]  /*3190*/  IMAD.MOV.U32 R11, RZ, RZ, R9 ;  /* 0x000000ffff0b7224 */ /* 0x000fe200078e0009 */
[----:B------:R-:W-:Y:S01]  /*31a0*/  MOV R3, R5 ;  /* 0x0000000500037202 */ /* 0x000fe20000000f00 */
[----:B------:R-:W-:Y:S02]  /*31b0*/  IMAD.MOV.U32 R8, RZ, RZ, R0 ;  /* 0x000000ffff087224 */ /* 0x000fe400078e0000 */
[----:B------:R-:W-:-:S04]  /*31c0*/  IMAD.MOV.U32 R2, RZ, RZ, R4 ;  /* 0x000000ffff027224 */ /* 0x000fc800078e0004 */
        /* <DEDUP_REMOVED lines=27> */
.L_x_1434:
[----:B------:R-:W-:Y:S05]  /*3380*/  BSYNC.RECONVERGENT B1 ;  /* 0x0000000000017941 */ /* 0x000fea0003800200 */
.L_x_1433:
        /* <DEDUP_REMOVED lines=32> */
.L_x_1436:
[----:B------:R-:W-:Y:S05]  /*3590*/  BSYNC.RECONVERGENT B1 ;  /* 0x0000000000017941 */ /* 0x000fea0003800200 */
.L_x_1435:
        /* <DEDUP_REMOVED lines=32> */
.L_x_1438:
[----:B------:R-:W-:Y:S05]  /*37a0*/  BSYNC.RECONVERGENT B1 ;  /* 0x0000000000017941 */ /* 0x000fea0003800200 */
.L_x_1437:
        /* <DEDUP_REMOVED lines=14> */
[----:B------:R-:W-:Y:S01]  /*3890*/  IMAD.MOV.U32 R5, RZ, RZ, R7 ;  /* 0x000000ffff057224 */ /* 0x000fe200078e0007 */
[----:B-1----:R-:W-:Y:S01]  /*38a0*/  MOV R9, R12 ;  /* 0x0000000c00097202 */ /* 0x002fe20000000f00 */
[----:B------:R-:W-:-:S09]  /*38b0*/  IMAD.MOV.U32 R0, RZ, RZ, R13 ;  /* 0x000000ffff007224 */ /* 0x000fd200078e000d */
        /* <DEDUP_REMOVED lines=15> */
.L_x_1440:
[----:B------:R-:W-:Y:S05]  /*39b0*/  BSYNC.RECONVERGENT B1 ;  /* 0x0000000000017941 */ /* 0x000fea0003800200 */
.L_x_1439:
        /* <DEDUP_REMOVED lines=32> */
.L_x_1372:
[----:B------:R-:W1:Y:S01]  /*3bc0*/  S2R R0, SR_TID.X ;  /* 0x0000000000007919 */ /* 0x000e620000002100 */
[----:B------:R-:W1:Y:S01]  /*3bd0*/  LDC.64 R2, c[0x0][0x380] ;  /* 0x0000e000ff027b82 */ /* 0x000e620000000a00 */
[----:B------:R-:W2:Y:S01]  /*3be0*/  LDCU.64 UR6, c[0x0][0x388] ;  /* 0x00007100ff0677ac */ /* 0x000ea20008000a00 */
[----:B-1----:R-:W-:-:S05]  /*3bf0*/  IMAD.WIDE.U32 R2, R0, 0x8, R2 ;  /* 0x0000000800027825 */ /* 0x002fca00078e0002 */
[----:B0-----:R-:W3:Y:S04]  /*3c00*/  LDG.E.64 R4, desc[UR8][R2.64] ;  /* 0x0000000802047981 */ /* 0x001ee8000c1e1b00 */
[----:B------:R-:W3:Y:S04]  /*3c10*/  LDG.E.64 R6, desc[UR8][R2.64+0x800] ;  /* 0x0008000802067981 */ /* 0x000ee8000c1e1b00 */
[----:B------:R-:W4:Y:S04]  /*3c20*/  LDG.E.64 R8, desc[UR8][R2.64+0x1000] ;  /* 0x0010000802087981 */ /* 0x000f28000c1e1b00 */
[----:B------:R-:W5:Y:S04]  /*3c30*/  LDG.E.64 R12, desc[UR8][R2.64+0x1800] ;  /* 0x00180008020c7981 */ /* 0x000f68000c1e1b00 */
[----:B------:R-:W5:Y:S01]  /*3c40*/  LDG.E.64 R10, desc[UR8][R2.64+0x2000] ;  /* 0x00200008020a7981 */ /* 0x000f62000c1e1b00 */
[----:B------:R-:W-:Y:S01]  /*3c50*/  BSSY.RECONVERGENT B1, `(.L_x_1441) ;  /* 0x000001c000017945 */ /* 0x000fe20003800200 */
[----:B---3--:R-:W-:-:S06]  /*3c60*/  DSETP.GEU.AND P0, PT, R4, R6, PT ;  /* 0x000000060400722a */ /* 0x008fcc0003f0e000 */
[----:B------:R-:W-:Y:S02]  /*3c70*/  FSEL R4, R4, R6, P0 ;  /* 0x0000000604047208 */ /* 0x000fe40000000000 */
[----:B------:R-:W-:Y:S01]  /*3c80*/  FSEL R5, R5, R7, P0 ;  /* 0x0000000705057208 */ /* 0x000fe20000000000 */
[C---:B------:R-:W-:Y:S01]  /*3c90*/  VIADD R7, R0.reuse, 0x200 ;  /* 0x0000020000077836 */ /* 0x040fe20000000000 */
[----:B------:R-:W-:-:S04]  /*3ca0*/  LOP3.LUT R6, R0, 0x400, RZ, 0xfc, !PT ;  /* 0x0000040000067812 */ /* 0x000fc800078efcff */
[----:B----4-:R-:W-:Y:S01]  /*3cb0*/  DSETP.GEU.AND P1, PT, R4, R8, PT ;  /* 0x000000080400722a */ /* 0x010fe20003f2e000 */
[----:B--2---:R-:W-:-:S05]  /*3cc0*/  IADD3 R17, P4, PT, R6, UR6, RZ ;  /* 0x0000000606117c10 */ /* 0x004fca000ff9e0ff */
[----:B------:R-:W-:Y:S01]  /*3cd0*/  FSEL R4, R4, R8, P1 ;  /* 0x0000000804047208 */ /* 0x000fe20000800000 */
[----:B------:R-:W-:Y:S01]  /*3ce0*/  IMAD.X R16, RZ, RZ, UR7, P4 ;  /* 0x00000007ff107e24 */ /* 0x000fe2000a0e06ff */
[----:B------:R-:W-:Y:S01]  /*3cf0*/  FSEL R5, R5, R9, P1 ;  /* 0x0000000905057208 */ /* 0x000fe20000800000 */
[----:B------:R-:W-:-:S05]  /*3d00*/  VIADD R9, R0, 0x100 ;  /* 0x0000010000097836 */ /* 0x000fca0000000000 */
[----:B-----5:R-:W-:Y:S01]  /*3d10*/  DSETP.GEU.AND P2, PT, R4, R12, PT ;  /* 0x0000000c0400722a */ /* 0x020fe20003f4e000 */
[----:B------:R-:W-:-:S05]  /*3d20*/  @P1 SEL R7, R0, R9, P0 ;  /* 0x0000000900071207 */ /* 0x000fca0000000000 */
[----:B------:R-:W-:Y:S02]  /*3d30*/  FSEL R4, R4, R12, P2 ;  /* 0x0000000c04047208 */ /* 0x000fe40001000000 */
[----:B------:R-:W-:-:S06]  /*3d40*/  FSEL R5, R5, R13, P2 ;  /* 0x0000000d05057208 */ /* 0x000fcc0001000000 */
[----:B------:R-:W-:Y:S01]  /*3d50*/  DSETP.GEU.AND P3, PT, R4, R10, PT ;  /* 0x0000000a0400722a */ /* 0x000fe20003f6e000 */
[----:B------:R-:W-:-:S13]  /*3d60*/  @!P2 VIADD R7, R0, 0x300 ;  /* 0x000003000007a836 */ /* 0x000fda0000000000 */
[----:B------:R-:W-:Y:S05]  /*3d70*/  @!P3 BRA `(.L_x_1442) ;  /* 0x000000000024b947 */ /* 0x000fea0003800000 */
[C---:B------:R-:W-:Y:S02]  /*3d80*/  ISETP.GE.U32.AND P0, PT, R7.reuse, R6, PT ;  /* 0x000000060700720c */ /* 0x040fe40003f06070 */
[----:B------:R-:W-:Y:S02]  /*3d90*/  IADD3 R6, P1, PT, R7, UR6, RZ ;  /* 0x0000000607067c10 */ /* 0x000fe4000ff3e0ff */
[----:B------:R-:W-:-:S03]  /*3da0*/  ISETP.GE.U32.AND.EX P0, PT, RZ, RZ, PT, P0 ;  /* 0x000000ffff00720c */ /* 0x000fc60003f06100 */
[----:B------:R-:W-:-:S10]  /*3db0*/  IMAD.X R7, RZ, RZ, UR7, P1 ;  /* 0x00000007ff077e24 */ /* 0x000fd400088e06ff */
[----:B------:R-:W-:-:S06]  /*3dc0*/  DSETP.LT.OR P0, PT, R10, R4, !P0 ;  /* 0x000000040a00722a */ /* 0x000fcc0004701400 */
[----:B------:R-:W-:Y:S02]  /*3dd0*/  FSEL R10, R4, R10, P0 ;  /* 0x0000000a040a7208 */ /* 0x000fe40000000000 */
[----:B------:R-:W-:Y:S02]  /*3de0*/  FSEL R11, R5, R11, P0 ;  /* 0x0000000b050b7208 */ /* 0x000fe40000000000 */
[----:B------:R-:W-:Y:S02]  /*3df0*/  SEL R17, R6, R17, P0 ;  /* 0x0000001106117207 */ /* 0x000fe40000000000 */
[----:B------:R-:W-:-:S07]  /*3e00*/  SEL R16, R7, R16, P0 ;  /* 0x0000001007107207 */ /* 0x000fce0000000000 */
.L_x_1442:
[----:B------:R-:W-:Y:S05]  /*3e10*/  BSYNC.RECONVERGENT B1 ;  /* 0x0000000000017941 */ /* 0x000fea0003800200 */
.L_x_1441:
[----:B------:R-:W-:Y:S01]  /*3e20*/  UISETP.GE.U32.AND UP0, UPT, UR4, 0xa00, UPT ;  /* 0x00000a000400788c */ /* 0x000fe2000bf06070 */
[----:B------:R-:W-:Y:S02]  /*3e30*/  IMAD.MOV.U32 R19, RZ, RZ, 0x500 ;  /* 0x00000500ff137424 */ /* 0x000fe400078e00ff */
[----:B------:R-:W-:Y:S01]  /*3e40*/  IMAD.MOV.U32 R18, RZ, RZ, RZ ;  /* 0x000000ffff127224 */ /* 0x000fe200078e00ff */
[----:B------:R-:W-:-:S09]  /*3e50*/  UISETP.GE.U32.AND.EX UP0, UPT, UR5, URZ, UPT, UP0 ;  /* 0x000000ff0500728c */ /* 0x000fd2000bf06100 */
[----:B------:R-:W-:Y:S05]  /*3e60*/  BRA.U !UP0, `(.L_x_1443) ;  /* 0x0000000508647547 */ /* 0x000fea000b800000 */
[----:B------:R-:W-:Y:S01]  /*3e70*/  IMAD.MOV.U32 R14, RZ, RZ, R10 ;  /* 0x000000ffff0e7224 */ /* 0x000fe200078e000a */
[----:B------:R-:W0:Y:S01]  /*3e80*/  LDCU.64 UR6, c[0x0][0x388] ;  /* 0x00007100ff0677ac */ /* 0x000e220008000a00 */
[----:B------:R-:W-:Y:S02]  /*3e90*/  IMAD.MOV.U32 R15, RZ, RZ, R11 ;  /* 0x000000ffff0f7224 */ /* 0x000fe400078e000b */
[----:B------:R-:W-:Y:S01]  /*3ea0*/  IMAD.MOV.U32 R21, RZ, RZ, 0x500 ;  /* 0x00000500ff157424 */ /* 0x000fe200078e00ff */
[----:B------:R-:W1:Y:S01]  /*3eb0*/  LDCU.64 UR4, c[0x0][0x398] ;  /* 0x00007300ff0477ac */ /* 0x000e620008000a00 */
[----:B------:R-:W-:-:S07]  /*3ec0*/  IMAD.MOV.U32 R19, RZ, RZ, RZ ;  /* 0x000000ffff137224 */ /* 0x000fce00078e00ff */
.L_x_1446:
[----:B------:R-:W-:-:S04]  /*3ed0*/  LEA R24, P0, R21, R2, 0x3 ;  /* 0x0000000215187211 */ /* 0x000fc800078018ff */
[----:B------:R-:W-:-:S05]  /*3ee0*/  LEA.HI.X R25, R21, R3, R19, 0x3, P0 ;  /* 0x0000000315197211 */ /* 0x000fca00000f1c13 */
[----:B------:R-:W2:Y:S04]  /*3ef0*/  LDG.E.64 R12, desc[UR8][R24.64] ;  /* 0x00000008180c7981 */ /* 0x000ea8000c1e1b00 */
[----:B------:R-:W3:Y:S04]  /*3f00*/  LDG.E.64 R8, desc[UR8][R24.64+0x800] ;  /* 0x0008000818087981 */ /* 0x000ee8000c1e1b00 */
[----:B------:R-:W4:Y:S04]  /*3f10*/  LDG.E.64 R6, desc[UR8][R24.64+0x1000] ;  /* 0x0010000818067981 */ /* 0x000f28000c1e1b00 */
[----:B------:R1:W5:Y:S04]  /*3f20*/  LDG.E.64 R4, desc[UR8][R24.64+0x1800] ;  /* 0x0018000818047981 */ /* 0x000368000c1e1b00 */
[----:B------:R1:W5:Y:S01]  /*3f30*/  LDG.E.64 R10, desc[UR8][R24.64+0x2000] ;  /* 0x00200008180a7981 */ /* 0x000362000c1e1b00 */
[----:B0-----:R-:W-:Y:S01]  /*3f40*/  IADD3 R18, P0, P1, R21, UR6, R0 ;  /* 0x0000000615127c10 */ /* 0x001fe2000f91e000 */
[----:B------:R-:W-:Y:S03]  /*3f50*/  BSSY.RECONVERGENT B1, `(.L_x_1444) ;  /* 0x0000027000017945 */ /* 0x000fe60003800200 */
[----:B------:R-:W-:Y:S01]  /*3f60*/  IADD3.X R20, PT, PT, R19, UR7, RZ, P0, P1 ;  /* 0x0000000713147c10 */ /* 0x000fe200087e24ff */
[----:B------:R-:W-:-:S04]  /*3f70*/  IMAD.MOV.U32 R22, RZ, RZ, R18 ;  /* 0x000000ffff167224 */ /* 0x000fc800078e0012 */
[----:B------:R-:W-:Y:S01]  /*3f80*/  IMAD.MOV.U32 R23, RZ, RZ, R20 ;  /* 0x000000ffff177224 */ /* 0x000fe200078e0014 */
[----:B--2---:R-:W-:-:S14]  /*3f90*/  DSETP.GEU.AND P2, PT, R14, R12, PT ;  /* 0x0000000c0e00722a */ /* 0x004fdc0003f4e000 */
[----:B------:R-:W-:-:S04]  /*3fa0*/  @P2 ISETP.GE.U32.AND P0, PT, R17, R22, PT ;  /* 0x000000161100220c */ /* 0x000fc80003f06070 */
[----:B------:R-:W-:-:S13]  /*3fb0*/  @P2 ISETP.GE.AND.EX P0, PT, R16, R23, PT, P0 ;  /* 0x000000171000220c */ /* 0x000fda0003f06300 */
[----:B------:R-:W-:-:S06]  /*3fc0*/  @P2 DSETP.LT.OR P0, PT, R12, R14, !P0 ;  /* 0x0000000e0c00222a */ /* 0x000fcc0004701400 */
[----:B------:R-:W-:Y:S02]  /*3fd0*/  @P2 FSEL R14, R14, R12, P0 ;  /* 0x0000000c0e0e2208 */ /* 0x000fe40000000000 */
[----:B------:R-:W-:Y:S02]  /*3fe0*/  @P2 FSEL R15, R15, R13, P0 ;  /* 0x0000000d0f0f2208 */ /* 0x000fe40000000000 */
[----:B------:R-:W-:Y:S01]  /*3ff0*/  @P2 SEL R22, R17, R22, P0 ;  /* 0x0000001611162207 */ /* 0x000fe20000000000 */
[----:B------:R-:W-:Y:S01]  /*4000*/  @P2 IMAD.MOV.U32 R12, RZ, RZ, R14 ;  /* 0x000000ffff0c2224 */ /* 0x000fe200078e000e */
[----:B------:R-:W-:Y:S01]  /*4010*/  @P2 SEL R23, R16, R23, P0 ;  /* 0x0000001710172207 */ /* 0x000fe20000000000 */
[----:B------:R-:W-:Y:S01]  /*4020*/  @P2 IMAD.MOV.U32 R13, RZ, RZ, R15 ;  /* 0x000000ffff0d2224 */ /* 0x000fe200078e000f */
[----:B------:R-:W-:-:S05]  /*4030*/  IADD3 R15, P3, PT, R18, 0x100, RZ ;  /* 0x00000100120f7810 */ /* 0x000fca0007f7e0ff */
[----:B---3--:R-:W-:Y:S01]  /*4040*/  DSETP.GEU.AND P1, PT, R12, R8, PT ;  /* 0x000000080c00722a */ /* 0x008fe20003f2e000 */
[----:B------:R-:W-:-:S13]  /*4050*/  IMAD.X R16, RZ, RZ, R20, P3 ;  /* 0x000000ffff107224 */ /* 0x000fda00018e0614 */
[----:B------:R-:W-:-:S04]  /*4060*/  @P1 ISETP.GE.U32.AND P0, PT, R22, R15, PT ;  /* 0x0000000f1600120c */ /* 0x000fc80003f06070 */
[----:B------:R-:W-:-:S13]  /*4070*/  @P1 ISETP.GE.AND.EX P0, PT, R23, R16, PT, P0 ;  /* 0x000000101700120c */ /* 0x000fda0003f06300 */
[----:B------:R-:W-:-:S06]  /*4080*/  @P1 DSETP.LT.OR P0, PT, R8, R12, !P0 ;  /* 0x0000000c0800122a */ /* 0x000fcc0004701400 */
[----:B------:R-:W-:Y:S02]  /*4090*/  @P1 FSEL R12, R12, R8, P0 ;  /* 0x000000080c0c1208 */ /* 0x000fe40000000000 */
[----:B------:R-:W-:Y:S02]  /*40a0*/  @P1 FSEL R13, R13, R9, P0 ;  /* 0x000000090d0d1208 */ /* 0x000fe40000000000 */
[----:B------:R-:W-:Y:S01]  /*40b0*/  @P1 SEL R15, R22, R15, P0 ;  /* 0x0000000f160f1207 */ /* 0x000fe20000000000 */
[----:B------:R-:W-:Y:S01]  /*40c0*/  @P1 IMAD.MOV.U32 R8, RZ, RZ, R12 ;  /* 0x000000ffff081224 */ /* 0x000fe200078e000c */
[----:B------:R-:W-:Y:S01]  /*40d0*/  IADD3 R12, P3, PT, R18, 0x200, RZ ;  /* 0x00000200120c7810 */ /* 0x000fe20007f7e0ff */
[----:B------:R-:W-:Y:S01]  /*40e0*/  @P1 IMAD.MOV.U32 R9, RZ, RZ, R13 ;  /* 0x000000ffff091224 */ /* 0x000fe200078e000d */
[----:B------:R-:W-:-:S03]  /*40f0*/  @P1 SEL R16, R23, R16, P0 ;  /* 0x0000001017101207 */ /* 0x000fc60000000000 */
[----:B------:R-:W-:Y:S02]  /*4100*/  IMAD.X R14, RZ, RZ, R20, P3 ;  /* 0x000000ffff0e7224 */ /* 0x000fe400018e0614 */
[----:B----4-:R-:W-:-:S14]  /*4110*/  DSETP.GEU.AND P2, PT, R8, R6, PT ;  /* 0x000000060800722a */ /* 0x010fdc0003f4e000 */
[----:B-1----:R-:W-:Y:S05]  /*4120*/  @!P2 BRA `(.L_x_1445) ;  /* 0x000000000024a947 */ /* 0x002fea0003800000 */
[----:B------:R-:W-:-:S04]  /*4130*/  IADD3 R12, P1, PT, R18, 0x200, RZ ;  /* 0x00000200120c7810 */ /* 0x000fc80007f3e0ff */
[----:B------:R-:W-:Y:S01]  /*4140*/  ISETP.GE.U32.AND P0, PT, R15, R12, PT ;  /* 0x0000000c0f00720c */ /* 0x000fe20003f06070 */
[----:B------:R-:W-:-:S05]  /*4150*/  IMAD.X R13, RZ, RZ, R20, P1 ;  /* 0x000000ffff0d7224 */ /* 0x000fca00008e0614 */
[----:B------:R-:W-:-:S13]  /*4160*/  ISETP.GE.AND.EX P0, PT, R16, R13, PT, P0 ;  /* 0x0000000d1000720c */ /* 0x000fda0003f06300 */
[----:B------:R-:W-:-:S06]  /*4170*/  DSETP.LT.OR P0, PT, R6, R8, !P0 ;  /* 0x000000080600722a */ /* 0x000fcc0004701400 */
[----:B------:R-:W-:Y:S02]  /*4180*/  FSEL R6, R8, R6, P0 ;  /* 0x0000000608067208 */ /* 0x000fe40000000000 */
[----:B------:R-:W-:Y:S02]  /*4190*/  FSEL R7, R9, R7, P0 ;  /* 0x0000000709077208 */ /* 0x000fe40000000000 */
[----:B------:R-:W-:Y:S02]  /*41a0*/  SEL R12, R15, R12, P0 ;  /* 0x0000000c0f0c7207 */ /* 0x000fe40000000000 */
[----:B------:R-:W-:-:S07]  /*41b0*/  SEL R14, R16, R13, P0 ;  /* 0x0000000d100e7207 */ /* 0x000fce0000000000 */
.L_x_1445:
[----:B------:R-:W-:Y:S05]  /*41c0*/  BSYNC.RECONVERGENT B1 ;  /* 0x0000000000017941 */ /* 0x000fea0003800200 */
.L_x_1444:
[----:B-----5:R-:W-:Y:S01]  /*41d0*/  DSETP.GEU.AND P1, PT, R6, R4, PT ;  /* 0x000000040600722a */ /* 0x020fe20003f2e000 */
[C---:B------:R-:W-:Y:S02]  /*41e0*/  IADD3 R8, P0, PT, R18.reuse, 0x300, RZ ;  /* 0x0000030012087810 */ /* 0x040fe40007f1e0ff */
[----:B------:R-:W-:-:S03]  /*41f0*/  IADD3 R17, P3, PT, R18, 0x400, RZ ;  /* 0x0000040012117810 */ /* 0x000fc60007f7e0ff */
[--C-:B------:R-:W-:Y:S02]  /*4200*/  IMAD.X R9, RZ, RZ, R20.reuse, P0 ;  /* 0x000000ffff097224 */ /* 0x100fe400000e0614 */
[----:B------:R-:W-:-:S06]  /*4210*/  IMAD.X R16, RZ, RZ, R20, P3 ;  /* 0x000000ffff107224 */ /* 0x000fcc00018e0614 */
[----:B------:R-:W-:-:S04]  /*4220*/  @P1 ISETP.GE.U32.AND P0, PT, R12, R8, PT ;  /* 0x000000080c00120c */ /* 0x000fc80003f06070 */
[----:B------:R-:W-:-:S13]  /*4230*/  @P1 ISETP.GE.AND.EX P0, PT, R14, R9, PT, P0 ;  /* 0x000000090e00120c */ /* 0x000fda0003f06300 */
[----:B------:R-:W-:-:S06]  /*4240*/  @P1 DSETP.LT.OR P0, PT, R4, R6, !P0 ;  /* 0x000000060400122a */ /* 0x000fcc0004701400 */
[----:B------:R-:W-:Y:S02]  /*4250*/  @P1 FSEL R7, R7, R5, P0 ;  /* 0x0000000507071208 */ /* 0x000fe40000000000 */
[----:B------:R-:W-:Y:S02]  /*4260*/  @P1 FSEL R6, R6, R4, P0 ;  /* 0x0000000406061208 */ /* 0x000fe40000000000 */
[----:B------:R-:W-:Y:S01]  /*4270*/  @P1 SEL R8, R12, R8, P0 ;  /* 0x000000080c081207 */ /* 0x000fe20000000000 */
[----:B------:R-:W-:Y:S01]  /*4280*/  @P1 IMAD.MOV.U32 R5, RZ, RZ, R7 ;  /* 0x000000ffff051224 */ /* 0x000fe200078e0007 */
[----:B------:R-:W-:Y:S02]  /*4290*/  @P1 MOV R4, R6 ;  /* 0x0000000600041202 */ /* 0x000fe40000000f00 */
[----:B------:R-:W-:Y:S02]  /*42a0*/  @P1 SEL R9, R14, R9, P0 ;  /* 0x000000090e091207 */ /* 0x000fe40000000000 */
[----:B------:R-:W-:-:S02]  /*42b0*/  IADD3 R6, P1, PT, R21, 0xa00, RZ ;  /* 0x00000a0015067810 */ /* 0x000fc40007f3e0ff */
[----:B------:R-:W-:Y:S01]  /*42c0*/  DSETP.GEU.AND P2, PT, R4, R10, PT ;  /* 0x0000000a0400722a */ /* 0x000fe20003f4e000 */
[----:B------:R-:W-:Y:S02]  /*42d0*/  IADD3 R21, P3, PT, R21, 0x500, RZ ;  /* 0x0000050015157810 */ /* 0x000fe40007f7e0ff */
[----:B------:R-:W-:Y:S01]  /*42e0*/  ISETP.GT.U32.AND P4, PT, R6, UR4, PT ;  /* 0x0000000406007c0c */ /* 0x000fe2000bf84070 */
[--C-:B------:R-:W-:Y:S02]  /*42f0*/  IMAD.X R6, RZ, RZ, R19.reuse, P1 ;  /* 0x000000ffff067224 */ /* 0x100fe400008e0613 */
[----:B------:R-:W-:-:S03]  /*4300*/  IMAD.X R18, RZ, RZ, R19, P3 ;  /* 0x000000ffff127224 */ /* 0x000fc600018e0613 */
[----:B------:R-:W-:Y:S01]  /*4310*/  ISETP.GT.AND.EX P1, PT, R6, UR5, PT, P4 ;  /* 0x0000000506007c0c */ /* 0x000fe2000bf24340 */
[----:B------:R-:W-:-:S04]  /*4320*/  IMAD.MOV.U32 R19, RZ, RZ, R18 ;  /* 0x000000ffff137224 */ /* 0x000fc800078e0012 */
        /* <DEDUP_REMOVED lines=8> */
[----:B------:R-:W-:Y:S02]  /*43b0*/  @P2 IMAD.MOV.U32 R11, RZ, RZ, R5 ;  /* 0x000000ffff0b2224 */ /* 0x000fe400078e0005 */
[----:B------:R-:W-:Y:S02]  /*43c0*/  IMAD.MOV.U32 R14, RZ, RZ, R10 ;  /* 0x000000ffff0e7224 */ /* 0x000fe400078e000a */
[----:B------:R-:W-:Y:S01]  /*43d0*/  IMAD.MOV.U32 R15, RZ, RZ, R11 ;  /* 0x000000ffff0f7224 */ /* 0x000fe200078e000b */
[----:B------:R-:W-:Y:S06]  /*43e0*/  @!P1 BRA `(.L_x_1446) ;  /* 0xfffffff800b89947 */ /* 0x000fec000383ffff */
[----:B------:R-:W-:-:S07]  /*43f0*/  IMAD.MOV.U32 R19, RZ, RZ, R21 ;  /* 0x000000ffff137224 */ /* 0x000fce00078e0015 */
.L_x_1443:
        /* <DEDUP_REMOVED lines=25> */
.L_x_1453:
        /* <DEDUP_REMOVED lines=31> */
.L_x_1452:
[----:B------:R-:W-:Y:S05]  /*4780*/  BSYNC.RECONVERGENT B3 ;  /* 0x0000000000037941 */ /* 0x000fea0003800200 */
.L_x_1451:
[----:B------:R-:W-:Y:S01]  /*4790*/  IADD3 R13, P0, PT, R13, 0x100, RZ ;  /* 0x000001000d0d7810 */ /* 0x000fe20007f1e0ff */
[----:B------:R-:W-:Y:S02]  /*47a0*/  VIADD R12, R12, 0x100 ;  /* 0x000001000c0c7836 */ /* 0x000fe40000000000 */
[----:B------:R-:W-:Y:S02]  /*47b0*/  IMAD.X R9, RZ, RZ, R9, P3 ;  /* 0x000000ffff097224 */ /* 0x000fe400018e0609 */
[----:B------:R-:W-:Y:S01]  /*47c0*/  IMAD.X R14, RZ, RZ, R14, P0 ;  /* 0x000000ffff0e7224 */ /* 0x000fe200000e060e */
[----:B------:R-:W-:Y:S07]  /*47d0*/  @P2 BRA `(.L_x_1453) ;  /* 0xfffffffc006c2947 */ /* 0x000fee000383ffff */
.L_x_1450:
[----:B------:R-:W-:Y:S05]  /*47e0*/  BSYNC.RECONVERGENT B2 ;  /* 0x0000000000027941 */ /* 0x000fea0003800200 */
.L_x_1449:
[----:B------:R-:W-:-:S13]  /*47f0*/  ISETP.GE.U32.AND P0, PT, R6, 0x300, PT ;  /* 0x000003000600780c */ /* 0x000fda0003f06070 */
[----:B------:R-:W-:Y:S05]  /*4800*/  @!P0 BRA `(.L_x_1448) ;  /* 0x0000000400c88947 */ /* 0x000fea0003800000 */
[----:B------:R-:W0:Y:S01]  /*4810*/  LDC.64 R8, c[0x0][0x380] ;  /* 0x0000e000ff087b82 */ /* 0x000e220000000a00 */
[----:B------:R-:W-:-:S07]  /*4820*/  VIADD R20, R12, 0x200 ;  /* 0x000002000c147836 */ /* 0x000fce0000000000 */
[----:B------:R-:W1:Y:S02]  /*4830*/  LDC.64 R6, c[0x0][0x388] ;  /* 0x0000e200ff067b82 */ /* 0x000e640000000a00 */
.L_x_1462:
        /* <DEDUP_REMOVED lines=13> */
[----:B------:R-:W-:Y:S01]  /*4910*/  MOV R2, R14 ;  /* 0x0000000e00027202 */ /* 0x000fe20000000f00 */
[----:B------:R-:W-:-:S12]  /*4920*/  IMAD.MOV.U32 R3, RZ, RZ, R15 ;  /* 0x000000ffff037224 */ /* 0x000fd800078e000f */
        /* <DEDUP_REMOVED lines=15> */
.L_x_1455:
[----:B------:R-:W-:Y:S05]  /*4a20*/  BSYNC.RECONVERGENT B2 ;  /* 0x0000000000027941 */ /* 0x000fea0003800200 */
.L_x_1454:
        /* <DEDUP_REMOVED lines=26> */
.L_x_1457:
[----:B------:R-:W-:Y:S05]  /*4bd0*/  BSYNC.RECONVERGENT B2 ;  /* 0x0000000000027941 */ /* 0x000fea0003800200 */
.L_x_1456:
[----:B------:R-:W-:Y:S01]  /*4be0*/  DSETP.GEU.AND P0, PT, R16, R10, PT ;  /* 0x0000000a1000722a */ /* 0x000fe20003f0e000 */
[CC--:B------:R-:W-:Y:S01]  /*4bf0*/  IADD3 R13, P1, P4, R19.reuse, R6.reuse, R20 ;  /* 0x00000006130d7210 */ /* 0x0c0fe20007c3e014 */
[----:B------:R-:W-:Y:S01]  /*4c00*/  VIADD R4, R20, 0x100 ;  /* 0x0000010014047836 */ /* 0x000fe20000000000 */
[----:B------:R-:W-:Y:S01]  /*4c10*/  BSSY.RECONVERGENT B2, `(.L_x_1458) ;  /* 0x0000016000027945 */ /* 0x000fe20003800200 */
[----:B------:R-:W-:Y:S01]  /*4c20*/  IMAD.MOV.U32 R2, RZ, RZ, R10 ;  /* 0x000000ffff027224 */ /* 0x000fe200078e000a */
[----:B------:R-:W-:Y:S01]  /*4c30*/  IADD3.X R22, PT, PT, R18, R7, RZ, P1, P4 ;  /* 0x0000000712167210 */ /* 0x000fe20000fe84ff */
[----:B------:R-:W-:Y:S01]  /*4c40*/  IMAD.MOV.U32 R5, RZ, RZ, R13 ;  /* 0x000000ffff057224 */ /* 0x000fe200078e000d */
[----:B------:R-:W-:Y:S01]  /*4c50*/  IADD3 R4, P2, P3, R19, R6, R4 ;  /* 0x0000000613047210 */ /* 0x000fe20007b5e004 */
        /* <DEDUP_REMOVED lines=17> */
.L_x_1459:
[----:B------:R-:W-:Y:S05]  /*4d70*/  BSYNC.RECONVERGENT B2 ;  /* 0x0000000000027941 */ /* 0x000fea0003800200 */
.L_x_1458:
[----:B------:R-:W-:Y:S01]  /*4d80*/  DSETP.GEU.AND P0, PT, R2, R14, PT ;  /* 0x0000000e0200722a */ /* 0x000fe20003f0e000 */
[----:B------:R-:W-:Y:S01]  /*4d90*/  IADD3.X R13, PT, PT, R18, R7, RZ, P2, P3 ;  /* 0x00000007120d7210 */ /* 0x000fe200017e64ff */
        /* <DEDUP_REMOVED lines=20> */
.L_x_1461:
[----:B------:R-:W-:Y:S05]  /*4ee0*/  BSYNC.RECONVERGENT B2 ;  /* 0x0000000000027941 */ /* 0x000fea0003800200 */
.L_x_1460:
[C---:B------:R-:W-:Y:S02]  /*4ef0*/  VIADD R2, R20.reuse, 0x200 ;  /* 0x0000020014027836 */ /* 0x040fe40000000000 */
[----:B------:R-:W-:-:S03]  /*4f00*/  VIADD R20, R20, 0x400 ;  /* 0x0000040014147836 */ /* 0x000fc60000000000 */
[----:B------:R-:W-:-:S13]  /*4f10*/  ISETP.GE.AND P0, PT, R2, R21, PT ;  /* 0x000000150200720c */ /* 0x000fda0003f06270 */
[----:B------:R-:W-:Y:S05]  /*4f20*/  @!P0 BRA `(.L_x_1462) ;  /* 0xfffffff800448947 */ /* 0x000fea000383ffff */
.L_x_1448:
[----:B------:R-:W-:Y:S05]  /*4f30*/  BSYNC.RECONVERGENT B1 ;  /* 0x0000000000017941 */ /* 0x000fea0003800200 */
.L_x_1447:
        /* <DEDUP_REMOVED lines=13> */
[----:B------:R-:W-:Y:S01]  /*5010*/  MOV R12, R6 ;  /* 0x00000006000c7202 */ /* 0x000fe20000000f00 */
[----:B------:R-:W-:Y:S02]  /*5020*/  IMAD.MOV.U32 R13, RZ, RZ, R7 ;  /* 0x000000ffff0d7224 */ /* 0x000fe400078e0007 */
        /* <DEDUP_REMOVED lines=17> */
.L_x_1464:
[----:B------:R-:W-:Y:S05]  /*5140*/  BSYNC.RECONVERGENT B1 ;  /* 0x0000000000017941 */ /* 0x000fea0003800200 */
.L_x_1463:
        /* <DEDUP_REMOVED lines=31> */
.L_x_1466:
[----:B------:R-:W-:Y:S05]  /*5340*/  BSYNC.RECONVERGENT B1 ;  /* 0x0000000000017941 */ /* 0x000fea0003800200 */
.L_x_1465:
        /* <DEDUP_REMOVED lines=31> */
.L_x_1468:
[----:B------:R-:W-:Y:S05]  /*5540*/  BSYNC.RECONVERGENT B1 ;  /* 0x0000000000017941 */ /* 0x000fea0003800200 */
.L_x_1467:
[----:B------:R-:W-:Y:S01]  /*5550*/  ISETP.GT.AND P0, PT, R8, 0x17, PT ;  /* 0x000000170800780c */ /* 0x000fe20003f04270 */
[----:B-1----:R1:W1:Y:S01]  /*5560*/  SHFL.DOWN PT, R6, R2, 0x8, 0x1f ;  /* 0x09001f0002067f89 */ /* 0x00226200000e0000 */
[----:B------:R-:W-:Y:S01]  /*5570*/  BSSY.RECONVERGENT B1, `(.L_x_1469) ;  /* 0x000001d000017945 */ /* 0x000fe20003800200 */
[----:B--2---:R-:W-:Y:S02]  /*5580*/  IMAD.MOV.U32 R9, RZ, RZ, R11 ;  /* 0x000000ffff097224 */ /* 0x004fe400078e000b */
[----:B---3--:R2:W3:Y:S01]  /*5590*/  SHFL.DOWN PT, R7, R3, 0x8, 0x1f ;  /* 0x09001f0003077f89 */ /* 0x0084e200000e0000 */
[----:B------:R-:W-:Y:S02]  /*55a0*/  IMAD.MOV.U32 R10, RZ, RZ, R12 ;  /* 0x000000ffff0a7224 */ /* 0x000fe400078e000c */
[----:B------:R-:W-:Y:S01]  /*55b0*/  IMAD.MOV.U32 R4, RZ, RZ, R2 ;  /* 0x000000ffff047224 */ /* 0x000fe200078e0002 */
[----:B0-----:R2:W0:Y:S01]  /*55c0*/  SHFL.DOWN PT, R14, R11, 0x8, 0x1f ;  /* 0x09001f000b0e7f89 */ /* 0x00142200000e0000 */
[----:B------:R-:W-:-:S03]  /*55d0*/  IMAD.MOV.U32 R5, RZ, RZ, R3 ;  /* 0x000000ffff057224 */ /* 0x000fc600078e0003 */
[----:B----4-:R2:W4:Y:S01]  /*55e0*/  SHFL.DOWN PT, R13, R12, 0x8, 0x1f ;  /* 0x09001f000c0d7f89 */ /* 0x01052200000e0000 */
[----:B------:R-:W-:Y:S05]  /*55f0*/  @P0 BRA `(.L_x_1470) ;  /* 0x0000000000500947 */ /* 0x000fea0003800000 */
[----:B-1-3--:R-:W-:Y:S01]  /*5600*/  DSETP.GEU.AND P0, PT, R2, R6, PT ;  /* 0x000000060200722a */ /* 0x00afe20003f0e000 */
[----:B0-----:R-:W-:Y:S01]  /*5610*/  IMAD.MOV.U32 R9, RZ, RZ, R14 ;  /* 0x000000ffff097224 */ /* 0x001fe200078e000e */
        /* <DEDUP_REMOVED lines=18> */
.L_x_1470:
[----:B------:R-:W-:Y:S05]  /*5740*/  BSYNC.RECONVERGENT B1 ;  /* 0x0000000000017941 */ /* 0x000fea0003800200 */
.L_x_1469:
        /* <DEDUP_REMOVED lines=8> */
[----:B----4-:R-:W-:-:S03]  /*57d0*/  IMAD.MOV.U32 R13, RZ, RZ, R5 ;  /* 0x000000ffff0d7224 */ /* 0x010fc600078e0005 */
[----:B---3--:R3:W4:Y:S01]  /*57e0*/  SHFL.DOWN PT, R7, R10, 0x10, 0x1f ;  /* 0x0a001f000a077f89 */ /* 0x00872200000e0000 */
[----:B------:R-:W-:Y:S05]  /*57f0*/  @P0 BRA `(.L_x_1472) ;  /* 0x0000000000500947 */ /* 0x000fea0003800000 */
[----:B-12---:R-:W-:Y:S01]  /*5800*/  DSETP.GEU.AND P0, PT, R4, R2, PT ;  /* 0x000000020400722a */ /* 0x006fe20003f0e000 */
        /* <DEDUP_REMOVED lines=19> */
.L_x_1472:
[----:B------:R-:W-:Y:S05]  /*5940*/  BSYNC.RECONVERGENT B1 ;  /* 0x0000000000017941 */ /* 0x000fea0003800200 */
.L_x_1471:
[----:B------:R-:W-:Y:S01]  /*5950*/  ISETP.NE.AND P0, PT, R8, RZ, PT ;  /* 0x000000ff0800720c */ /* 0x000fe20003f05270 */
[----:B------:R-:W-:-:S12]  /*5960*/  BSSY.RECONVERGENT B1, `(.L_x_1473) ;  /* 0x000000a000017945 */ /* 0x000fd80003800200 */
[----:B------:R-:W-:Y:S05]  /*5970*/  @P0 BRA `(.L_x_1474) ;  /* 0x0000000000200947 */ /* 0x000fea0003800000 */
[----:B-1----:R-:W1:Y:S01]  /*5980*/  S2R R4, SR_CgaCtaId ;  /* 0x0000000000047919 */ /* 0x002e620000008800 */
[----:B--2---:R-:W-:Y:S02]  /*5990*/  MOV R3, 0x400 ;  /* 0x0000040000037802 */ /* 0x004fe40000000f00 */
[----:B------:R-:W-:-:S04]  /*59a0*/  SHF.R.U32.HI R2, RZ, 0x1, R0 ;  /* 0x00000001ff027819 */ /* 0x000fc80000011600 */
[----:B------:R-:W-:Y:S02]  /*59b0*/  LOP3.LUT R2, R2, 0x1f0, RZ, 0xc0, !PT ;  /* 0x000001f002027812 */ /* 0x000fe400078ec0ff */
[----:B-1----:R-:W-:-:S05]  /*59c0*/  LEA R3, R4, R3, 0x18 ;  /* 0x0000000304037211 */ /* 0x002fca00078ec0ff */
[----:B------:R-:W-:-:S05]  /*59d0*/  IMAD.IADD R3, R2, 0x1, R3 ;  /* 0x0000000102037824 */ /* 0x000fca00078e0203 */
[----:B------:R1:W-:Y:S04]  /*59e0*/  STS.64 [R3+0x10], R14 ;  /* 0x0000100e03007388 */ /* 0x0003e80000000a00 */
[----:B------:R1:W-:Y:S02]  /*59f0*/  STS.64 [R3+0x8], R12 ;  /* 0x0000080c03007388 */ /* 0x0003e40000000a00 */
.L_x_1474:
[----:B------:R-:W-:Y:S05]  /*5a00*/  BSYNC.RECONVERGENT B1 ;  /* 0x0000000000017941 */ /* 0x000fea0003800200 */
.L_x_1473:
[----:B------:R-:W-:Y:S01]  /*5a10*/  BAR.SYNC.DEFER_BLOCKING 0x0 ;  /* 0x0000000000007b1d */ /* 0x000fe20000010000 */
[----:B------:R-:W-:-:S13]  /*5a20*/  ISETP.NE.AND P1, PT, R0, RZ, PT ;  /* 0x000000ff0000720c */ /* 0x000fda0003f25270 */
[----:B------:R-:W-:Y:S05]  /*5a30*/  @P1 BRA `(.L_x_1404) ;  /* 0x00000008008c1947 */ /* 0x000fea0003800000 */
[----:B-12---:R-:W1:Y:S01]  /*5a40*/  S2R R3, SR_CgaCtaId ;  /* 0x0000000000037919 */ /* 0x006e620000008800 */
[----:B------:R-:W-:Y:S01]  /*5a50*/  MOV R0, 0x400 ;  /* 0x0000040000007802 */ /* 0x000fe20000000f00 */
[----:B------:R-:W-:Y:S03]  /*5a60*/  BSSY.RECONVERGENT B1, `(.L_x_1475) ;  /* 0x000001a000017945 */ /* 0x000fe60003800200 */
[----:B-1----:R-:W-:-:S05]  /*5a70*/  LEA R0, R3, R0, 0x18 ;  /* 0x0000000003007211 */ /* 0x002fca00078ec0ff */
[----:B------:R-:W1:Y:S04]  /*5a80*/  LDS.64 R16, [R0+0x18] ;  /* 0x0000180000107984 */ /* 0x000e680000000a00 */
[----:B0---4-:R-:W0:Y:S04]  /*5a90*/  LDS.128 R4, [R0+0x20] ;  /* 0x0000200000047984 */ /* 0x011e280000000c00 */
[----:B------:R2:W4:Y:S04]  /*5aa0*/  LDS.64 R2, [R0+0x80] ;  /* 0x0000800000027984 */ /* 0x0005280000000a00 */
[----:B---3--:R2:W3:Y:S01]  /*5ab0*/  LDS.128 R8, [R0+0x30] ;  /* 0x0000300000087984 */ /* 0x0084e20000000c00 */
        /* <DEDUP_REMOVED lines=20> */
.L_x_1476:
[----:B------:R-:W-:Y:S05]  /*5c00*/  BSYNC.RECONVERGENT B1 ;  /* 0x0000000000017941 */ /* 0x000fea0003800200 */
.L_x_1475:
        /* <DEDUP_REMOVED lines=23> */
.L_x_1478:
[----:B------:R-:W-:Y:S05]  /*5d80*/  BSYNC.RECONVERGENT B1 ;  /* 0x0000000000017941 */ /* 0x000fea0003800200 */
.L_x_1477:
[----:B------:R-:W-:Y:S01]  /*5d90*/  DSETP.GEU.AND P0, PT, R4, R10, PT ;  /* 0x0000000a0400722a */ /* 0x000fe20003f0e000 */
[----:B------:R-:W-:Y:S01]  /*5da0*/  BSSY.RECONVERGENT B1, `(.L_x_1479) ;  /* 0x0000014000017945 */ /* 0x000fe20003800200 */
[----:B------:R-:W-:Y:S01]  /*5db0*/  IMAD.MOV.U32 R20, RZ, RZ, R10 ;  /* 0x000000ffff147224 */ /* 0x000fe200078e000a */
[----:B-1----:R-:W-:Y:S01]  /*5dc0*/  MOV R23, R13 ;  /* 0x0000000d00177202 */ /* 0x002fe20000000f00 */
[----:B------:R-:W-:Y:S02]  /*5dd0*/  IMAD.MOV.U32 R21, RZ, RZ, R11 ;  /* 0x000000ffff157224 */ /* 0x000fe400078e000b */
        /* <DEDUP_REMOVED lines=16> */
.L_x_1480:
[----:B------:R-:W-:Y:S05]  /*5ee0*/  BSYNC.RECONVERGENT B1 ;  /* 0x0000000000017941 */ /* 0x000fea0003800200 */
.L_x_1479:
        /* <DEDUP_REMOVED lines=23> */
.L_x_1482:
[----:B------:R-:W-:Y:S05]  /*6060*/  BSYNC.RECONVERGENT B1 ;  /* 0x0000000000017941 */ /* 0x000fea0003800200 */
.L_x_1481:
        /* <DEDUP_REMOVED lines=21> */
.L_x_1484:
[----:B------:R-:W-:Y:S05]  /*61c0*/  BSYNC.RECONVERGENT B1 ;  /* 0x0000000000017941 */ /* 0x000fea0003800200 */
.L_x_1483:
        /* <DEDUP_REMOVED lines=21> */
.L_x_1486:
[----:B------:R-:W-:Y:S05]  /*6320*/  BSYNC.RECONVERGENT B1 ;  /* 0x0000000000017941 */ /* 0x000fea0003800200 */
.L_x_1485:
        /* <DEDUP_REMOVED lines=20> */
.L_x_1404:
[----:B------:R-:W-:Y:S05]  /*6470*/  BSYNC.RECONVERGENT B0 ;  /* 0x0000000000007941 */ /* 0x000fea0003800200 */
.L_x_1371:
[----:B------:R-:W-:Y:S05]  /*6480*/  @P1 EXIT ;  /* 0x000000000000194d */ /* 0x000fea0003800000 */
[----:B0123--:R-:W0:Y:S02]  /*6490*/  LDC.64 R2, c[0x0][0x390] ;  /* 0x0000e400ff027b82 */ /* 0x00fe240000000a00 */
[----:B0-----:R-:W-:Y:S04]  /*64a0*/  STG.E.64 desc[UR8][R2.64], R12 ;  /* 0x0000000c02007986 */ /* 0x001fe8000c101b08 */
[----:B------:R-:W-:Y:S01]  /*64b0*/  STG.E.64 desc[UR8][R2.64+0x8], R14 ;  /* 0x0000080e02007986 */ /* 0x000fe2000c101b08 */
[----:B------:R-:W-:Y:S05]  /*64c0*/  EXIT ;  /* 0x000000000000794d */ /* 0x000fea0003800000 */
.L_x_1487:
        /* <DEDUP_REMOVED lines=11> */
.L_x_1886:


//--------------------- .text._ZN6thrust24THRUST_300001_SM_1000_NS8cuda_cub4core6detail13_kernel_agentINS1_8__reduce11ReduceAgentIPN4cuda3std3__45tupleIJdlEEESC_SB_iNS1_9__extrema9arg_max_fIdlNS9_4lessIdEEEEEEJSC_SC_iSH_EEEvDpT0_ --------------------------
	.section	.text._ZN6thrust24THRUST_300001_SM_1000_NS8cuda_cub4core6detail13_kernel_agentINS1_8__reduce11ReduceAgentIPN4cuda3std3__45tupleIJdlEEESC_SB_iNS1_9__extrema9arg_max_fIdlNS9_4lessIdEEEEEEJSC_SC_iSH_EEEvDpT0_,"ax",@progbits
	.align	128
        .global         _ZN6thrust24THRUST_300001_SM_1000_NS8cuda_cub4core6detail13_kernel_agentINS1_8__reduce11ReduceAgentIPN4cuda3std3__45tupleIJdlEEESC_SB_iNS1_9__extrema9arg_max_fIdlNS9_4lessIdEEEEEEJSC_SC_iSH_EEEvDpT0_
        .type           _ZN6thrust24THRUST_300001_SM_1000_NS8cuda_cub4core6detail13_kernel_agentINS1_8__reduce11ReduceAgentIPN4cuda3std3__45tupleIJdlEEESC_SB_iNS1_9__extrema9arg_max_fIdlNS9_4lessIdEEEEEEJSC_SC_iSH_EEEvDpT0_,@function
        .size           _ZN6thrust24THRUST_300001_SM_1000_NS8cuda_cub4core6detail13_kernel_agentINS1_8__reduce11ReduceAgentIPN4cuda3std3__45tupleIJdlEEESC_SB_iNS1_9__extrema9arg_max_fIdlNS9_4lessIdEEEEEEJSC_SC_iSH_EEEvDpT0_,(.L_x_1887 - _ZN6thrust24THRUST_300001_SM_1000_NS8cuda_cub4core6detail13_kernel_agentINS1_8__reduce11ReduceAgentIPN4cuda3std3__45tupleIJdlEEESC_SB_iNS1_9__extrema9arg_max_fIdlNS9_4lessIdEEEEEEJSC_SC_iSH_EEEvDpT0_)
        .other          _ZN6thrust24THRUST_300001_SM_1000_NS8cuda_cub4core6detail13_kernel_agentINS1_8__reduce11ReduceAgentIPN4cuda3std3__45tupleIJdlEEESC_SB_iNS1_9__extrema9arg_max_fIdlNS9_4lessIdEEEEEEJSC_SC_iSH_EEEvDpT0_,@"STO_CUDA_ENTRY STV_DEFAULT"
_ZN6thrust24THRUST_300001_SM_1000_NS8cuda_cub4core6detail13_kernel_agentINS1_8__reduce11ReduceAgentIPN4cuda3std3__45tupleIJdlEEESC_SB_iNS1_9__extrema9arg_max_fIdlNS9_4lessIdEEEEEEJSC_SC_iSH_EEEvDpT0_:
.text._ZN6thrust24THRUST_300001_SM_1000_NS8cuda_cub4core6detail13_kernel_agentINS1_8__reduce11ReduceAgentIPN4cuda3std3__45tupleIJdlEEESC_SB_iNS1_9__extrema9arg_max_fIdlNS9_4lessIdEEEEEEJSC_SC_iSH_EEEvDpT0_:
        /* <DEDUP_REMOVED lines=21> */
.L_x_1491:
[----:B0-----:R-:W-:Y:S05]  /*0150*/  BSYNC.RECONVERGENT B1 ;  /* 0x0000000000017941 */ /* 0x001fea0003800200 */
.L_x_1490:
        /* <DEDUP_REMOVED lines=15> */
.L_x_1498:
        /* <DEDUP_REMOVED lines=31> */
.L_x_1497:
[----:B------:R-:W-:Y:S05]  /*0440*/  BSYNC.RECONVERGENT B3 ;  /* 0x0000000000037941 */ /* 0x000fea0003800200 */
.L_x_1496:
[----:B------:R-:W-:Y:S02]  /*0450*/  IMAD.X R3, RZ, RZ, R3, P3 ;  /* 0x000000ffff037224 */ /* 0x000fe400018e0603 */
[----:B------:R-:W-:Y:S01]  /*0460*/  VIADD R19, R19, 0x100 ;  /* 0x0000010013137836 */ /* 0x000fe20000000000 */
[----:B------:R-:W-:Y:S06]  /*0470*/  @P2 BRA `(.L_x_1498) ;  /* 0xfffffffc00742947 */ /* 0x000fec000383ffff */
.L_x_1495:
[----:B------:R-:W-:Y:S05]  /*0480*/  BSYNC.RECONVERGENT B2 ;  /* 0x0000000000027941 */ /* 0x000fea0003800200 */
.L_x_1494:
[----:B------:R-:W0:Y:S01]  /*0490*/  LDC.64 R8, c[0x0][0x380] ;  /* 0x0000e000ff087b82 */ /* 0x000e220000000a00 */
[----:B------:R-:W-:-:S13]  /*04a0*/  ISETP.GE.U32.AND P0, PT, R4, 0x300, PT ;  /* 0x000003000400780c */ /* 0x000fda0003f06070 */
[----:B------:R-:W-:Y:S05]  /*04b0*/  @!P0 BRA `(.L_x_1493) ;  /* 0x0000000400908947 */ /* 0x000fea0003800000 */
.L_x_1507:
        /* <DEDUP_REMOVED lines=13> */
[----:B------:R-:W-:Y:S01]  /*0590*/  IMAD.MOV.U32 R23, RZ, RZ, R12 ;  /* 0x000000ffff177224 */ /* 0x000fe200078e000c */
[----:B------:R-:W-:Y:S01]  /*05a0*/  MOV R25, R13 ;  /* 0x0000000d00197202 */ /* 0x000fe20000000f00 */
[----:B------:R-:W-:Y:S02]  /*05b0*/  IMAD.MOV.U32 R2, RZ, RZ, R14 ;  /* 0x000000ffff027224 */ /* 0x000fe400078e000e */
[----:B------:R-:W-:-:S09]  /*05c0*/  IMAD.MOV.U32 R3, RZ, RZ, R15 ;  /* 0x000000ffff037224 */ /* 0x000fd200078e000f */
        /* <DEDUP_REMOVED lines=9> */
.L_x_1500:
[----:B------:R-:W-:Y:S05]  /*0660*/  BSYNC.RECONVERGENT B2 ;  /* 0x0000000000027941 */ /* 0x000fea0003800200 */
.L_x_1499:
        /* <DEDUP_REMOVED lines=25> */
.L_x_1502:
[----:B------:R-:W-:Y:S05]  /*0800*/  BSYNC.RECONVERGENT B2 ;  /* 0x0000000000027941 */ /* 0x000fea0003800200 */
.L_x_1501:
        /* <DEDUP_REMOVED lines=21> */
.L_x_1504:
[----:B------:R-:W-:Y:S05]  /*0960*/  BSYNC.RECONVERGENT B2 ;  /* 0x0000000000027941 */ /* 0x000fea0003800200 */
.L_x_1503:
        /* <DEDUP_REMOVED lines=8> */
[----:B------:R-:W-:Y:S01]  /*09f0*/  IMAD.MOV.U32 R14, RZ, RZ, R2 ;  /* 0x000000ffff0e7224 */ /* 0x000fe200078e0002 */
[----:B------:R-:W-:Y:S01]  /*0a00*/  MOV R13, R7 ;  /* 0x00000007000d7202 */ /* 0x000fe20000000f00 */
[----:B------:R-:W-:Y:S02]  /*0a10*/  IMAD.MOV.U32 R15, RZ, RZ, R3 ;  /* 0x000000ffff0f7224 */ /* 0x000fe400078e0003 */
[----:B------:R-:W-:-:S09]  /*0a20*/  IMAD.MOV.U32 R12, RZ, RZ, R5 ;  /* 0x000000ffff0c7224 */ /* 0x000fd200078e0005 */
        /* <DEDUP_REMOVED lines=9> */
.L_x_1506:
[----:B------:R-:W-:Y:S05]  /*0ac0*/  BSYNC.RECONVERGENT B2 ;  /* 0x0000000000027941 */ /* 0x000fea0003800200 */
.L_x_1505:
[----:B------:R-:W-:-:S05]  /*0ad0*/  VIADD R19, R19, 0x400 ;  /* 0x0000040013137836 */ /* 0x000fca0000000000 */
[----:B------:R-:W-:-:S13]  /*0ae0*/  ISETP.GE.AND P0, PT, R19, UR5, PT ;  /* 0x0000000513007c0c */ /* 0x000fda000bf06270 */
[----:B------:R-:W-:Y:S05]  /*0af0*/  @!P0 BRA `(.L_x_1507) ;  /* 0xfffffff800708947 */ /* 0x000fea000383ffff */
.L_x_1493:
[----:B------:R-:W-:Y:S05]  /*0b00*/  BSYNC.RECONVERGENT B1 ;  /* 0x0000000000017941 */ /* 0x000fea0003800200 */
.L_x_1492:
        /* <DEDUP_REMOVED lines=35> */
.L_x_1510:
[----:B------:R-:W-:Y:S05]  /*0d40*/  BSYNC.RECONVERGENT B1 ;  /* 0x0000000000017941 */ /* 0x000fea0003800200 */
.L_x_1509:
        /* <DEDUP_REMOVED lines=31> */
.L_x_1512:
[----:B------:R-:W-:Y:S05]  /*0f40*/  BSYNC.RECONVERGENT B1 ;  /* 0x0000000000017941 */ /* 0x000fea0003800200 */
.L_x_1511:
        /* <DEDUP_REMOVED lines=31> */
.L_x_1514:
[----:B------:R-:W-:Y:S05]  /*1140*/  BSYNC.RECONVERGENT B1 ;  /* 0x0000000000017941 */ /* 0x000fea0003800200 */
.L_x_1513:
        /* <DEDUP_REMOVED lines=31> */
.L_x_1516:
[----:B------:R-:W-:Y:S05]  /*1340*/  BSYNC.RECONVERGENT B1 ;  /* 0x0000000000017941 */ /* 0x000fea0003800200 */
.L_x_1515:
[----:B------:R-:W-:Y:S01]  /*1350*/  ISETP.GT.AND P0, PT, R9, 0xf, PT ;  /* 0x0000000f0900780c */ /* 0x000fe20003f04270 */
[----:B-1----:R1:W1:Y:S01]  /*1360*/  SHFL.DOWN PT, R6, R4, 0x10, 0x1f ;  /* 0x0a001f0004067f89 */ /* 0x00226200000e0000 */
[----:B------:R-:W-:Y:S01]  /*1370*/  BSSY.RECONVERGENT B1, `(.L_x_1517) ;  /* 0x000001d000017945 */ /* 0x000fe20003800200 */
[----:B0-----:R-:W-:Y:S01]  /*1380*/  MOV R14, R8 ;  /* 0x00000008000e7202 */ /* 0x001fe20000000f00 */
[----:B----4-:R-:W-:Y:S01]  /*1390*/  IMAD.MOV.U32 R15, RZ, RZ, R10 ;  /* 0x000000ffff0f7224 */ /* 0x010fe200078e000a */
[----:B--2---:R0:W2:Y:S01]  /*13a0*/  SHFL.DOWN PT, R7, R5, 0x10, 0x1f ;  /* 0x0a001f0005077f89 */ /* 0x0040a200000e0000 */
[----:B------:R-:W-:Y:S02]  /*13b0*/  IMAD.MOV.U32 R2, RZ, RZ, R4 ;  /* 0x000000ffff027224 */ /* 0x000fe400078e0004 */
[----:B------:R-:W-:Y:S01]  /*13c0*/  IMAD.MOV.U32 R3, RZ, RZ, R5 ;  /* 0x000000ffff037224 */ /* 0x000fe200078e0005 */
[----:B------:R0:W4:Y:S04]  /*13d0*/  SHFL.DOWN PT, R11, R8, 0x10, 0x1f ;  /* 0x0a001f00080b7f89 */ /* 0x00012800000e0000 */
[----:B------:R0:W0:Y:S01]  /*13e0*/  SHFL.DOWN PT, R13, R10, 0x10, 0x1f ;  /* 0x0a001f000a0d7f89 */ /* 0x00002200000e0000 */
[----:B------:R-:W-:Y:S05]  /*13f0*/  @P0 BRA `(.L_x_1518) ;  /* 0x0000000000500947 */ /* 0x000fea0003800000 */
[----:B-12---:R-:W-:Y:S01]  /*1400*/  DSETP.GEU.AND P0, PT, R4, R6, PT ;  /* 0x000000060400722a */ /* 0x006fe20003f0e000 */
        /* <DEDUP_REMOVED lines=19> */
.L_x_1518:
[----:B------:R-:W-:Y:S05]  /*1540*/  BSYNC.RECONVERGENT B1 ;  /* 0x0000000000017941 */ /* 0x000fea0003800200 */
.L_x_1517:
        /* <DEDUP_REMOVED lines=11> */
.L_x_1520:
[----:B------:R-:W-:Y:S05]  /*1600*/  BSYNC.RECONVERGENT B1 ;  /* 0x0000000000017941 */ /* 0x000fea0003800200 */
.L_x_1519:
        /* <DEDUP_REMOVED lines=8> */
[----:B-12---:R-:W1:Y:S04]  /*1690*/  LDS.128 R4, [R0+0x20] ;  /* 0x0000200000047984 */ /* 0x006e680000000c00 */
[----:B---3--:R2:W3:Y:S04]  /*16a0*/  LDS.64 R12, [R0+0x80] ;  /* 0x00008000000c7984 */ /* 0x0084e80000000a00 */
[----:B----4-:R2:W4:Y:S01]  /*16b0*/  LDS.128 R8, [R0+0x30] ;  /* 0x0000300000087984 */ /* 0x0105220000000c00 */
        /* <DEDUP_REMOVED lines=20> */
.L_x_1523:
[----:B------:R-:W-:Y:S05]  /*1800*/  BSYNC.RECONVERGENT B1 ;  /* 0x0000000000017941 */ /* 0x000fea0003800200 */
.L_x_1522:
        /* <DEDUP_REMOVED lines=10> */
[----:B------:R-:W-:Y:S01]  /*18b0*/  MOV R15, R26 ;  /* 0x0000001a000f7202 */ /* 0x000fe20000000f00 */
[----:B------:R-:W-:Y:S02]  /*18c0*/  IMAD.MOV.U32 R29, RZ, RZ, R27 ;  /* 0x000000ffff1d7224 */ /* 0x000fe400078e001b */
[----:B------:R-:W-:Y:S02]  /*18d0*/  IMAD.MOV.U32 R4, RZ, RZ, R24 ;  /* 0x000000ffff047224 */ /* 0x000fe400078e0018 */
[----:B------:R-:W-:-:S08]  /*18e0*/  IMAD.MOV.U32 R5, RZ, RZ, R25 ;  /* 0x000000ffff057224 */ /* 0x000fd000078e0019 */
        /* <DEDUP_REMOVED lines=9> */
.L_x_1525:
[----:B------:R-:W-:Y:S05]  /*1980*/  BSYNC.RECONVERGENT B1 ;  /* 0x0000000000017941 */ /* 0x000fea0003800200 */
.L_x_1524:
        /* <DEDUP_REMOVED lines=21> */
.L_x_1527:
[----:B------:R-:W-:Y:S05]  /*1ae0*/  BSYNC.RECONVERGENT B1 ;  /* 0x0000000000017941 */ /* 0x000fea0003800200 */
.L_x_1526:
        /* <DEDUP_REMOVED lines=23> */
.L_x_1529:
[----:B------:R-:W-:Y:S05]  /*1c60*/  BSYNC.RECONVERGENT B1 ;  /* 0x0000000000017941 */ /* 0x000fea0003800200 */
.L_x_1528:
        /* <DEDUP_REMOVED lines=21> */
.L_x_1531:
[----:B------:R-:W-:Y:S05]  /*1dc0*/  BSYNC.RECONVERGENT B1 ;  /* 0x0000000000017941 */ /* 0x000fea0003800200 */
.L_x_1530:
        /* <DEDUP_REMOVED lines=21> */
.L_x_1533:
[----:B------:R-:W-:Y:S05]  /*1f20*/  BSYNC.RECONVERGENT B1 ;  /* 0x0000000000017941 */ /* 0x000fea0003800200 */
.L_x_1532:
        /* <DEDUP_REMOVED lines=21> */
.L_x_1508:
[----:B------:R-:W2:Y:S01]  /*2080*/  S2R R4, SR_LANEID ;  /* 0x0000000000047919 */ /* 0x000ea20000000000 */
[----:B-1----:R-:W-:Y:S01]  /*2090*/  LOP3.LUT R2, R0, 0x3e0, RZ, 0xc0, !PT ;  /* 0x000003e000027812 */ /* 0x002fe200078ec0ff */
[----:B------:R-:W-:Y:S01]  /*20a0*/  BSSY.RECONVERGENT B1, `(.L_x_1534) ;  /* 0x0000024000017945 */ /* 0x000fe20003800200 */
[----:B-----5:R-:W-:Y:S02]  /*20b0*/  IMAD.MOV.U32 R16, RZ, RZ, R12 ;  /* 0x000000ffff107224 */ /* 0x020fe400078e000c */
[----:B------:R-:W-:Y:S02]  /*20c0*/  IMAD.MOV.U32 R18, RZ, RZ, R13 ;  /* 0x000000ffff127224 */ /* 0x000fe400078e000d */
[----:B------:R-:W-:Y:S01]  /*20d0*/  VIADD R3, R2, 0x20 ;  /* 0x0000002002037836 */ /* 0x000fe20000000000 */
[----:B------:R-:W-:-:S04]  /*20e0*/  LOP3.LUT R2, RZ, R2, RZ, 0x33, !PT ;  /* 0x00000002ff027212 */ /* 0x000fc800078e33ff */
[----:B------:R-:W-:Y:S01]  /*20f0*/  ISETP.GT.AND P0, PT, R3, UR8, PT ;  /* 0x0000000803007c0c */ /* 0x000fe2000bf04270 */
[----:B------:R-:W-:Y:S02]  /*2100*/  VIADD R2, R2, UR8 ;  /* 0x0000000802027c36 */ /* 0x000fe40008000000 */
[----:B------:R-:W-:-:S03]  /*2110*/  IMAD.MOV.U32 R3, RZ, RZ, R15 ;  /* 0x000000ffff037224 */ /* 0x000fc600078e000f */
[----:B------:R-:W-:Y:S01]  /*2120*/  SEL R5, R2, 0x1f, P0 ;  /* 0x0000001f02057807 */ /* 0x000fe20000000000 */
[----:B------:R-:W-:-:S04]  /*2130*/  IMAD.MOV.U32 R2, RZ, RZ, R14 ;  /* 0x000000ffff027224 */ /* 0x000fc800078e000e */
[----:B------:R1:W3:Y:S04]  /*2140*/  SHFL.DOWN PT, R6, R14, 0x1, R5 ;  /* 0x082000000e067989 */ /* 0x0002e800000e0005 */
[----:B------:R1:W4:Y:S04]  /*2150*/  SHFL.DOWN PT, R7, R15, 0x1, R5 ;  /* 0x082000000f077989 */ /* 0x00032800000e0005 */
[----:B0-----:R1:W0:Y:S01]  /*2160*/  SHFL.DOWN PT, R9, R12, 0x1, R5 ;  /* 0x082000000c097989 */ /* 0x00122200000e0005 */
[----:B--2---:R-:W-:-:S03]  /*2170*/  ISETP.GE.AND P0, PT, R4, R5, PT ;  /* 0x000000050400720c */ /* 0x004fc60003f06270 */
[----:B------:R1:W2:Y:S10]  /*2180*/  SHFL.DOWN PT, R11, R13, 0x1, R5 ;  /* 0x082000000d0b7989 */ /* 0x0002b400000e0005 */
[----:B-1----:R-:W-:Y:S05]  /*2190*/  @P0 BRA `(.L_x_1535) ;  /* 0x0000000000500947 */ /* 0x002fea0003800000 */
[----:B---34-:R-:W-:Y:S01]  /*21a0*/  DSETP.GEU.AND P0, PT, R14, R6, PT ;  /* 0x000000060e00722a */ /* 0x018fe20003f0e000 */
[----:B0-----:R-:W-:Y:S01]  /*21b0*/  MOV R16, R9 ;  /* 0x0000000900107202 */ /* 0x001fe20000000f00 */
[----:B--2---:R-:W-:Y:S02]  /*21c0*/  IMAD.MOV.U32 R18, RZ, RZ, R11 ;  /* 0x000000ffff127224 */ /* 0x004fe400078e000b */
        /* <DEDUP_REMOVED lines=17> */
.L_x_1535:
[----:B------:R-:W-:Y:S05]  /*22e0*/  BSYNC.RECONVERGENT B1 ;  /* 0x0000000000017941 */ /* 0x000fea0003800200 */
.L_x_1534:
        /* <DEDUP_REMOVED lines=8> */
[----:B--2---:R1:W2:Y:S01]  /*2370*/  SHFL.DOWN PT, R11, R16, 0x2, R5 ;  /* 0x08400000100b7989 */ /* 0x0042a200000e0005 */
[----:B----4-:R-:W-:-:S03]  /*2380*/  IMAD.MOV.U32 R7, RZ, RZ, R3 ;  /* 0x000000ffff077224 */ /* 0x010fc600078e0003 */
[----:B------:R1:W4:Y:S04]  /*2390*/  SHFL.DOWN PT, R13, R18, 0x2, R5 ;  /* 0x08400000120d7989 */ /* 0x00032800000e0005 */
[----:B------:R-:W-:Y:S05]  /*23a0*/  @P0 BRA `(.L_x_1537) ;  /* 0x0000000000500947 */ /* 0x000fea0003800000 */
[----:B0--3--:R-:W-:Y:S01]  /*23b0*/  DSETP.GEU.AND P0, PT, R2, R8, PT ;  /* 0x000000080200722a */ /* 0x009fe20003f0e000 */
        /* <DEDUP_REMOVED lines=19> */
.L_x_1537:
[----:B------:R-:W-:Y:S05]  /*24f0*/  BSYNC.RECONVERGENT B1 ;  /* 0x0000000000017941 */ /* 0x000fea0003800200 */
.L_x_1536:
[----:B-1----:R-:W-:Y:S01]  /*2500*/  VIADD R2, R4, 0x4 ;  /* 0x0000000404027836 */ /* 0x002fe20000000000 */
[----:B---3--:R1:W3:Y:S01]  /*2510*/  SHFL.DOWN PT, R8, R6, 0x4, R5 ;  /* 0x0880000006087989 */ /* 0x0082e200000e0005 */
[----:B------:R-:W-:Y:S01]  /*2520*/  BSSY.RECONVERGENT B1, `(.L_x_1538) ;  /* 0x000001e000017945 */ /* 0x000fe20003800200 */
[----:B------:R-:W-:Y:S01]  /*2530*/  IMAD.MOV.U32 R14, RZ, RZ, R10 ;  /* 0x000000ffff0e7224 */ /* 0x000fe200078e000a */
[----:B------:R-:W-:Y:S01]  /*2540*/  MOV R3, R7 ;  /* 0x0000000700037202 */ /* 0x000fe20000000f00 */
[----:B0-----:R1:W0:Y:S01]  /*2550*/  SHFL.DOWN PT, R9, R7, 0x4, R5 ;  /* 0x0880000007097989 */ /* 0x00122200000e0005 */
[----:B------:R-:W-:Y:S01]  /*2560*/  ISETP.GT.AND P0, PT, R2, R5, PT ;  /* 0x000000050200720c */ /* 0x000fe20003f04270 */
[----:B------:R-:W-:Y:S02]  /*2570*/  IMAD.MOV.U32 R16, RZ, RZ, R12 ;  /* 0x000000ffff107224 */ /* 0x000fe400078e000c */
[----:B--2---:R1:W2:Y:S01]  /*2580*/  SHFL.DOWN PT, R11, R10, 0x4, R5 ;  /* 0x088000000a0b7989 */ /* 0x0042a200000e0005 */
[----:B------:R-:W-:-:S03]  /*2590*/  IMAD.MOV.U32 R2, RZ, RZ, R6 ;  /* 0x000000ffff027224 */ /* 0x000fc600078e0006 */
[----:B----4-:R1:W4:Y:S06]  /*25a0*/  SHFL.DOWN PT, R13, R12, 0x4, R5 ;  /* 0x088000000c0d7989 */ /* 0x01032c00000e0005 */
        /* <DEDUP_REMOVED lines=21> */
.L_x_1539:
[----:B------:R-:W-:Y:S05]  /*2700*/  BSYNC.RECONVERGENT B1 ;  /* 0x0000000000017941 */ /* 0x000fea0003800200 */
.L_x_1538:
[----:B-1----:R-:W-:Y:S01]  /*2710*/  VIADD R6, R4, 0x8 ;  /* 0x0000000804067836 */ /* 0x002fe20000000000 */
[----:B---3--:R1:W3:Y:S01]  /*2720*/  SHFL.DOWN PT, R8, R2, 0x8, R5 ;  /* 0x0900000002087989 */ /* 0x0082e200000e0005 */
[----:B------:R-:W-:Y:S01]  /*2730*/  BSSY.RECONVERGENT B1, `(.L_x_1540) ;  /* 0x000001e000017945 */ /* 0x000fe20003800200 */
[----:B------:R-:W-:Y:S02]  /*2740*/  IMAD.MOV.U32 R10, RZ, RZ, R14 ;  /* 0x000000ffff0a7224 */ /* 0x000fe400078e000e */
[----:B------:R-:W-:Y:S01]  /*2750*/  ISETP.GT.AND P0, PT, R6, R5, PT ;  /* 0x000000050600720c */ /* 0x000fe20003f04270 */
[----:B0-----:R1:W0:Y:S01]  /*2760*/  SHFL.DOWN PT, R9, R3, 0x8, R5 ;  /* 0x0900000003097989 */ /* 0x00122200000e0005 */
[----:B------:R-:W-:Y:S02]  /*2770*/  IMAD.MOV.U32 R12, RZ, RZ, R16 ;  /* 0x000000ffff0c7224 */ /* 0x000fe400078e0010 */
[----:B------:R-:W-:Y:S01]  /*2780*/  IMAD.MOV.U32 R6, RZ, RZ, R2 ;  /* 0x000000ffff067224 */ /* 0x000fe200078e0002 */
[----:B--2---:R1:W2:Y:S01]  /*2790*/  SHFL.DOWN PT, R11, R14, 0x8, R5 ;  /* 0x090000000e0b7989 */ /* 0x0042a200000e0005 */
[----:B------:R-:W-:-:S03]  /*27a0*/  IMAD.MOV.U32 R7, RZ, RZ, R3 ;  /* 0x000000ffff077224 */ /* 0x000fc600078e0003 */
[----:B----4-:R1:W4:Y:S04]  /*27b0*/  SHFL.DOWN PT, R13, R16, 0x8, R5 ;  /* 0x09000000100d7989 */ /* 0x01032800000e0005 */
        /* <DEDUP_REMOVED lines=21> */
.L_x_1541:
[----:B------:R-:W-:Y:S05]  /*2910*/  BSYNC.RECONVERGENT B1 ;  /* 0x0000000000017941 */ /* 0x000fea0003800200 */
.L_x_1540:
[----:B-1----:R-:W-:Y:S01]  /*2920*/  VIADD R2, R4, 0x10 ;  /* 0x0000001004027836 */ /* 0x002fe20000000000 */
[----:B---3--:R1:W3:Y:S01]  /*2930*/  SHFL.DOWN PT, R8, R6, 0x10, R5 ;  /* 0x0a00000006087989 */ /* 0x0082e200000e0005 */
[----:B------:R-:W-:Y:S01]  /*2940*/  BSSY.RECONVERGENT B1, `(.L_x_1542) ;  /* 0x000001e000017945 */ /* 0x000fe20003800200 */
[----:B------:R-:W-:Y:S02]  /*2950*/  IMAD.MOV.U32 R14, RZ, RZ, R10 ;  /* 0x000000ffff0e7224 */ /* 0x000fe400078e000a */
[----:B------:R-:W-:Y:S01]  /*2960*/  ISETP.GT.AND P0, PT, R2, R5, PT ;  /* 0x000000050200720c */ /* 0x000fe20003f04270 */
[----:B0-----:R1:W0:Y:S01]  /*2970*/  SHFL.DOWN PT, R9, R7, 0x10, R5 ;  /* 0x0a00000007097989 */ /* 0x00122200000e0005 */
[----:B------:R-:W-:Y:S01]  /*2980*/  IMAD.MOV.U32 R15, RZ, RZ, R12 ;  /* 0x000000ffff0f7224 */ /* 0x000fe200078e000c */
[----:B------:R-:W-:Y:S01]  /*2990*/  MOV R2, R6 ;  /* 0x0000000600027202 */ /* 0x000fe20000000f00 */
[----:B------:R-:W-:Y:S01]  /*29a0*/  IMAD.MOV.U32 R3, RZ, RZ, R7 ;  /* 0x000000ffff037224 */ /* 0x000fe200078e0007 */
[----:B--2---:R1:W2:Y:S04]  /*29b0*/  SHFL.DOWN PT, R11, R10, 0x10, R5 ;  /* 0x0a0000000a0b7989 */ /* 0x0042a800000e0005 */
        /* <DEDUP_REMOVED lines=22> */
.L_x_1543:
[----:B------:R-:W-:Y:S05]  /*2b20*/  BSYNC.RECONVERGENT B1 ;  /* 0x0000000000017941 */ /* 0x000fea0003800200 */
.L_x_1542:
        /* <DEDUP_REMOVED lines=11> */
.L_x_1545:
[----:B------:R-:W-:Y:S05]  /*2be0*/  BSYNC.RECONVERGENT B1 ;  /* 0x0000000000017941 */ /* 0x000fea0003800200 */
.L_x_1544:
[----:B------:R-:W-:Y:S01]  /*2bf0*/  BAR.SYNC.DEFER_BLOCKING 0x0 ;  /* 0x0000000000007b1d */ /* 0x000fe20000010000 */
[----:B------:R-:W-:-:S13]  /*2c00*/  ISETP.NE.AND P1, PT, R0, RZ, PT ;  /* 0x000000ff0000720c */ /* 0x000fda0003f25270 */
[----:B------:R-:W-:Y:S05]  /*2c10*/  @P1 BRA `(.L_x_1521) ;  /* 0x0000003400981947 */ /* 0x000fea0003800000 */
[----:B------:R-:W-:Y:S01]  /*2c20*/  UISETP.GE.AND UP0, UPT, UR8, 0x21, UPT ;  /* 0x000000210800788c */ /* 0x000fe2000bf06270 */
[----:B--2---:R-:W-:Y:S02]  /*2c30*/  IMAD.MOV.U32 R11, RZ, RZ, R14 ;  /* 0x000000ffff0b7224 */ /* 0x004fe400078e000e */
[----:B---3--:R-:W-:Y:S02]  /*2c40*/  IMAD.MOV.U32 R8, RZ, RZ, R15 ;  /* 0x000000ffff087224 */ /* 0x008fe400078e000f */
[----:B------:R-:W-:Y:S02]  /*2c50*/  IMAD.MOV.U32 R4, RZ, RZ, R2 ;  /* 0x000000ffff047224 */ /* 0x000fe400078e0002 */
[----:B-1----:R-:W-:Y:S02]  /*2c60*/  IMAD.MOV.U32 R5, RZ, RZ, R3 ;  /* 0x000000ffff057224 */ /* 0x002fe400078e0003 */
[----:B------:R-:W-:Y:S05]  /*2c70*/  BRA.U !UP0, `(.L_x_1546) ;  /* 0x00000001086c7547 */ /* 0x000fea000b800000 */
[----:B------:R-:W1:Y:S01]  /*2c80*/  S2UR UR5, SR_CgaCtaId ;  /* 0x00000000000579c3 */ /* 0x000e620000008800 */
[----:B------:R-:W-:Y:S01]  /*2c90*/  UMOV UR4, 0x400 ;  /* 0x0000040000047882 */ /* 0x000fe20000000000 */
[----:B------:R-:W-:Y:S01]  /*2ca0*/  BSSY.RECONVERGENT B1, `(.L_x_1546) ;  /* 0x0000018000017945 */ /* 0x000fe20003800200 */
[----:B-1----:R-:W-:-:S09]  /*2cb0*/  ULEA UR4, UR5, UR4, 0x18 ;  /* 0x0000000405047291 */ /* 0x002fd2000f8ec0ff */
[----:B------:R-:W1:Y:S04]  /*2cc0*/  LDS.64 R6, [UR4+0x18] ;  /* 0x00001804ff067984 */ /* 0x000e680008000a00 */
[----:B----4-:R-:W2:Y:S01]  /*2cd0*/  LDS.64 R12, [UR4+0x20] ;  /* 0x00002004ff0c7984 */ /* 0x010ea20008000a00 */
[----:B-1----:R-:W-:Y:S01]  /*2ce0*/  DSETP.GEU.AND P0, PT, R2, R6, PT ;  /* 0x000000060200722a */ /* 0x002fe20003f0e000 */
        /* <DEDUP_REMOVED lines=19> */
.L_x_1547:
[----:B------:R-:W-:Y:S05]  /*2e20*/  BSYNC.RECONVERGENT B1 ;  /* 0x0000000000017941 */ /* 0x000fea0003800200 */
.L_x_1546:
[----:B------:R-:W-:Y:S01]  /*2e30*/  UISETP.GE.AND UP0, UPT, UR8, 0x41, UPT ;  /* 0x000000410800788c */ /* 0x000fe2000bf06270 */
[----:B0-----:R-:W-:Y:S01]  /*2e40*/  IMAD.MOV.U32 R9, RZ, RZ, R11 ;  /* 0x000000ffff097224 */ /* 0x001fe200078e000b */
        /* <DEDUP_REMOVED lines=9> */
[----:B----4-:R-:W1:Y:S01]  /*2ee0*/  LDS.64 R12, [UR4+0x30] ;  /* 0x00003004ff0c7984 */ /* 0x010e620008000a00 */
        /* <DEDUP_REMOVED lines=20> */
.L_x_1549:
[----:B------:R-:W-:Y:S05]  /*3030*/  BSYNC.RECONVERGENT B1 ;  /* 0x0000000000017941 */ /* 0x000fea0003800200 */
.L_x_1548:
        /* <DEDUP_REMOVED lines=32> */
.L_x_1551:
[----:B------:R-:W-:Y:S05]  /*3240*/  BSYNC.RECONVERGENT B1 ;  /* 0x0000000000017941 */ /* 0x000fea0003800200 */
.L_x_1550:
        /* <DEDUP_REMOVED lines=32> */
.L_x_1553:
[----:B------:R-:W-:Y:S05]  /*3450*/  BSYNC.RECONVERGENT B1 ;  /* 0x0000000000017941 */ /* 0x000fea0003800200 */
.L_x_1552:
        /* <DEDUP_REMOVED lines=32> */
.L_x_1555:
[----:B------:R-:W-:Y:S05]  /*3660*/  BSYNC.RECONVERGENT B1 ;  /* 0x0000000000017941 */ /* 0x000fea0003800200 */
.L_x_1554:
        /* <DEDUP_REMOVED lines=13> */
[----:B------:R-:W-:Y:S01]  /*3740*/  MOV R6, R2 ;  /* 0x0000000200067202 */ /* 0x000fe20000000f00 */
[----:B------:R-:W-:Y:S02]  /*3750*/  IMAD.MOV.U32 R7, RZ, RZ, R3 ;  /* 0x000000ffff077224 */ /* 0x000fe400078e0003 */
        /* <DEDUP_REMOVED lines=17> */
.L_x_1557:
[----:B------:R-:W-:Y:S05]  /*3870*/  BSYNC.RECONVERGENT B1 ;  /* 0x0000000000017941 */ /* 0x000fea0003800200 */
.L_x_1556:
        /* <DEDUP_REMOVED lines=32> */
.L_x_1489:
        /* <DEDUP_REMOVED lines=34> */
[----:B------:R-:W-:-:S04]  /*3ca0*/  IMAD.MOV.U32 R15, RZ, RZ, 0x500 ;  /* 0x00000500ff0f7424 */ /* 0x000fc800078e00ff */
        /* <DEDUP_REMOVED lines=8> */
[----:B------:R-:W-:Y:S02]  /*3d30*/  @P2 MOV R9, R13 ;  /* 0x0000000d00092202 */ /* 0x000fe40000000f00 */
[----:B------:R-:W-:-:S04]  /*3d40*/  @P2 SEL R7, R11, R7, P0 ;  /* 0x000000070b072207 */ /* 0x000fc80000000000 */
        /* <DEDUP_REMOVED lines=11> */
[----:B------:R-:W-:Y:S01]  /*3e00*/  IMAD.MOV.U32 R27, RZ, RZ, R2 ;  /* 0x000000ffff1b7224 */ /* 0x000fe200078e0002 */
[----:B------:R-:W0:Y:S01]  /*3e10*/  LDCU UR4, c[0x0][0x390] ;  /* 0x00007200ff0477ac */ /* 0x000e220008000800 */
[----:B------:R-:W-:Y:S02]  /*3e20*/  IMAD.MOV.U32 R24, RZ, RZ, R3 ;  /* 0x000000ffff187224 */ /* 0x000fe400078e0003 */
[----:B------:R-:W-:-:S07]  /*3e30*/  IMAD.MOV.U32 R25, RZ, RZ, 0x500 ;  /* 0x00000500ff197424 */ /* 0x000fce00078e00ff */
.L_x_1559:
[----:B------:R-:W1:Y:S01]  /*3e40*/  LDC.64 R22, c[0x0][0x380] ;  /* 0x0000e000ff167b82 */ /* 0x000e620000000a00 */
[----:B------:R-:W-:-:S04]  /*3e50*/  IMAD.IADD R3, R0, 0x1, R25 ;  /* 0x0000000100037824 */ /* 0x000fc800078e0219 */
[----:B-1----:R-:W-:-:S05]  /*3e60*/  IMAD.WIDE.U32 R22, R3, 0x10, R22 ;  /* 0x0000001003167825 */ /* 0x002fca00078e0016 */
        /* <DEDUP_REMOVED lines=17> */
[----:B------:R-:W-:-:S06]  /*3f80*/  @P2 IMAD.MOV.U32 R6, RZ, RZ, R29 ;  /* 0x000000ffff062224 */ /* 0x000fcc00078e001d */
[----:B----4-:R-:W-:Y:S01]  /*3f90*/  DSETP.GEU.AND P1, PT, R6, R10, PT ;  /* 0x0000000a0600722a */ /* 0x010fe20003f2e000 */
[----:B------:R-:W-:Y:S02]  /*3fa0*/  @P2 SEL R8, R27, R8, P0 ;  /* 0x000000081b082207 */ /* 0x000fe40000000000 */
[----:B------:R-:W-:-:S11]  /*3fb0*/  @P2 SEL R9, R24, R9, P0 ;  /* 0x0000000918092207 */ /* 0x000fd60000000000 */
[----:B-----5:R-:W-:-:S04]  /*3fc0*/  @P1 ISETP.GE.U32.AND P0, PT, R8, R12, PT ;  /* 0x0000000c0800120c */ /* 0x020fc80003f06070 */
        /* <DEDUP_REMOVED lines=25> */
[----:B------:R-:W-:Y:S01]  /*4160*/  @P1 IMAD.MOV.U32 R19, RZ, RZ, R15 ;  /* 0x000000ffff131224 */ /* 0x000fe200078e000f */
[----:B------:R-:W-:Y:S02]  /*4170*/  @P1 SEL R20, R16, R20, P0 ;  /* 0x0000001410141207 */ /* 0x000fe40000000000 */
[----:B------:R-:W-:Y:S01]  /*4180*/  @P1 SEL R21, R17, R21, P0 ;  /* 0x0000001511151207 */ /* 0x000fe20000000000 */
[----:B------:R-:W-:-:S05]  /*4190*/  VIADD R7, R25, 0xa00 ;  /* 0x00000a0019077836 */ /* 0x000fca0000000000 */
[----:B0-----:R-:W-:Y:S01]  /*41a0*/  ISETP.GT.AND P1, PT, R7, UR4, PT ;  /* 0x0000000407007c0c */ /* 0x001fe2000bf24270 */
[----:B------:R-:W-:-:S04]  /*41b0*/  VIADD R15, R25, 0x500 ;  /* 0x00000500190f7836 */ /* 0x000fc80000000000 */
[----:B------:R-:W-:Y:S01]  /*41c0*/  IMAD.MOV.U32 R25, RZ, RZ, R15 ;  /* 0x000000ffff197224 */ /* 0x000fe200078e000f */
[----:B--2---:R-:W-:-:S14]  /*41d0*/  DSETP.GEU.AND P2, PT, R18, R4, PT ;  /* 0x000000041200722a */ /* 0x004fdc0003f4e000 */
[----:B------:R-:W-:-:S04]  /*41e0*/  @P2 ISETP.GE.U32.AND P0, PT, R20, R2, PT ;  /* 0x000000021400220c */ /* 0x000fc80003f06070 */
[----:B------:R-:W-:-:S13]  /*41f0*/  @P2 ISETP.GE.AND.EX P0, PT, R21, R3, PT, P0 ;  /* 0x000000031500220c */ /* 0x000fda0003f06300 */
[----:B------:R-:W-:-:S06]  /*4200*/  @P2 DSETP.GT.OR P0, PT, R18, R4, !P0 ;  /* 0x000000041200222a */ /* 0x000fcc0004704400 */
[----:B------:R-:W-:Y:S02]  /*4210*/  @P2 FSEL R6, R18, R4, P0 ;  /* 0x0000000412062208 */ /* 0x000fe40000000000 */
[----:B------:R-:W-:Y:S02]  /*4220*/  @P2 FSEL R19, R19, R5, P0 ;  /* 0x0000000513132208 */ /* 0x000fe40000000000 */
[----:B------:R-:W-:Y:S02]  /*4230*/  @P2 SEL R2, R20, R2, P0 ;  /* 0x0000000214022207 */ /* 0x000fe40000000000 */
[----:B------:R-:W-:Y:S01]  /*4240*/  @P2 SEL R3, R21, R3, P0 ;  /* 0x0000000315032207 */ /* 0x000fe20000000000 */
[----:B------:R-:W-:Y:S02]  /*4250*/  @P2 IMAD.MOV.U32 R4, RZ, RZ, R6 ;  /* 0x000000ffff042224 */ /* 0x000fe400078e0006 */
[----:B------:R-:W-:Y:S02]  /*4260*/  @P2 IMAD.MOV.U32 R5, RZ, RZ, R19 ;  /* 0x000000ffff052224 */ /* 0x000fe400078e0013 */
[----:B------:R-:W-:-:S02]  /*4270*/  IMAD.MOV.U32 R27, RZ, RZ, R2 ;  /* 0x000000ffff1b7224 */ /* 0x000fc400078e0002 */
[----:B------:R-:W-:Y:S01]  /*4280*/  IMAD.MOV.U32 R24, RZ, RZ, R3 ;  /* 0x000000ffff187224 */ /* 0x000fe200078e0003 */
[----:B------:R-:W-:Y:S06]  /*4290*/  @!P1 BRA `(.L_x_1559) ;  /* 0xfffffff800e89947 */ /* 0x000fec000383ffff */
.L_x_1558:
        /* <DEDUP_REMOVED lines=14> */
[----:B------:R-:W-:Y:S01]  /*4380*/  LEA.HI R8, R20, 0x1, RZ, 0x18 ;  /* 0x0000000114087811 */ /* 0x000fe200078fc0ff */
[----:B------:R-:W-:Y:S01]  /*4390*/  IMAD.IADD R21, R0, 0x1, R15 ;  /* 0x0000000100157824 */ /* 0x000fe200078e020f */
[----:B------:R-:W-:Y:S02]  /*43a0*/  MOV R12, R0 ;  /* 0x00000000000c7202 */ /* 0x000fe40000000f00 */
[----:B------:R-:W-:-:S05]  /*43b0*/  LOP3.LUT R8, R8, 0x3, RZ, 0xc0, !PT ;  /* 0x0000000308087812 */ /* 0x000fca00078ec0ff */
[----:B------:R-:W-:-:S07]  /*43c0*/  IMAD.MOV R14, RZ, RZ, -R8 ;  /* 0x000000ffff0e7224 */ /* 0x000fce00078e0a08 */
.L_x_1566:
[----:B0-----:R-:W-:-:S05]  /*43d0*/  IMAD.WIDE.U32 R18, R21, 0x10, R6 ;  /* 0x0000001015127825 */ /* 0x001fca00078e0006 */
[----:B------:R-:W2:Y:S04]  /*43e0*/  LDG.E.64.CONSTANT R8, desc[UR6][R18.64] ;  /* 0x0000000612087981 */ /* 0x000ea8000c1e9b00 */
[----:B------:R-:W3:Y:S01]  /*43f0*/  LDG.E.64.CONSTANT R10, desc[UR6][R18.64+0x8] ;  /* 0x00000806120a7981 */ /* 0x000ee2000c1e9b00 */
[----:B------:R-:W-:Y:S01]  /*4400*/  VIADD R14, R14, 0x1 ;  /* 0x000000010e0e7836 */ /* 0x000fe20000000000 */
[----:B------:R-:W-:Y:S01]  /*4410*/  BSSY.RECONVERGENT B3, `(.L_x_1564) ;  /* 0x000001a000037945 */ /* 0x000fe20003800200 */
[----:B------:R-:W-:Y:S02]  /*4420*/  IMAD.MOV.U32 R23, RZ, RZ, R2 ;  /* 0x000000ffff177224 */ /* 0x000fe400078e0002 */
        /* <DEDUP_REMOVED lines=24> */
.L_x_1565:
[----:B------:R-:W-:Y:S05]  /*45b0*/  BSYNC.RECONVERGENT B3 ;  /* 0x0000000000037941 */ /* 0x000fea0003800200 */
.L_x_1564:
[----:B------:R-:W-:Y:S02]  /*45c0*/  VIADD R12, R12, 0x100 ;  /* 0x000001000c0c7836 */ /* 0x000fe40000000000 */
[----:B------:R-:W-:Y:S01]  /*45d0*/  VIADD R21, R21, 0x100 ;  /* 0x0000010015157836 */ /* 0x000fe20000000000 */
[----:B------:R-:W-:Y:S06]  /*45e0*/  @P2 BRA `(.L_x_1566) ;  /* 0xfffffffc00782947 */ /* 0x000fec000383ffff */
.L_x_1563:
[----:B------:R-:W-:Y:S05]  /*45f0*/  BSYNC.RECONVERGENT B2 ;  /* 0x0000000000027941 */ /* 0x000fea0003800200 */
.L_x_1562:
        /* <DEDUP_REMOVED lines=11> */
.L_x_1575:
[----:B-1----:R-:W-:-:S05]  /*46b0*/  IMAD.WIDE.U32 R8, R15, 0x10, R10 ;  /* 0x000000100f087825 */ /* 0x002fca00078e000a */
[----:B------:R-:W2:Y:S04]  /*46c0*/  LDG.E.64.CONSTANT R22, desc[UR6][R8.64] ;  /* 0x0000000608167981 */ /* 0x000ea8000c1e9b00 */
[----:B------:R0:W3:Y:S02]  /*46d0*/  LDG.E.64.CONSTANT R6, desc[UR6][R8.64+0x8] ;  /* 0x0000080608067981 */ /* 0x0000e4000c1e9b00 */
[----:B0-----:R-:W-:Y:S02]  /*46e0*/  IMAD.MOV.U32 R8, RZ, RZ, R14 ;  /* 0x000000ffff087224 */ /* 0x001fe400078e000e */
[----:B------:R-:W-:-:S05]  /*46f0*/  IMAD.MOV.U32 R9, RZ, RZ, R17 ;  /* 0x000000ffff097224 */ /* 0x000fca00078e0011 */
[----:B------:R0:W5:Y:S04]  /*4700*/  LDG.E.64.CONSTANT R20, desc[UR6][R8.64+-0x2008] ;  /* 0xffdff80608147981 */ /* 0x000168000c1e9b00 */
[----:B------:R0:W5:Y:S01]  /*4710*/  LDG.E.64.CONSTANT R18, desc[UR6][R8.64+-0x2000] ;  /* 0xffe0000608127981 */ /* 0x000162000c1e9b00 */
[----:B------:R-:W-:Y:S01]  /*4720*/  BSSY.RECONVERGENT B2, `(.L_x_1567) ;  /* 0x0000015000027945 */ /* 0x000fe20003800200 */
[----:B--2---:R-:W-:Y:S01]  /*4730*/  DSETP.GEU.AND P0, PT, R4, R22, PT ;  /* 0x000000160400722a */ /* 0x004fe20003f0e000 */
[----:B------:R-:W-:Y:S02]  /*4740*/  IMAD.MOV.U32 R16, RZ, RZ, R22 ;  /* 0x000000ffff107224 */ /* 0x000fe400078e0016 */
[----:B------:R-:W-:Y:S01]  /*4750*/  IMAD.MOV.U32 R17, RZ, RZ, R23 ;  /* 0x000000ffff117224 */ /* 0x000fe200078e0017 */
[----:B---3--:R-:W-:Y:S01]  /*4760*/  MOV R29, R7 ;  /* 0x00000007001d7202 */ /* 0x008fe20000000f00 */
[----:B------:R-:W-:-:S09]  /*4770*/  IMAD.MOV.U32 R27, RZ, RZ, R6 ;  /* 0x000000ffff1b7224 */ /* 0x000fd200078e0006 */
        /* <DEDUP_REMOVED lines=15> */
.L_x_1568:
[----:B------:R-:W-:Y:S05]  /*4870*/  BSYNC.RECONVERGENT B2 ;  /* 0x0000000000027941 */ /* 0x000fea0003800200 */
.L_x_1567:
[----:B------:R0:W5:Y:S04]  /*4880*/  LDG.E.64.CONSTANT R6, desc[UR6][R8.64+-0x1008] ;  /* 0xffeff80608067981 */ /* 0x000168000c1e9b00 */
[----:B------:R0:W5:Y:S02]  /*4890*/  LDG.E.64.CONSTANT R4, desc[UR6][R8.64+-0x1000] ;  /* 0xfff0000608047981 */ /* 0x000164000c1e9b00 */
[----:B-----5:R-:W-:Y:S01]  /*48a0*/  DSETP.GEU.AND P0, PT, R16, R20, PT ;  /* 0x000000141000722a */ /* 0x020fe20003f0e000 */
[----:B------:R-:W-:Y:S01]  /*48b0*/  BSSY.RECONVERGENT B2, `(.L_x_1569) ;  /* 0x0000014000027945 */ /* 0x000fe20003800200 */
[----:B------:R-:W-:Y:S02]  /*48c0*/  IMAD.MOV.U32 R2, RZ, RZ, R20 ;  /* 0x000000ffff027224 */ /* 0x000fe400078e0014 */
[----:B------:R-:W-:-:S02]  /*48d0*/  IMAD.MOV.U32 R3, RZ, RZ, R21 ;  /* 0x000000ffff037224 */ /* 0x000fc400078e0015 */
        /* <DEDUP_REMOVED lines=17> */
.L_x_1570:
[----:B------:R-:W-:Y:S05]  /*49f0*/  BSYNC.RECONVERGENT B2 ;  /* 0x0000000000027941 */ /* 0x000fea0003800200 */
.L_x_1569:
[----:B------:R0:W5:Y:S04]  /*4a00*/  LDG.E.64.CONSTANT R16, desc[UR6][R8.64+-0x8] ;  /* 0xfffff80608107981 */ /* 0x000168000c1e9b00 */
[----:B------:R0:W5:Y:S01]  /*4a10*/  LDG.E.64.CONSTANT R18, desc[UR6][R8.64] ;  /* 0x0000000608127981 */ /* 0x000162000c1e9b00 */
[----:B------:R-:W-:Y:S01]  /*4a20*/  DSETP.GEU.AND P0, PT, R2, R6, PT ;  /* 0x000000060200722a */ /* 0x000fe20003f0e000 */
[----:B------:R-:W-:Y:S01]  /*4a30*/  BSSY.RECONVERGENT B2, `(.L_x_1571) ;  /* 0x0000014000027945 */ /* 0x000fe20003800200 */
[----:B------:R-:W-:Y:S02]  /*4a40*/  IMAD.MOV.U32 R20, RZ, RZ, R6 ;  /* 0x000000ffff147224 */ /* 0x000fe400078e0006 */
[----:B------:R-:W-:Y:S02]  /*4a50*/  IMAD.MOV.U32 R21, RZ, RZ, R7 ;  /* 0x000000ffff157224 */ /* 0x000fe400078e0007 */
[----:B------:R-:W-:-:S02]  /*4a60*/  IMAD.MOV.U32 R29, RZ, RZ, R4 ;  /* 0x000000ffff1d7224 */ /* 0x000fc400078e0004 */
        /* <DEDUP_REMOVED lines=16> */
.L_x_1572:
[----:B------:R-:W-:Y:S05]  /*4b70*/  BSYNC.RECONVERGENT B2 ;  /* 0x0000000000027941 */ /* 0x000fea0003800200 */
.L_x_1571:
        /* <DEDUP_REMOVED lines=21> */
.L_x_1574:
[----:B------:R-:W-:Y:S05]  /*4cd0*/  BSYNC.RECONVERGENT B2 ;  /* 0x0000000000027941 */ /* 0x000fea0003800200 */
.L_x_1573:
[----:B------:R-:W-:Y:S01]  /*4ce0*/  VIADD R12, R12, 0x400 ;  /* 0x000004000c0c7836 */ /* 0x000fe20000000000 */
[----:B------:R-:W-:Y:S01]  /*4cf0*/  IADD3 R14, P1, PT, R8, 0x4000, RZ ;  /* 0x00004000080e7810 */ /* 0x000fe20007f3e0ff */
[----:B------:R-:W-:-:S03]  /*4d00*/  VIADD R15, R15, 0x400 ;  /* 0x000004000f0f7836 */ /* 0x000fc60000000000 */
[----:B------:R-:W-:Y:S01]  /*4d10*/  ISETP.GE.AND P0, PT, R12, R13, PT ;  /* 0x0000000d0c00720c */ /* 0x000fe20003f06270 */
[----:B------:R-:W-:-:S12]  /*4d20*/  IMAD.X R17, RZ, RZ, R9, P1 ;  /* 0x000000ffff117224 */ /* 0x000fd800008e0609 */
[----:B------:R-:W-:Y:S05]  /*4d30*/  @!P0 BRA `(.L_x_1575) ;  /* 0xfffffff8005c8947 */ /* 0x000fea000383ffff */
.L_x_1561:
[----:B------:R-:W-:Y:S05]  /*4d40*/  BSYNC.RECONVERGENT B1 ;  /* 0x0000000000017941 */ /* 0x000fea0003800200 */
.L_x_1560:
        /* <DEDUP_REMOVED lines=32> */
.L_x_1577:
[----:B------:R-:W-:Y:S05]  /*4f50*/  BSYNC.RECONVERGENT B1 ;  /* 0x0000000000017941 */ /* 0x000fea0003800200 */
.L_x_1576:
        /* <DEDUP_REMOVED lines=12> */
[----:B---3--:R-:W-:Y:S01]  /*5020*/  IMAD.MOV.U32 R8, RZ, RZ, R14 ;  /* 0x000000ffff087224 */ /* 0x008fe200078e000e */
        /* <DEDUP_REMOVED lines=18> */
.L_x_1579:
[----:B------:R-:W-:Y:S05]  /*5150*/  BSYNC.RECONVERGENT B1 ;  /* 0x0000000000017941 */ /* 0x000fea0003800200 */
.L_x_1578:
[----:B------:R-:W-:Y:S01]  /*5160*/  ISETP.GT.AND P0, PT, R10, 0x1b, PT ;  /* 0x0000001b0a00780c */ /* 0x000fe20003f04270 */
[----:B0-----:R0:W0:Y:S01]  /*5170*/  SHFL.DOWN PT, R6, R2, 0x4, 0x1f ;  /* 0x08801f0002067f89 */ /* 0x00102200000e0000 */
[----:B------:R-:W-:Y:S01]  /*5180*/  BSSY.RECONVERGENT B1, `(.L_x_1580) ;  /* 0x000001d000017945 */ /* 0x000fe20003800200 */
[----:B------:R-:W-:Y:S02]  /*5190*/  IMAD.MOV.U32 R11, RZ, RZ, R8 ;  /* 0x000000ffff0b7224 */ /* 0x000fe400078e0008 */
[----:B------:R0:W0:Y:S01]  /*51a0*/  SHFL.DOWN PT, R7, R3, 0x4, 0x1f ;  /* 0x08801f0003077f89 */ /* 0x00002200000e0000 */
[----:B------:R-:W-:Y:S02]  /*51b0*/  IMAD.MOV.U32 R12, RZ, RZ, R9 ;  /* 0x000000ffff0c7224 */ /* 0x000fe400078e0009 */
[----:B-1----:R-:W-:Y:S01]  /*51c0*/  IMAD.MOV.U32 R4, RZ, RZ, R2 ;  /* 0x000000ffff047224 */ /* 0x002fe200078e0002 */
[----:B----4-:R1:W4:Y:S01]  /*51d0*/  SHFL.DOWN PT, R13, R8, 0x4, 0x1f ;  /* 0x08801f00080d7f89 */ /* 0x01032200000e0000 */
[----:B--2---:R-:W-:-:S03]  /*51e0*/  IMAD.MOV.U32 R5, RZ, RZ, R3 ;  /* 0x000000ffff057224 */ /* 0x004fc600078e0003 */
[----:B---3--:R1:W2:Y:S01]  /*51f0*/  SHFL.DOWN PT, R14, R9, 0x4, 0x1f ;  /* 0x08801f00090e7f89 */ /* 0x0082a200000e0000 */
[----:B------:R-:W-:Y:S05]  /*5200*/  @P0 BRA `(.L_x_1581) ;  /* 0x0000000000500947 */ /* 0x000fea0003800000 */
[----:B0-----:R-:W-:Y:S01]  /*5210*/  DSETP.GEU.AND P0, PT, R2, R6, PT ;  /* 0x000000060200722a */ /* 0x001fe20003f0e000 */
[----:B----4-:R-:W-:Y:S02]  /*5220*/  IMAD.MOV.U32 R11, RZ, RZ, R13 ;  /* 0x000000ffff0b7224 */ /* 0x010fe400078e000d */
[----:B--2---:R-:W-:Y:S02]  /*5230*/  IMAD.MOV.U32 R12, RZ, RZ, R14 ;  /* 0x000000ffff0c7224 */ /* 0x004fe400078e000e */
        /* <DEDUP_REMOVED lines=17> */
.L_x_1581:
[----:B------:R-:W-:Y:S05]  /*5350*/  BSYNC.RECONVERGENT B1 ;  /* 0x0000000000017941 */ /* 0x000fea0003800200 */
.L_x_1580:
[----:B------:R-:W-:Y:S01]  /*5360*/  ISETP.GT.AND P0, PT, R10, 0x17, PT ;  /* 0x000000170a00780c */ /* 0x000fe20003f04270 */
[----:B0-----:R0:W3:Y:S01]  /*5370*/  SHFL.DOWN PT, R2, R4, 0x8, 0x1f ;  /* 0x09001f0004027f89 */ /* 0x0010e200000e0000 */
[----:B------:R-:W-:Y:S01]  /*5380*/  BSSY.RECONVERGENT B1, `(.L_x_1582) ;  /* 0x000001d000017945 */ /* 0x000fe20003800200 */
[----:B-1----:R-:W-:Y:S02]  /*5390*/  IMAD.MOV.U32 R8, RZ, RZ, R11 ;  /* 0x000000ffff087224 */ /* 0x002fe400078e000b */
[----:B------:R0:W1:Y:S01]  /*53a0*/  SHFL.DOWN PT, R3, R5, 0x8, 0x1f ;  /* 0x09001f0005037f89 */ /* 0x00006200000e0000 */
[----:B------:R-:W-:Y:S02]  /*53b0*/  IMAD.MOV.U32 R9, RZ, RZ, R12 ;  /* 0x000000ffff097224 */ /* 0x000fe400078e000c */
[----:B------:R-:W-:Y:S01]  /*53c0*/  IMAD.MOV.U32 R6, RZ, RZ, R4 ;  /* 0x000000ffff067224 */ /* 0x000fe200078e0004 */
[----:B--2---:R0:W2:Y:S01]  /*53d0*/  SHFL.DOWN PT, R14, R11, 0x8, 0x1f ;  /* 0x09001f000b0e7f89 */ /* 0x0040a200000e0000 */
[----:B------:R-:W-:-:S03]  /*53e0*/  IMAD.MOV.U32 R7, RZ, RZ, R5 ;  /* 0x000000ffff077224 */ /* 0x000fc600078e0005 */
[----:B----4-:R0:W4:Y:S01]  /*53f0*/  SHFL.DOWN PT, R13, R12, 0x8, 0x1f ;  /* 0x09001f000c0d7f89 */ /* 0x01012200000e0000 */
        /* <DEDUP_REMOVED lines=21> */
.L_x_1583:
[----:B------:R-:W-:Y:S05]  /*5550*/  BSYNC.RECONVERGENT B1 ;  /* 0x0000000000017941 */ /* 0x000fea0003800200 */
.L_x_1582:
[----:B------:R-:W-:Y:S01]  /*5560*/  ISETP.GT.AND P0, PT, R10, 0xf, PT ;  /* 0x0000000f0a00780c */ /* 0x000fe20003f04270 */
[----:B0-----:R0:W0:Y:S01]  /*5570*/  SHFL.DOWN PT, R4, R6, 0x10, 0x1f ;  /* 0x0a001f0006047f89 */ /* 0x00102200000e0000 */
[----:B------:R-:W-:Y:S01]  /*5580*/  BSSY.RECONVERGENT B1, `(.L_x_1584) ;  /* 0x000001d000017945 */ /* 0x000fe20003800200 */
[----:B--2---:R-:W-:Y:S02]  /*5590*/  IMAD.MOV.U32 R14, RZ, RZ, R8 ;  /* 0x000000ffff0e7224 */ /* 0x004fe400078e0008 */
[----:B------:R2:W0:Y:S01]  /*55a0*/  SHFL.DOWN PT, R5, R7, 0x10, 0x1f ;  /* 0x0a001f0007057f89 */ /* 0x00042200000e0000 */
[----:B------:R-:W-:Y:S02]  /*55b0*/  IMAD.MOV.U32 R15, RZ, RZ, R9 ;  /* 0x000000ffff0f7224 */ /* 0x000fe400078e0009 */
[----:B---3--:R-:W-:Y:S01]  /*55c0*/  IMAD.MOV.U32 R2, RZ, RZ, R6 ;  /* 0x000000ffff027224 */ /* 0x008fe200078e0006 */
[----:B------:R2:W3:Y:S01]  /*55d0*/  SHFL.DOWN PT, R11, R8, 0x10, 0x1f ;  /* 0x0a001f00080b7f89 */ /* 0x0004e200000e0000 */
[----:B-1----:R-:W-:-:S03]  /*55e0*/  IMAD.MOV.U32 R3, RZ, RZ, R7 ;  /* 0x000000ffff037224 */ /* 0x002fc600078e0007 */
[----:B------:R2:W1:Y:S01]  /*55f0*/  SHFL.DOWN PT, R12, R9, 0x10, 0x1f ;  /* 0x0a001f00090c7f89 */ /* 0x00046200000e0000 */
[----:B------:R-:W-:Y:S05]  /*5600*/  @P0 BRA `(.L_x_1585) ;  /* 0x0000000000500947 */ /* 0x000fea0003800000 */
[----:B0-----:R-:W-:Y:S01]  /*5610*/  DSETP.GEU.AND P0, PT, R6, R4, PT ;  /* 0x000000040600722a */ /* 0x001fe20003f0e000 */
[----:B---3--:R-:W-:Y:S02]  /*5620*/  IMAD.MOV.U32 R14, RZ, RZ, R11 ;  /* 0x000000ffff0e7224 */ /* 0x008fe400078e000b */
        /* <DEDUP_REMOVED lines=18> */
.L_x_1585:
[----:B------:R-:W-:Y:S05]  /*5750*/  BSYNC.RECONVERGENT B1 ;  /* 0x0000000000017941 */ /* 0x000fea0003800200 */
.L_x_1584:
        /* <DEDUP_REMOVED lines=11> */
.L_x_1587:
[----:B------:R-:W-:Y:S05]  /*5810*/  BSYNC.RECONVERGENT B1 ;  /* 0x0000000000017941 */ /* 0x000fea0003800200 */
.L_x_1586:
        /* <DEDUP_REMOVED lines=8> */
[----:B--2---:R-:W2:Y:S04]  /*58a0*/  LDS.128 R4, [R0+0x20] ;  /* 0x0000200000047984 */ /* 0x004ea80000000c00 */
[----:B-1--4-:R1:W4:Y:S04]  /*58b0*/  LDS.64 R12, [R0+0x80] ;  /* 0x00008000000c7984 */ /* 0x0123280000000a00 */
[----:B---3--:R1:W3:Y:S01]  /*58c0*/  LDS.128 R8, [R0+0x30] ;  /* 0x0000300000087984 */ /* 0x0082e20000000c00 */
[----:B0-----:R-:W-:Y:S01]  /*58d0*/  DSETP.GEU.AND P0, PT, R2, R16, PT ;  /* 0x000000100200722a */ /* 0x001fe20003f0e000 */
[----:B------:R-:W-:-:S02]  /*58e0*/  IMAD.MOV.U32 R24, RZ, RZ, R16 ;  /* 0x000000ffff187224 */ /* 0x000fc400078e0010 */
[----:B------:R-:W-:Y:S02]  /*58f0*/  IMAD.MOV.U32 R25, RZ, RZ, R17 ;  /* 0x000000ffff197224 */ /* 0x000fe400078e0011 */
[----:B--2---:R-:W-:Y:S02]  /*5900*/  IMAD.MOV.U32 R27, RZ, RZ, R4 ;  /* 0x000000ffff1b7224 */ /* 0x004fe400078e0004 */
[----:B------:R-:W-:-:S07]  /*5910*/  IMAD.MOV.U32 R29, RZ, RZ, R5 ;  /* 0x000000ffff1d7224 */ /* 0x000fce00078e0005 */
[----:B-1-34-:R-:W-:Y:S05]  /*5920*/  @!P0 BRA `(.L_x_1589) ;  /* 0x0000000000388947 */ /* 0x01afea0003800000 */
        /* <DEDUP_REMOVED lines=14> */
.L_x_1589:
[----:B------:R-:W-:Y:S05]  /*5a10*/  BSYNC.RECONVERGENT B1 ;  /* 0x0000000000017941 */ /* 0x000fea0003800200 */
.L_x_1588:
        /* <DEDUP_REMOVED lines=23> */
.L_x_1591:
[----:B------:R-:W-:Y:S05]  /*5b90*/  BSYNC.RECONVERGENT B1 ;  /* 0x0000000000017941 */ /* 0x000fea0003800200 */
.L_x_1590:
        /* <DEDUP_REMOVED lines=21> */
.L_x_1593:
[----:B------:R-:W-:Y:S05]  /*5cf0*/  BSYNC.RECONVERGENT B1 ;  /* 0x0000000000017941 */ /* 0x000fea0003800200 */
.L_x_1592:
        /* <DEDUP_REMOVED lines=23> */
.L_x_1595:
[----:B------:R-:W-:Y:S05]  /*5e70*/  BSYNC.RECONVERGENT B1 ;  /* 0x0000000000017941 */ /* 0x000fea0003800200 */
.L_x_1594:
[----:B------:R-:W-:Y:S01]  /*5e80*/  DSETP.GEU.AND P0, PT, R14, R22, PT ;  /* 0x000000160e00722a */ /* 0x000fe20003f0e000 */
[----:B------:R-:W-:Y:S01]  /*5e90*/  BSSY.RECONVERGENT B1, `(.L_x_1596) ;  /* 0x0000014000017945 */ /* 0x000fe20003800200 */
[----:B------:R-:W-:Y:S01]  /*5ea0*/  MOV R2, R22 ;  /* 0x0000001600027202 */ /* 0x000fe20000000f00 */
[----:B------:R-:W-:Y:S02]  /*5eb0*/  IMAD.MOV.U32 R3, RZ, RZ, R23 ;  /* 0x000000ffff037224 */ /* 0x000fe400078e0017 */
[----:B-1----:R-:W-:Y:S02]  /*5ec0*/  IMAD.MOV.U32 R19, RZ, RZ, R8 ;  /* 0x000000ffff137224 */ /* 0x002fe400078e0008 */
        /* <DEDUP_REMOVED lines=16> */
.L_x_1597:
[----:B------:R-:W-:Y:S05]  /*5fd0*/  BSYNC.RECONVERGENT B1 ;  /* 0x0000000000017941 */ /* 0x000fea0003800200 */
.L_x_1596:
        /* <DEDUP_REMOVED lines=21> */
.L_x_1599:
[----:B------:R-:W-:Y:S05]  /*6130*/  BSYNC.RECONVERGENT B1 ;  /* 0x0000000000017941 */ /* 0x000fea0003800200 */
.L_x_1598:
        /* <DEDUP_REMOVED lines=20> */
.L_x_1521:
[----:B------:R-:W-:Y:S05]  /*6280*/  BSYNC.RECONVERGENT B0 ;  /* 0x0000000000007941 */ /* 0x000fea0003800200 */
.L_x_1488:
[----:B------:R-:W-:Y:S05]  /*6290*/  @P1 EXIT ;  /* 0x000000000000194d */ /* 0x000fea0003800000 */
[----:B01----:R-:W0:Y:S02]  /*62a0*/  LDC.64 R4, c[0x0][0x388] ;  /* 0x0000e200ff047b82 */ /* 0x003e240000000a00 */
[----:B0-----:R-:W-:Y:S04]  /*62b0*/  STG.E.64 desc[UR6][R4.64], R2 ;  /* 0x0000000204007986 */ /* 0x001fe8000c101b06 */
[----:B------:R-:W-:Y:S01]  /*62c0*/  STG.E.64 desc[UR6][R4.64+0x8], R14 ;  /* 0x0000080e04007986 */ /* 0x000fe2000c101b06 */
[----:B------:R-:W-:Y:S05]  /*62d0*/  EXIT ;  /* 0x000000000000794d */ /* 0x000fea0003800000 */
.L_x_1600:
        /* <DEDUP_REMOVED lines=10> */
.L_x_1887:


//--------------------- .text._ZN6thrust24THRUST_300001_SM_1000_NS8cuda_cub4core6detail13_kernel_agentINS1_8__reduce10DrainAgentIiEEJN3cub18CUB_300001_SM_10009GridQueueIjEEiEEEvDpT0_ --------------------------
	.section	.text._ZN6thrust24THRUST_300001_SM_1000_NS8cuda_cub4core6detail13_kernel_agentINS1_8__reduce10DrainAgentIiEEJN3cub18CUB_300001_SM_10009GridQueueIjEEiEEEvDpT0_,"ax",@progbits
	.align	128
        .global         _ZN6thrust24THRUST_300001_SM_1000_NS8cuda_cub4core6detail13_kernel_agentINS1_8__reduce10DrainAgentIiEEJN3cub18CUB_300001_SM_10009GridQueueIjEEiEEEvDpT0_
        .type           _ZN6thrust24THRUST_300001_SM_1000_NS8cuda_cub4core6detail13_kernel_agentINS1_8__reduce10DrainAgentIiEEJN3cub18CUB_300001_SM_10009GridQueueIjEEiEEEvDpT0_,@function
        .size           _ZN6thrust24THRUST_300001_SM_1000_NS8cuda_cub4core6detail13_kernel_agentINS1_8__reduce10DrainAgentIiEEJN3cub18CUB_300001_SM_10009GridQueueIjEEiEEEvDpT0_,(.L_x_1888 - _ZN6thrust24THRUST_300001_SM_1000_NS8cuda_cub4core6detail13_kernel_agentINS1_8__reduce10DrainAgentIiEEJN3cub18CUB_300001_SM_10009GridQueueIjEEiEEEvDpT0_)
        .other          _ZN6thrust24THRUST_300001_SM_1000_NS8cuda_cub4core6detail13_kernel_agentINS1_8__reduce10DrainAgentIiEEJN3cub18CUB_300001_SM_10009GridQueueIjEEiEEEvDpT0_,@"STO_CUDA_ENTRY STV_DEFAULT"
_ZN6thrust24THRUST_300001_SM_1000_NS8cuda_cub4core6detail13_kernel_agentINS1_8__reduce10DrainAgentIiEEJN3cub18CUB_300001_SM_10009GridQueueIjEEiEEEvDpT0_:
.text._ZN6thrust24THRUST_300001_SM_1000_NS8cuda_cub4core6detail13_kernel_agentINS1_8__reduce10DrainAgentIiEEJN3cub18CUB_300001_SM_10009GridQueueIjEEiEEEvDpT0_:
[----:B------:R-:W-:Y:S08]  /*0000*/  LDC R1, c[0x0][0x37c] ;  /* 0x0000df00ff017b82 */ /* 0x000ff00000000800 */
[----:B------:R-:W0:Y:S01]  /*0010*/  LDC.64 R2, c[0x0][0x380] ;  /* 0x0000e000ff027b82 */ /* 0x000e220000000a00 */
[----:B------:R-:W0:Y:S07]  /*0020*/  LDCU.64 UR4, c[0x0][0x358] ;  /* 0x00006b00ff0477ac */ /* 0x000e2e0008000a00 */
[----:B------:R-:W1:Y:S01]  /*0030*/  LDC R5, c[0x0][0x388] ;  /* 0x0000e200ff057b82 */ /* 0x000e620000000800 */
[----:B0-----:R-:W-:Y:S04]  /*0040*/  STG.E desc[UR4][R2.64+0x4], RZ ;  /* 0x000004ff02007986 */ /* 0x001fe8000c101904 */
[----:B-1----:R-:W-:Y:S01]  /*0050*/  STG.E desc[UR4][R2.64], R5 ;  /* 0x0000000502007986 */ /* 0x002fe2000c101904 */
[----:B------:R-:W-:Y:S05]  /*0060*/  EXIT ;  /* 0x000000000000794d */ /* 0x000fea0003800000 */
.L_x_1601:
        /* <DEDUP_REMOVED lines=9> */
.L_x_1888:


//--------------------- .text._ZN6thrust24THRUST_300001_SM_1000_NS8cuda_cub4core6detail13_kernel_agentINS1_8__reduce11ReduceAgentINS0_12zip_iteratorIN4cuda3std3__45tupleIJNS0_6detail15normal_iteratorINS0_10device_ptrIdEEEENS0_17counting_iteratorIlNS0_11use_defaultESI_SI_EEEEEEEPNSB_IJdlEEESM_iNS1_9__extrema9arg_max_fIdlNSA_4lessIdEEEEEEJSL_SN_iN3cub18CUB_300001_SM_100013GridEvenShareIiEENSV_9GridQueueIjEESS_EEEvDpT0_ --------------------------
	.section	.text._ZN6thrust24THRUST_300001_SM_1000_NS8cuda_cub4core6detail13_kernel_agentINS1_8__reduce11ReduceAgentINS0_12zip_iteratorIN4cuda3std3__45tupleIJNS0_6detail15normal_iteratorINS0_10device_ptrIdEEEENS0_17counting_iteratorIlNS0_11use_defaultESI_SI_EEEEEEEPNSB_IJdlEEESM_iNS1_9__extrema9arg_max_fIdlNSA_4lessIdEEEEEEJSL_SN_iN3cub18CUB_300001_SM_100013GridEvenShareIiEENSV_9GridQueueIjEESS_EEEvDpT0_,"ax",@progbits
	.align	128
        .global         _ZN6thrust24THRUST_300001_SM_1000_NS8cuda_cub4core6detail13_kernel_agentINS1_8__reduce11ReduceAgentINS0_12zip_iteratorIN4cuda3std3__45tupleIJNS0_6detail15normal_iteratorINS0_10device_ptrIdEEEENS0_17counting_iteratorIlNS0_11use_defaultESI_SI_EEEEEEEPNSB_IJdlEEESM_iNS1_9__extrema9arg_max_fIdlNSA_4lessIdEEEEEEJSL_SN_iN3cub18CUB_300001_SM_100013GridEvenShareIiEENSV_9GridQueueIjEESS_EEEvDpT0_
        .type           _ZN6thrust24THRUST_300001_SM_1000_NS8cuda_cub4core6detail13_kernel_agentINS1_8__reduce11ReduceAgentINS0_12zip_iteratorIN4cuda3std3__45tupleIJNS0_6detail15normal_iteratorINS0_10device_ptrIdEEEENS0_17counting_iteratorIlNS0_11use_defaultESI_SI_EEEEEEEPNSB_IJdlEEESM_iNS1_9__extrema9arg_max_fIdlNSA_4lessIdEEEEEEJSL_SN_iN3cub18CUB_300001_SM_100013GridEvenShareIiEENSV_9GridQueueIjEESS_EEEvDpT0_,@function
        .size           _ZN6thrust24THRUST_300001_SM_1000_NS8cuda_cub4core6detail13_kernel_agentINS1_8__reduce11ReduceAgentINS0_12zip_iteratorIN4cuda3std3__45tupleIJNS0_6detail15normal_iteratorINS0_10device_ptrIdEEEENS0_17counting_iteratorIlNS0_11use_defaultESI_SI_EEEEEEEPNSB_IJdlEEESM_iNS1_9__extrema9arg_max_fIdlNSA_4lessIdEEEEEEJSL_SN_iN3cub18CUB_300001_SM_100013GridEvenShareIiEENSV_9GridQueueIjEESS_EEEvDpT0_,(.L_x_1889 - _ZN6thrust24THRUST_300001_SM_1000_NS8cuda_cub4core6detail13_kernel_agentINS1_8__reduce11ReduceAgentINS0_12zip_iteratorIN4cuda3std3__45tupleIJNS0_6detail15normal_iteratorINS0_10device_ptrIdEEEENS0_17counting_iteratorIlNS0_11use_defaultESI_SI_EEEEEEEPNSB_IJdlEEESM_iNS1_9__extrema9arg_max_fIdlNSA_4lessIdEEEEEEJSL_SN_iN3cub18CUB_300001_SM_100013GridEvenShareIiEENSV_9GridQueueIjEESS_EEEvDpT0_)
        .other          _ZN6thrust24THRUST_300001_SM_1000_NS8cuda_cub4core6detail13_kernel_agentINS1_8__reduce11ReduceAgentINS0_12zip_iteratorIN4cuda3std3__45tupleIJNS0_6detail15normal_iteratorINS0_10device_ptrIdEEEENS0_17counting_iteratorIlNS0_11use_defaultESI_SI_EEEEEEEPNSB_IJdlEEESM_iNS1_9__extrema9arg_max_fIdlNSA_4lessIdEEEEEEJSL_SN_iN3cub18CUB_300001_SM_100013GridEvenShareIiEENSV_9GridQueueIjEESS_EEEvDpT0_,@"STO_CUDA_ENTRY STV_DEFAULT"
_ZN6thrust24THRUST_300001_SM_1000_NS8cuda_cub4core6detail13_kernel_agentINS1_8__reduce11ReduceAgentINS0_12zip_iteratorIN4cuda3std3__45tupleIJNS0_6detail15normal_iteratorINS0_10device_ptrIdEEEENS0_17counting_iteratorIlNS0_11use_defaultESI_SI_EEEEEEEPNSB_IJdlEEESM_iNS1_9__extrema9arg_max_fIdlNSA_4lessIdEEEEEEJSL_SN_iN3cub18CUB_300001_SM_100013GridEvenShareIiEENSV_9GridQueueIjEESS_EEEvDpT0_:
.text._ZN6thrust24THRUST_300001_SM_1000_NS8cuda_cub4core6detail13_kernel_agentINS1_8__reduce11ReduceAgentINS0_12zip_iteratorIN4cuda3std3__45tupleIJNS0_6detail15normal_iteratorINS0_10device_ptrIdEEEENS0_17counting_iteratorIlNS0_11use_defaultESI_SI_EEEEEEEPNSB_IJdlEEESM_iNS1_9__extrema9arg_max_fIdlNSA_4lessIdEEEEEEJSL_SN_iN3cub18CUB_300001_SM_100013GridEvenShareIiEENSV_9GridQueueIjEESS_EEEvDpT0_:
        /* <DEDUP_REMOVED lines=30> */
.L_x_1605:
[----:B------:R-:W-:Y:S05]  /*01e0*/  BSYNC.RECONVERGENT B1 ;  /* 0x0000000000017941 */ /* 0x000fea0003800200 */
.L_x_1604:
        /* <DEDUP_REMOVED lines=14> */
.L_x_1612:
[----:B0-----:R-:W-:-:S06]  /*02d0*/  IMAD.WIDE R14, R19, 0x8, R12 ;  /* 0x00000008130e7825 */ /* 0x001fcc00078e020c */
[----:B------:R-:W2:Y:S01]  /*02e0*/  LDG.E.64 R14, desc[UR10][R14.64] ;  /* 0x0000000a0e0e7981 */ /* 0x000ea2000c1e1b00 */
[----:B------:R-:W-:Y:S01]  /*02f0*/  IADD3 R21, P1, PT, R19, UR6, RZ ;  /* 0x0000000613157c10 */ /* 0x000fe2000ff3e0ff */
[----:B------:R-:W-:Y:S01]  /*0300*/  VIADD R7, R7, 0x1 ;  /* 0x0000000107077836 */ /* 0x000fe20000000000 */
[----:B------:R-:W-:Y:S01]  /*0310*/  BSSY.RECONVERGENT B3, `(.L_x_1610) ;  /* 0x000001b000037945 */ /* 0x000fe20003800200 */
[----:B------:R-:W-:Y:S01]  /*0320*/  IMAD.MOV.U32 R18, RZ, RZ, R9 ;  /* 0x000000ffff127224 */ /* 0x000fe200078e0009 */
[----:B------:R-:W-:Y:S01]  /*0330*/  LEA.HI.X.SX32 R23, R19, UR7, 0x1, P1 ;  /* 0x0000000713177c11 */ /* 0x000fe200088f0eff */
[----:B------:R-:W-:Y:S01]  /*0340*/  IMAD.MOV.U32 R20, RZ, RZ, R8 ;  /* 0x000000ffff147224 */ /* 0x000fe200078e0008 */
[----:B------:R-:W-:Y:S01]  /*0350*/  ISETP.NE.AND P2, PT, R7, RZ, PT ;  /* 0x000000ff0700720c */ /* 0x000fe20003f45270 */
[----:B-----5:R-:W-:Y:S02]  /*0360*/  IMAD.MOV.U32 R16, RZ, RZ, R2 ;  /* 0x000000ffff107224 */ /* 0x020fe400078e0002 */
[----:B------:R-:W-:-:S02]  /*0370*/  IMAD.MOV.U32 R17, RZ, RZ, R3 ;  /* 0x000000ffff117224 */ /* 0x000fc400078e0003 */
[----:B------:R-:W-:Y:S02]  /*0380*/  IMAD.MOV.U32 R9, RZ, RZ, R21 ;  /* 0x000000ffff097224 */ /* 0x000fe400078e0015 */
        /* <DEDUP_REMOVED lines=19> */
.L_x_1611:
[----:B------:R-:W-:Y:S05]  /*04c0*/  BSYNC.RECONVERGENT B3 ;  /* 0x0000000000037941 */ /* 0x000fea0003800200 */
.L_x_1610:
[----:B------:R-:W-:Y:S02]  /*04d0*/  VIADD R11, R11, 0x100 ;  /* 0x000001000b0b7836 */ /* 0x000fe40000000000 */
[----:B------:R-:W-:Y:S01]  /*04e0*/  VIADD R19, R19, 0x100 ;  /* 0x0000010013137836 */ /* 0x000fe20000000000 */
[----:B------:R-:W-:Y:S06]  /*04f0*/  @P2 BRA `(.L_x_1612) ;  /* 0xfffffffc00742947 */ /* 0x000fec000383ffff */
.L_x_1609:
[----:B------:R-:W-:Y:S05]  /*0500*/  BSYNC.RECONVERGENT B2 ;  /* 0x0000000000027941 */ /* 0x000fea0003800200 */
.L_x_1608:
        /* <DEDUP_REMOVED lines=9> */
.L_x_1621:
[----:B------:R-:W-:-:S05]  /*05a0*/  IMAD.WIDE R24, R23, 0x8, R6 ;  /* 0x0000000817187825 */ /* 0x000fca00078e0206 */
[----:B------:R-:W2:Y:S04]  /*05b0*/  LDG.E.64 R20, desc[UR10][R24.64+-0x1000] ;  /* 0xfff0000a18147981 */ /* 0x000ea8000c1e1b00 */
[----:B-----5:R0:W5:Y:S04]  /*05c0*/  LDG.E.64 R16, desc[UR10][R24.64+-0x800] ;  /* 0xfff8000a18107981 */ /* 0x020168000c1e1b00 */
[----:B------:R0:W5:Y:S04]  /*05d0*/  LDG.E.64 R14, desc[UR10][R24.64] ;  /* 0x0000000a180e7981 */ /* 0x000168000c1e1b00 */
[----:B------:R0:W5:Y:S01]  /*05e0*/  LDG.E.64 R12, desc[UR10][R24.64+0x800] ;  /* 0x0008000a180c7981 */ /* 0x000162000c1e1b00 */
[C---:B------:R-:W-:Y:S01]  /*05f0*/  IADD3 R30, P1, PT, R23.reuse, UR8, RZ ;  /* 0x00000008171e7c10 */ /* 0x040fe2000ff3e0ff */
[----:B------:R-:W-:Y:S03]  /*0600*/  BSSY.RECONVERGENT B2, `(.L_x_1613) ;  /* 0x0000016000027945 */ /* 0x000fe60003800200 */
[----:B------:R-:W-:Y:S01]  /*0610*/  LEA.HI.X.SX32 R29, R23, UR9, 0x1, P1 ;  /* 0x00000009171d7c11 */ /* 0x000fe200088f0eff */
        /* <DEDUP_REMOVED lines=20> */
.L_x_1614:
[----:B------:R-:W-:Y:S05]  /*0760*/  BSYNC.RECONVERGENT B2 ;  /* 0x0000000000027941 */ /* 0x000fea0003800200 */
.L_x_1613:
[----:B-----5:R-:W-:Y:S01]  /*0770*/  DSETP.GEU.AND P0, PT, R18, R16, PT ;  /* 0x000000101200722a */ /* 0x020fe20003f0e000 */
[C---:B------:R-:W-:Y:S01]  /*0780*/  IADD3 R21, P1, PT, R27.reuse, UR8, RZ ;  /* 0x000000081b157c10 */ /* 0x040fe2000ff3e0ff */
[----:B------:R-:W-:Y:S01]  /*0790*/  BSSY.RECONVERGENT B2, `(.L_x_1615) ;  /* 0x0000015000027945 */ /* 0x000fe20003800200 */
[----:B------:R-:W-:Y:S01]  /*07a0*/  IMAD.MOV.U32 R2, RZ, RZ, R16 ;  /* 0x000000ffff027224 */ /* 0x000fe200078e0010 */
[----:B------:R-:W-:Y:S02]  /*07b0*/  MOV R3, R17 ;  /* 0x0000001100037202 */ /* 0x000fe40000000f00 */
[----:B------:R-:W-:Y:S01]  /*07c0*/  LEA.HI.X.SX32 R25, R27, UR9, 0x1, P1 ;  /* 0x000000091b197c11 */ /* 0x000fe200088f0eff */
[----:B------:R-:W-:-:S04]  /*07d0*/  IMAD.MOV.U32 R8, RZ, RZ, R21 ;  /* 0x000000ffff087224 */ /* 0x000fc800078e0015 */
        /* <DEDUP_REMOVED lines=16> */
.L_x_1616:
[----:B------:R-:W-:Y:S05]  /*08e0*/  BSYNC.RECONVERGENT B2 ;  /* 0x0000000000027941 */ /* 0x000fea0003800200 */
.L_x_1615:
        /* <DEDUP_REMOVED lines=24> */
.L_x_1618:
[----:B------:R-:W-:Y:S05]  /*0a70*/  BSYNC.RECONVERGENT B2 ;  /* 0x0000000000027941 */ /* 0x000fea0003800200 */
.L_x_1617:
[----:B------:R-:W-:Y:S01]  /*0a80*/  DSETP.GEU.AND P0, PT, R16, R12, PT ;  /* 0x0000000c1000722a */ /* 0x000fe20003f0e000 */
[----:B------:R-:W-:Y:S01]  /*0a90*/  LEA.HI.X.SX32 R15, R22, UR9, 0x1, P2 ;  /* 0x00000009160f7c11 */ /* 0x000fe200090f0eff */
        /* <DEDUP_REMOVED lines=20> */
.L_x_1620:
[----:B------:R-:W-:Y:S05]  /*0be0*/  BSYNC.RECONVERGENT B2 ;  /* 0x0000000000027941 */ /* 0x000fea0003800200 */
.L_x_1619:
[----:B------:R-:W-:Y:S02]  /*0bf0*/  VIADD R11, R11, 0x400 ;  /* 0x000004000b0b7836 */ /* 0x000fe40000000000 */
[----:B------:R-:W-:Y:S02]  /*0c00*/  VIADD R27, R27, 0x400 ;  /* 0x000004001b1b7836 */ /* 0x000fe40000000000 */
[----:B------:R-:W-:Y:S01]  /*0c10*/  VIADD R26, R26, 0x400 ;  /* 0x000004001a1a7836 */ /* 0x000fe20000000000 */
[----:B------:R-:W-:Y:S01]  /*0c20*/  ISETP.GE.AND P0, PT, R11, R4, PT ;  /* 0x000000040b00720c */ /* 0x000fe20003f06270 */
[----:B------:R-:W-:Y:S02]  /*0c30*/  VIADD R22, R22, 0x400 ;  /* 0x0000040016167836 */ /* 0x000fe40000000000 */
[----:B------:R-:W-:-:S10]  /*0c40*/  VIADD R23, R23, 0x400 ;  /* 0x0000040017177836 */ /* 0x000fd40000000000 */
[----:B------:R-:W-:Y:S05]  /*0c50*/  @!P0 BRA `(.L_x_1621) ;  /* 0xfffffff800508947 */ /* 0x000fea000383ffff */
.L_x_1607:
[----:B------:R-:W-:Y:S05]  /*0c60*/  BSYNC.RECONVERGENT B1 ;  /* 0x0000000000017941 */ /* 0x000fea0003800200 */
.L_x_1606:
        /* <DEDUP_REMOVED lines=34> */
.L_x_1624:
[----:B------:R-:W-:Y:S05]  /*0e90*/  BSYNC.RECONVERGENT B1 ;  /* 0x0000000000017941 */ /* 0x000fea0003800200 */
.L_x_1623:
        /* <DEDUP_REMOVED lines=31> */
.L_x_1626:
[----:B------:R-:W-:Y:S05]  /*1090*/  BSYNC.RECONVERGENT B1 ;  /* 0x0000000000017941 */ /* 0x000fea0003800200 */
.L_x_1625:
[----:B------:R-:W-:Y:S01]  /*10a0*/  ISETP.GT.AND P0, PT, R14, 0x1b, PT ;  /* 0x0000001b0e00780c */ /* 0x000fe20003f04270 */
[----:B-1----:R1:W1:Y:S01]  /*10b0*/  SHFL.DOWN PT, R8, R2, 0x4, 0x1f ;  /* 0x08801f0002087f89 */ /* 0x00226200000e0000 */
[----:B------:R-:W-:Y:S01]  /*10c0*/  BSSY.RECONVERGENT B1, `(.L_x_1627) ;  /* 0x000001d000017945 */ /* 0x000fe20003800200 */
[----:B---3--:R-:W-:Y:S02]  /*10d0*/  IMAD.MOV.U32 R11, RZ, RZ, R4 ;  /* 0x000000ffff0b7224 */ /* 0x008fe400078e0004 */
[----:B--2---:R2:W3:Y:S01]  /*10e0*/  SHFL.DOWN PT, R9, R3, 0x4, 0x1f ;  /* 0x08801f0003097f89 */ /* 0x0044e200000e0000 */
[----:B0-----:R-:W-:Y:S02]  /*10f0*/  IMAD.MOV.U32 R12, RZ, RZ, R10 ;  /* 0x000000ffff0c7224 */ /* 0x001fe400078e000a */
[----:B------:R-:W-:Y:S01]  /*1100*/  IMAD.MOV.U32 R6, RZ, RZ, R2 ;  /* 0x000000ffff067224 */ /* 0x000fe200078e0002 */
[----:B------:R2:W0:Y:S01]  /*1110*/  SHFL.DOWN PT, R13, R4, 0x4, 0x1f ;  /* 0x08801f00040d7f89 */ /* 0x00042200000e0000 */
[----:B------:R-:W-:-:S03]  /*1120*/  IMAD.MOV.U32 R7, RZ, RZ, R3 ;  /* 0x000000ffff077224 */ /* 0x000fc600078e0003 */
[----:B------:R2:W0:Y:S01]  /*1130*/  SHFL.DOWN PT, R15, R10, 0x4, 0x1f ;  /* 0x08801f000a0f7f89 */ /* 0x00042200000e0000 */
[----:B------:R-:W-:Y:S05]  /*1140*/  @P0 BRA `(.L_x_1628) ;  /* 0x0000000000500947 */ /* 0x000fea0003800000 */
[----:B-1-3--:R-:W-:Y:S01]  /*1150*/  DSETP.GEU.AND P0, PT, R2, R8, PT ;  /* 0x000000080200722a */ /* 0x00afe20003f0e000 */
        /* <DEDUP_REMOVED lines=19> */
.L_x_1628:
[----:B------:R-:W-:Y:S05]  /*1290*/  BSYNC.RECONVERGENT B1 ;  /* 0x0000000000017941 */ /* 0x000fea0003800200 */
.L_x_1627:
[----:B------:R-:W-:Y:S01]  /*12a0*/  ISETP.GT.AND P0, PT, R14, 0x17, PT ;  /* 0x000000170e00780c */ /* 0x000fe20003f04270 */
[----:B-1----:R1:W1:Y:S01]  /*12b0*/  SHFL.DOWN PT, R8, R6, 0x8, 0x1f ;  /* 0x09001f0006087f89 */ /* 0x00226200000e0000 */
[----:B------:R-:W-:Y:S01]  /*12c0*/  BSSY.RECONVERGENT B1, `(.L_x_1629) ;  /* 0x000001d000017945 */ /* 0x000fe20003800200 */
[----:B--2---:R-:W-:Y:S02]  /*12d0*/  IMAD.MOV.U32 R4, RZ, RZ, R11 ;  /* 0x000000ffff047224 */ /* 0x004fe400078e000b */
[----:B---3--:R2:W3:Y:S01]  /*12e0*/  SHFL.DOWN PT, R9, R7, 0x8, 0x1f ;  /* 0x09001f0007097f89 */ /* 0x0084e200000e0000 */
[----:B------:R-:W-:Y:S02]  /*12f0*/  IMAD.MOV.U32 R10, RZ, RZ, R12 ;  /* 0x000000ffff0a7224 */ /* 0x000fe400078e000c */
[----:B------:R-:W-:Y:S01]  /*1300*/  IMAD.MOV.U32 R2, RZ, RZ, R6 ;  /* 0x000000ffff027224 */ /* 0x000fe200078e0006 */
[----:B----4-:R2:W4:Y:S01]  /*1310*/  SHFL.DOWN PT, R16, R11, 0x8, 0x1f ;  /* 0x09001f000b107f89 */ /* 0x01052200000e0000 */
[----:B------:R-:W-:-:S03]  /*1320*/  IMAD.MOV.U32 R3, RZ, RZ, R7 ;  /* 0x000000ffff037224 */ /* 0x000fc600078e0007 */
[----:B0-----:R2:W0:Y:S01]  /*1330*/  SHFL.DOWN PT, R13, R12, 0x8, 0x1f ;  /* 0x09001f000c0d7f89 */ /* 0x00142200000e0000 */
[----:B------:R-:W-:Y:S05]  /*1340*/  @P0 BRA `(.L_x_1630) ;  /* 0x0000000000500947 */ /* 0x000fea0003800000 */
[----:B-1-3--:R-:W-:Y:S01]  /*1350*/  DSETP.GEU.AND P0, PT, R6, R8, PT ;  /* 0x000000080600722a */ /* 0x00afe20003f0e000 */
        /* <DEDUP_REMOVED lines=19> */
.L_x_1630:
[----:B------:R-:W-:Y:S05]  /*1490*/  BSYNC.RECONVERGENT B1 ;  /* 0x0000000000017941 */ /* 0x000fea0003800200 */
.L_x_1629:
[----:B------:R-:W-:Y:S01]  /*14a0*/  ISETP.GT.AND P0, PT, R14, 0xf, PT ;  /* 0x0000000f0e00780c */ /* 0x000fe20003f04270 */
[----:B-1----:R1:W1:Y:S01]  /*14b0*/  SHFL.DOWN PT, R6, R2, 0x10, 0x1f ;  /* 0x0a001f0002067f89 */ /* 0x00226200000e0000 */
[----:B------:R-:W-:Y:S01]  /*14c0*/  BSSY.RECONVERGENT B1, `(.L_x_1631) ;  /* 0x000001d000017945 */ /* 0x000fe20003800200 */
[----:B------:R-:W-:Y:S01]  /*14d0*/  MOV R17, R4 ;  /* 0x0000000400117202 */ /* 0x000fe20000000f00 */
[----:B------:R-:W-:Y:S01]  /*14e0*/  IMAD.MOV.U32 R19, RZ, RZ, R10 ;  /* 0x000000ffff137224 */ /* 0x000fe200078e000a */
[----:B--2---:R2:W1:Y:S01]  /*14f0*/  SHFL.DOWN PT, R7, R3, 0x10, 0x1f ;  /* 0x0a001f0003077f89 */ /* 0x00446200000e0000 */
[----:B------:R-:W-:Y:S02]  /*1500*/  IMAD.MOV.U32 R12, RZ, RZ, R2 ;  /* 0x000000ffff0c7224 */ /* 0x000fe400078e0002 */
[----:B0-----:R-:W-:Y:S01]  /*1510*/  IMAD.MOV.U32 R13, RZ, RZ, R3 ;  /* 0x000000ffff0d7224 */ /* 0x001fe200078e0003 */
[----:B---3--:R2:W0:Y:S04]  /*1520*/  SHFL.DOWN PT, R9, R4, 0x10, 0x1f ;  /* 0x0a001f0004097f89 */ /* 0x00842800000e0000 */
[----:B------:R2:W3:Y:S01]  /*1530*/  SHFL.DOWN PT, R11, R10, 0x10, 0x1f ;  /* 0x0a001f000a0b7f89 */ /* 0x0004e200000e0000 */
        /* <DEDUP_REMOVED lines=21> */
.L_x_1632:
[----:B------:R-:W-:Y:S05]  /*1690*/  BSYNC.RECONVERGENT B1 ;  /* 0x0000000000017941 */ /* 0x000fea0003800200 */
.L_x_1631:
[----:B------:R-:W-:Y:S01]  /*16a0*/  ISETP.NE.AND P0, PT, R14, RZ, PT ;  /* 0x000000ff0e00720c */ /* 0x000fe20003f05270 */
[----:B------:R-:W-:-:S12]  /*16b0*/  BSSY.RECONVERGENT B1, `(.L_x_1633) ;  /* 0x000000b000017945 */ /* 0x000fd80003800200 */
[----:B------:R-:W-:Y:S05]  /*16c0*/  @P0 BRA `(.L_x_1634) ;  /* 0x0000000000240947 */ /* 0x000fea0003800000 */
[----:B--2---:R-:W2:Y:S01]  /*16d0*/  S2R R4, SR_CgaCtaId ;  /* 0x0000000000047919 */ /* 0x004ea20000008800 */
[----:B------:R-:W-:Y:S01]  /*16e0*/  MOV R3, 0x400 ;  /* 0x0000040000037802 */ /* 0x000fe20000000f00 */
[----:B------:R-:W-:Y:S01]  /*16f0*/  IMAD.MOV.U32 R18, RZ, RZ, R17 ;  /* 0x000000ffff127224 */ /* 0x000fe200078e0011 */
[----:B-1----:R-:W-:-:S04]  /*1700*/  SHF.R.U32.HI R2, RZ, 0x1, R5 ;  /* 0x00000001ff027819 */ /* 0x002fc80000011605 */
[----:B------:R-:W-:Y:S02]  /*1710*/  LOP3.LUT R2, R2, 0x1f0, RZ, 0xc0, !PT ;  /* 0x000001f002027812 */ /* 0x000fe400078ec0ff */
[----:B--2---:R-:W-:-:S05]  /*1720*/  LEA R3, R4, R3, 0x18 ;  /* 0x0000000304037211 */ /* 0x004fca00078ec0ff */
[----:B------:R-:W-:-:S05]  /*1730*/  IMAD.IADD R3, R2, 0x1, R3 ;  /* 0x0000000102037824 */ /* 0x000fca00078e0203 */
[----:B------:R1:W-:Y:S04]  /*1740*/  STS.64 [R3+0x10], R18 ;  /* 0x0000101203007388 */ /* 0x0003e80000000a00 */
[----:B------:R1:W-:Y:S02]  /*1750*/  STS.64 [R3+0x8], R12 ;  /* 0x0000080c03007388 */ /* 0x0003e40000000a00 */
.L_x_1634:
[----:B------:R-:W-:Y:S05]  /*1760*/  BSYNC.RECONVERGENT B1 ;  /* 0x0000000000017941 */ /* 0x000fea0003800200 */
.L_x_1633:
        /* <DEDUP_REMOVED lines=8> */
[----:B0--3--:R-:W0:Y:S04]  /*17f0*/  LDS.128 R8, [R32+0x20] ;  /* 0x0000200020087984 */ /* 0x009e280000000c00 */
[----:B------:R2:W3:Y:S04]  /*1800*/  LDS.64 R2, [R32+0x80] ;  /* 0x0000800020027984 */ /* 0x0004e80000000a00 */
[----:B------:R2:W2:Y:S01]  /*1810*/  LDS.128 R4, [R32+0x30] ;  /* 0x0000300020047984 */ /* 0x0004a20000000c00 */
[----:B-1----:R-:W-:Y:S01]  /*1820*/  DSETP.GEU.AND P0, PT, R12, R14, PT ;  /* 0x0000000e0c00722a */ /* 0x002fe20003f0e000 */
[----:B------:R-:W-:-:S02]  /*1830*/  IMAD.MOV.U32 R28, RZ, RZ, R14 ;  /* 0x000000ffff1c7224 */ /* 0x000fc400078e000e */
[----:B------:R-:W-:Y:S02]  /*1840*/  IMAD.MOV.U32 R29, RZ, RZ, R15 ;  /* 0x000000ffff1d7224 */ /* 0x000fe400078e000f */
[----:B0-----:R-:W-:Y:S02]  /*1850*/  IMAD.MOV.U32 R30, RZ, RZ, R8 ;  /* 0x000000ffff1e7224 */ /* 0x001fe400078e0008 */
[----:B------:R-:W-:-:S07]  /*1860*/  IMAD.MOV.U32 R31, RZ, RZ, R9 ;  /* 0x000000ffff1f7224 */ /* 0x000fce00078e0009 */
[----:B--23--:R-:W-:Y:S05]  /*1870*/  @!P0 BRA `(.L_x_1637) ;  /* 0x0000000000388947 */ /* 0x00cfea0003800000 */
        /* <DEDUP_REMOVED lines=14> */
.L_x_1637:
[----:B------:R-:W-:Y:S05]  /*1960*/  BSYNC.RECONVERGENT B1 ;  /* 0x0000000000017941 */ /* 0x000fea0003800200 */
.L_x_1636:
[----:B------:R0:W1:Y:S01]  /*1970*/  LDS.128 R12, [R32+0x40] ;  /* 0x00004000200c7984 */ /* 0x0000620000000c00 */
[----:B------:R-:W-:Y:S01]  /*1980*/  DSETP.GEU.AND P0, PT, R28, R10, PT ;  /* 0x0000000a1c00722a */ /* 0x000fe20003f0e000 */
[----:B------:R-:W-:Y:S01]  /*1990*/  BSSY.RECONVERGENT B1, `(.L_x_1638) ;  /* 0x0000017000017945 */ /* 0x000fe20003800200 */
[----:B------:R-:W-:Y:S01]  /*19a0*/  IMAD.MOV.U32 R33, RZ, RZ, R4 ;  /* 0x000000ffff217224 */ /* 0x000fe200078e0004 */
[----:B----4-:R0:W2:Y:S01]  /*19b0*/  LDS.128 R16, [R32+0x50] ;  /* 0x0000500020107984 */ /* 0x0100a20000000c00 */
[----:B------:R-:W-:Y:S02]  /*19c0*/  IMAD.MOV.U32 R35, RZ, RZ, R5 ;  /* 0x000000ffff237224 */ /* 0x000fe400078e0005 */
[----:B------:R-:W-:Y:S01]  /*19d0*/  IMAD.MOV.U32 R8, RZ, RZ, R10 ;  /* 0x000000ffff087224 */ /* 0x000fe200078e000a */
[----:B------:R0:W3:Y:S01]  /*19e0*/  LDS.128 R20, [R32+0x60] ;  /* 0x0000600020147984 */ /* 0x0000e20000000c00 */
[----:B------:R-:W-:-:S03]  /*19f0*/  IMAD.MOV.U32 R9, RZ, RZ, R11 ;  /* 0x000000ffff097224 */ /* 0x000fc600078e000b */
[----:B------:R0:W4:Y:S03]  /*1a00*/  LDS.128 R24, [R32+0x70] ;  /* 0x0000700020187984 */ /* 0x0001260000000c00 */
[----:B------:R-:W-:Y:S05]  /*1a10*/  @!P0 BRA `(.L_x_1639) ;  /* 0x0000000000388947 */ /* 0x000fea0003800000 */
        /* <DEDUP_REMOVED lines=14> */
.L_x_1639:
[----:B------:R-:W-:Y:S05]  /*1b00*/  BSYNC.RECONVERGENT B1 ;  /* 0x0000000000017941 */ /* 0x000fea0003800200 */
.L_x_1638:
        /* <DEDUP_REMOVED lines=21> */
.L_x_1641:
[----:B------:R-:W-:Y:S05]  /*1c60*/  BSYNC.RECONVERGENT B1 ;  /* 0x0000000000017941 */ /* 0x000fea0003800200 */
.L_x_1640:
[----:B------:R-:W-:Y:S01]  /*1c70*/  DSETP.GEU.AND P0, PT, R4, R14, PT ;  /* 0x0000000e0400722a */ /* 0x000fe20003f0e000 */
[----:B------:R-:W-:Y:S01]  /*1c80*/  BSSY.RECONVERGENT B1, `(.L_x_1642) ;  /* 0x0000014000017945 */ /* 0x000fe20003800200 */
[----:B------:R-:W-:Y:S02]  /*1c90*/  IMAD.MOV.U32 R6, RZ, RZ, R14 ;  /* 0x000000ffff067224 */ /* 0x000fe400078e000e */
[----:B------:R-:W-:Y:S02]  /*1ca0*/  IMAD.MOV.U32 R7, RZ, RZ, R15 ;  /* 0x000000ffff077224 */ /* 0x000fe400078e000f */
[----:B--2---:R-:W-:Y:S02]  /*1cb0*/  IMAD.MOV.U32 R9, RZ, RZ, R16 ;  /* 0x000000ffff097224 */ /* 0x004fe400078e0010 */
        /* <DEDUP_REMOVED lines=16> */
.L_x_1643:
[----:B------:R-:W-:Y:S05]  /*1dc0*/  BSYNC.RECONVERGENT B1 ;  /* 0x0000000000017941 */ /* 0x000fea0003800200 */
.L_x_1642:
        /* <DEDUP_REMOVED lines=21> */
.L_x_1645:
[----:B------:R-:W-:Y:S05]  /*1f20*/  BSYNC.RECONVERGENT B1 ;  /* 0x0000000000017941 */ /* 0x000fea0003800200 */
.L_x_1644:
[----:B------:R-:W-:Y:S01]  /*1f30*/  DSETP.GEU.AND P0, PT, R4, R22, PT ;  /* 0x000000160400722a */ /* 0x000fe20003f0e000 */
[----:B------:R-:W-:Y:S01]  /*1f40*/  BSSY.RECONVERGENT B1, `(.L_x_1646) ;  /* 0x0000014000017945 */ /* 0x000fe20003800200 */
[----:B------:R-:W-:Y:S02]  /*1f50*/  IMAD.MOV.U32 R6, RZ, RZ, R22 ;  /* 0x000000ffff067224 */ /* 0x000fe400078e0016 */
[----:B------:R-:W-:Y:S02]  /*1f60*/  IMAD.MOV.U32 R7, RZ, RZ, R23 ;  /* 0x000000ffff077224 */ /* 0x000fe400078e0017 */
[----:B----4-:R-:W-:Y:S02]  /*1f70*/  IMAD.MOV.U32 R9, RZ, RZ, R24 ;  /* 0x000000ffff097224 */ /* 0x010fe400078e0018 */
        /* <DEDUP_REMOVED lines=16> */
.L_x_1647:
[----:B------:R-:W-:Y:S05]  /*2080*/  BSYNC.RECONVERGENT B1 ;  /* 0x0000000000017941 */ /* 0x000fea0003800200 */
.L_x_1646:
        /* <DEDUP_REMOVED lines=21> */
.L_x_1622:
[----:B------:R-:W0:Y:S01]  /*21e0*/  S2R R6, SR_LANEID ;  /* 0x0000000000067919 */ /* 0x000e220000000000 */
[----:B------:R-:W-:Y:S01]  /*21f0*/  LOP3.LUT R7, R5, 0x3e0, RZ, 0xc0, !PT ;  /* 0x000003e005077812 */ /* 0x000fe200078ec0ff */
[----:B------:R-:W-:Y:S01]  /*2200*/  BSSY.RECONVERGENT B1, `(.L_x_1648) ;  /* 0x0000024000017945 */ /* 0x000fe20003800200 */
[----:B------:R-:W-:Y:S01]  /*2210*/  IMAD.MOV.U32 R18, RZ, RZ, R9 ;  /* 0x000000ffff127224 */ /* 0x000fe200078e0009 */
[----:B-----5:R-:W-:Y:S01]  /*2220*/  MOV R10, R2 ;  /* 0x00000002000a7202 */ /* 0x020fe20000000f00 */
[----:B------:R-:W-:Y:S02]  /*2230*/  IMAD.MOV.U32 R20, RZ, RZ, R8 ;  /* 0x000000ffff147224 */ /* 0x000fe400078e0008 */
[----:B------:R-:W-:Y:S01]  /*2240*/  VIADD R11, R7, 0x20 ;  /* 0x00000020070b7836 */ /* 0x000fe20000000000 */
[----:B------:R-:W-:-:S04]  /*2250*/  LOP3.LUT R7, RZ, R7, RZ, 0x33, !PT ;  /* 0x00000007ff077212 */ /* 0x000fc800078e33ff */
[----:B------:R-:W-:Y:S01]  /*2260*/  ISETP.GT.AND P0, PT, R11, R4, PT ;  /* 0x000000040b00720c */ /* 0x000fe20003f04270 */
[----:B------:R-:W-:Y:S02]  /*2270*/  IMAD.IADD R7, R4, 0x1, R7 ;  /* 0x0000000104077824 */ /* 0x000fe400078e0207 */
        /* <DEDUP_REMOVED lines=28> */
.L_x_1649:
[----:B------:R-:W-:Y:S05]  /*2440*/  BSYNC.RECONVERGENT B1 ;  /* 0x0000000000017941 */ /* 0x000fea0003800200 */
.L_x_1648:
[----:B------:R-:W-:Y:S01]  /*2450*/  VIADD R2, R6, 0x2 ;  /* 0x0000000206027836 */ /* 0x000fe20000000000 */
[----:B------:R1:W1:Y:S01]  /*2460*/  SHFL.DOWN PT, R8, R10, 0x2, R7 ;  /* 0x084000000a087989 */ /* 0x00026200000e0007 */
[----:B------:R-:W-:Y:S01]  /*2470*/  BSSY.RECONVERGENT B1, `(.L_x_1650) ;  /* 0x000001e000017945 */ /* 0x000fe20003800200 */
[----:B----4-:R-:W-:Y:S02]  /*2480*/  IMAD.MOV.U32 R14, RZ, RZ, R18 ;  /* 0x000000ffff0e7224 */ /* 0x010fe400078e0012 */
[----:B------:R-:W-:Y:S01]  /*2490*/  ISETP.GT.AND P0, PT, R2, R7, PT ;  /* 0x000000070200720c */ /* 0x000fe20003f04270 */
[----:B------:R4:W1:Y:S01]  /*24a0*/  SHFL.DOWN PT, R9, R11, 0x2, R7 ;  /* 0x084000000b097989 */ /* 0x00086200000e0007 */
[----:B------:R-:W-:Y:S02]  /*24b0*/  IMAD.MOV.U32 R16, RZ, RZ, R20 ;  /* 0x000000ffff107224 */ /* 0x000fe400078e0014 */
[----:B------:R-:W-:Y:S01]  /*24c0*/  IMAD.MOV.U32 R2, RZ, RZ, R10 ;  /* 0x000000ffff027224 */ /* 0x000fe200078e000a */
[----:B---3--:R4:W3:Y:S01]  /*24d0*/  SHFL.DOWN PT, R13, R18, 0x2, R7 ;  /* 0x08400000120d7989 */ /* 0x0088e200000e0007 */
[----:B------:R-:W-:-:S03]  /*24e0*/  IMAD.MOV.U32 R3, RZ, RZ, R11 ;  /* 0x000000ffff037224 */ /* 0x000fc600078e000b */
[----:B0-----:R4:W0:Y:S04]  /*24f0*/  SHFL.DOWN PT, R15, R20, 0x2, R7 ;  /* 0x08400000140f7989 */ /* 0x00182800000e0007 */
        /* <DEDUP_REMOVED lines=21> */
.L_x_1651:
[----:B------:R-:W-:Y:S05]  /*2650*/  BSYNC.RECONVERGENT B1 ;  /* 0x0000000000017941 */ /* 0x000fea0003800200 */
.L_x_1650:
        /* <DEDUP_REMOVED lines=32> */
.L_x_1653:
[----:B------:R-:W-:Y:S05]  /*2860*/  BSYNC.RECONVERGENT B1 ;  /* 0x0000000000017941 */ /* 0x000fea0003800200 */
.L_x_1652:
[----:B-1----:R-:W-:Y:S01]  /*2870*/  VIADD R2, R6, 0x8 ;  /* 0x0000000806027836 */ /* 0x002fe20000000000 */
[----:B------:R1:W1:Y:S01]  /*2880*/  SHFL.DOWN PT, R10, R8, 0x8, R7 ;  /* 0x09000000080a7989 */ /* 0x00026200000e0007 */
[----:B------:R-:W-:Y:S01]  /*2890*/  BSSY.RECONVERGENT B1, `(.L_x_1654) ;  /* 0x000001e000017945 */ /* 0x000fe20003800200 */
[----:B--2---:R-:W-:Y:S01]  /*28a0*/  MOV R14, R12 ;  /* 0x0000000c000e7202 */ /* 0x004fe20000000f00 */
[----:B------:R-:W-:Y:S01]  /*28b0*/  IMAD.MOV.U32 R16, RZ, RZ, R18 ;  /* 0x000000ffff107224 */ /* 0x000fe200078e0012 */
[----:B------:R-:W-:Y:S01]  /*28c0*/  ISETP.GT.AND P0, PT, R2, R7, PT ;  /* 0x000000070200720c */ /* 0x000fe20003f04270 */
[----:B----4-:R2:W4:Y:S01]  /*28d0*/  SHFL.DOWN PT, R11, R9, 0x8, R7 ;  /* 0x09000000090b7989 */ /* 0x01052200000e0007 */
[----:B------:R-:W-:Y:S02]  /*28e0*/  IMAD.MOV.U32 R2, RZ, RZ, R8 ;  /* 0x000000ffff027224 */ /* 0x000fe400078e0008 */
[----:B------:R-:W-:Y:S01]  /*28f0*/  IMAD.MOV.U32 R3, RZ, RZ, R9 ;  /* 0x000000ffff037224 */ /* 0x000fe200078e0009 */
[----:B---3--:R2:W3:Y:S04]  /*2900*/  SHFL.DOWN PT, R13, R12, 0x8, R7 ;  /* 0x090000000c0d7989 */ /* 0x0084e800000e0007 */
        /* <DEDUP_REMOVED lines=22> */
.L_x_1655:
[----:B------:R-:W-:Y:S05]  /*2a70*/  BSYNC.RECONVERGENT B1 ;  /* 0x0000000000017941 */ /* 0x000fea0003800200 */
.L_x_1654:
[----:B-1----:R-:W-:Y:S01]  /*2a80*/  VIADD R10, R6, 0x10 ;  /* 0x00000010060a7836 */ /* 0x002fe20000000000 */
[----:B------:R1:W1:Y:S01]  /*2a90*/  SHFL.DOWN PT, R8, R2, 0x10, R7 ;  /* 0x0a00000002087989 */ /* 0x00026200000e0007 */
[----:B------:R-:W-:Y:S01]  /*2aa0*/  BSSY.RECONVERGENT B1, `(.L_x_1656) ;  /* 0x000001e000017945 */ /* 0x000fe20003800200 */
[----:B------:R-:W-:Y:S02]  /*2ab0*/  IMAD.MOV.U32 R17, RZ, RZ, R14 ;  /* 0x000000ffff117224 */ /* 0x000fe400078e000e */
[----:B------:R-:W-:Y:S01]  /*2ac0*/  ISETP.GT.AND P0, PT, R10, R7, PT ;  /* 0x000000070a00720c */ /* 0x000fe20003f04270 */
[----:B--2---:R2:W1:Y:S01]  /*2ad0*/  SHFL.DOWN PT, R9, R3, 0x10, R7 ;  /* 0x0a00000003097989 */ /* 0x00446200000e0007 */
[----:B------:R-:W-:Y:S02]  /*2ae0*/  IMAD.MOV.U32 R19, RZ, RZ, R16 ;  /* 0x000000ffff137224 */ /* 0x000fe400078e0010 */
[----:B------:R-:W-:Y:S01]  /*2af0*/  IMAD.MOV.U32 R12, RZ, RZ, R2 ;  /* 0x000000ffff0c7224 */ /* 0x000fe200078e0002 */
[----:B----4-:R2:W4:Y:S01]  /*2b00*/  SHFL.DOWN PT, R11, R14, 0x10, R7 ;  /* 0x0a0000000e0b7989 */ /* 0x01052200000e0007 */
[----:B---3--:R-:W-:-:S03]  /*2b10*/  IMAD.MOV.U32 R13, RZ, RZ, R3 ;  /* 0x000000ffff0d7224 */ /* 0x008fc600078e0003 */
[----:B0-----:R2:W0:Y:S04]  /*2b20*/  SHFL.DOWN PT, R15, R16, 0x10, R7 ;  /* 0x0a000000100f7989 */ /* 0x00142800000e0007 */
        /* <DEDUP_REMOVED lines=21> */
.L_x_1657:
[----:B------:R-:W-:Y:S05]  /*2c80*/  BSYNC.RECONVERGENT B1 ;  /* 0x0000000000017941 */ /* 0x000fea0003800200 */
.L_x_1656:
[----:B------:R-:W-:Y:S01]  /*2c90*/  ISETP.NE.AND P0, PT, R6, RZ, PT ;  /* 0x000000ff0600720c */ /* 0x000fe20003f05270 */
[----:B------:R-:W-:-:S12]  /*2ca0*/  BSSY.RECONVERGENT B1, `(.L_x_1658) ;  /* 0x000000b000017945 */ /* 0x000fd80003800200 */
[----:B------:R-:W-:Y:S05]  /*2cb0*/  @P0 BRA `(.L_x_1659) ;  /* 0x0000000000240947 */ /* 0x000fea0003800000 */
[----:B------:R-:W3:Y:S01]  /*2cc0*/  S2R R6, SR_CgaCtaId ;  /* 0x0000000000067919 */ /* 0x000ee20000008800 */
[----:B--2---:R-:W-:Y:S01]  /*2cd0*/  MOV R3, 0x400 ;  /* 0x0000040000037802 */ /* 0x004fe20000000f00 */
[----:B------:R-:W-:Y:S01]  /*2ce0*/  IMAD.MOV.U32 R18, RZ, RZ, R17 ;  /* 0x000000ffff127224 */ /* 0x000fe200078e0011 */
[----:B-1----:R-:W-:-:S04]  /*2cf0*/  SHF.R.U32.HI R2, RZ, 0x1, R5 ;  /* 0x00000001ff027819 */ /* 0x002fc80000011605 */
[----:B------:R-:W-:Y:S02]  /*2d00*/  LOP3.LUT R2, R2, 0x1f0, RZ, 0xc0, !PT ;  /* 0x000001f002027812 */ /* 0x000fe400078ec0ff */
[----:B---3--:R-:W-:-:S05]  /*2d10*/  LEA R3, R6, R3, 0x18 ;  /* 0x0000000306037211 */ /* 0x008fca00078ec0ff */
[----:B------:R-:W-:-:S05]  /*2d20*/  IMAD.IADD R3, R2, 0x1, R3 ;  /* 0x0000000102037824 */ /* 0x000fca00078e0203 */
[----:B------:R3:W-:Y:S04]  /*2d30*/  STS.64 [R3+0x10], R18 ;  /* 0x0000101203007388 */ /* 0x0007e80000000a00 */
[----:B------:R3:W-:Y:S02]  /*2d40*/  STS.64 [R3+0x8], R12 ;  /* 0x0000080c03007388 */ /* 0x0007e40000000a00 */
.L_x_1659:
[----:B------:R-:W-:Y:S05]  /*2d50*/  BSYNC.RECONVERGENT B1 ;  /* 0x0000000000017941 */ /* 0x000fea0003800200 */
.L_x_1658:
[----:B------:R-:W-:Y:S01]  /*2d60*/  BAR.SYNC.DEFER_BLOCKING 0x0 ;  /* 0x0000000000007b1d */ /* 0x000fe20000010000 */
[----:B------:R-:W-:-:S13]  /*2d70*/  ISETP.NE.AND P1, PT, R5, RZ, PT ;  /* 0x000000ff0500720c */ /* 0x000fda0003f25270 */
[----:B------:R-:W-:Y:S05]  /*2d80*/  @P1 BRA `(.L_x_1635) ;  /* 0x0000003800601947 */ /* 0x000fea0003800000 */
[----:B------:R-:W-:Y:S01]  /*2d90*/  ISETP.GE.AND P0, PT, R4, 0x21, PT ;  /* 0x000000210400780c */ /* 0x000fe20003f06270 */
[----:B----4-:R-:W-:Y:S02]  /*2da0*/  IMAD.MOV.U32 R11, RZ, RZ, R17 ;  /* 0x000000ffff0b7224 */ /* 0x010fe400078e0011 */
[----:B--2---:R-:W-:Y:S02]  /*2db0*/  IMAD.MOV.U32 R14, RZ, RZ, R19 ;  /* 0x000000ffff0e7224 */ /* 0x004fe400078e0013 */
[----:B-1----:R-:W-:Y:S02]  /*2dc0*/  IMAD.MOV.U32 R2, RZ, RZ, R12 ;  /* 0x000000ffff027224 */ /* 0x002fe400078e000c */
[----:B---3--:R-:W-:-:S06]  /*2dd0*/  IMAD.MOV.U32 R3, RZ, RZ, R13 ;  /* 0x000000ffff037224 */ /* 0x008fcc00078e000d */
[----:B------:R-:W-:Y:S05]  /*2de0*/  @!P0 BRA `(.L_x_1660) ;  /* 0x00000000006c8947 */ /* 0x000fea0003800000 */
[----:B------:R-:W1:Y:S01]  /*2df0*/  S2UR UR5, SR_CgaCtaId ;  /* 0x00000000000579c3 */ /* 0x000e620000008800 */
[----:B------:R-:W-:Y:S01]  /*2e00*/  UMOV UR4, 0x400 ;  /* 0x0000040000047882 */ /* 0x000fe20000000000 */
[----:B------:R-:W-:Y:S01]  /*2e10*/  BSSY.RECONVERGENT B1, `(.L_x_1660) ;  /* 0x0000018000017945 */ /* 0x000fe20003800200 */
[----:B-1----:R-:W-:-:S09]  /*2e20*/  ULEA UR4, UR5, UR4, 0x18 ;  /* 0x0000000405047291 */ /* 0x002fd2000f8ec0ff */
[----:B------:R-:W1:Y:S04]  /*2e30*/  LDS.64 R6, [UR4+0x18] ;  /* 0x00001804ff067984 */ /* 0x000e680008000a00 */
[----:B------:R-:W2:Y:S01]  /*2e40*/  LDS.64 R8, [UR4+0x20] ;  /* 0x00002004ff087984 */ /* 0x000ea20008000a00 */
[----:B-1----:R-:W-:Y:S01]  /*2e50*/  DSETP.GEU.AND P0, PT, R12, R6, PT ;  /* 0x000000060c00722a */ /* 0x002fe20003f0e000 */
[----:B------:R-:W-:Y:S02]  /*2e60*/  IMAD.MOV.U32 R2, RZ, RZ, R6 ;  /* 0x000000ffff027224 */ /* 0x000fe400078e0006 */
[----:B------:R-:W-:Y:S02]  /*2e70*/  IMAD.MOV.U32 R3, RZ, RZ, R7 ;  /* 0x000000ffff037224 */ /* 0x000fe400078e0007 */
[----:B--2---:R-:W-:-:S02]  /*2e80*/  IMAD.MOV.U32 R11, RZ, RZ, R8 ;  /* 0x000000ffff0b7224 */ /* 0x004fc400078e0008 */
        /* <DEDUP_REMOVED lines=16> */
.L_x_1661:
[----:B------:R-:W-:Y:S05]  /*2f90*/  BSYNC.RECONVERGENT B1 ;  /* 0x0000000000017941 */ /* 0x000fea0003800200 */
.L_x_1660:
[----:B------:R-:W-:Y:S01]  /*2fa0*/  ISETP.GE.AND P0, PT, R4, 0x41, PT ;  /* 0x000000410400780c */ /* 0x000fe20003f06270 */
[----:B------:R-:W-:Y:S02]  /*2fb0*/  IMAD.MOV.U32 R5, RZ, RZ, R11 ;  /* 0x000000ffff057224 */ /* 0x000fe400078e000b */
[----:B------:R-:W-:Y:S02]  /*2fc0*/  IMAD.MOV.U32 R10, RZ, RZ, R14 ;  /* 0x000000ffff0a7224 */ /* 0x000fe400078e000e */
[----:B------:R-:W-:Y:S02]  /*2fd0*/  IMAD.MOV.U32 R6, RZ, RZ, R2 ;  /* 0x000000ffff067224 */ /* 0x000fe400078e0002 */
[----:B------:R-:W-:-:S06]  /*2fe0*/  IMAD.MOV.U32 R7, RZ, RZ, R3 ;  /* 0x000000ffff077224 */ /* 0x000fcc00078e0003 */
        /* <DEDUP_REMOVED lines=27> */
.L_x_1663:
[----:B------:R-:W-:Y:S05]  /*31a0*/  BSYNC.RECONVERGENT B1 ;  /* 0x0000000000017941 */ /* 0x000fea0003800200 */
.L_x_1662:
        /* <DEDUP_REMOVED lines=11> */
[----:B0-----:R-:W0:Y:S01]  /*3260*/  LDS.64 R14, [UR4+0x40] ;  /* 0x00004004ff0e7984 */ /* 0x001e220008000a00 */
[----:B-1----:R-:W-:Y:S01]  /*3270*/  DSETP.GEU.AND P0, PT, R6, R8, PT ;  /* 0x000000080600722a */ /* 0x002fe20003f0e000 */
[----:B------:R-:W-:Y:S02]  /*3280*/  IMAD.MOV.U32 R2, RZ, RZ, R8 ;  /* 0x000000ffff027224 */ /* 0x000fe400078e0008 */
[----:B------:R-:W-:Y:S02]  /*3290*/  IMAD.MOV.U32 R3, RZ, RZ, R9 ;  /* 0x000000ffff037224 */ /* 0x000fe400078e0009 */
[----:B0-----:R-:W-:-:S02]  /*32a0*/  IMAD.MOV.U32 R11, RZ, RZ, R14 ;  /* 0x000000ffff0b7224 */ /* 0x001fc400078e000e */
        /* <DEDUP_REMOVED lines=16> */
.L_x_1665:
[----:B------:R-:W-:Y:S05]  /*33b0*/  BSYNC.RECONVERGENT B1 ;  /* 0x0000000000017941 */ /* 0x000fea0003800200 */
.L_x_1664:
        /* <DEDUP_REMOVED lines=32> */
.L_x_1667:
[----:B------:R-:W-:Y:S05]  /*35c0*/  BSYNC.RECONVERGENT B1 ;  /* 0x0000000000017941 */ /* 0x000fea0003800200 */
.L_x_1666:
        /* <DEDUP_REMOVED lines=32> */
.L_x_1669:
[----:B------:R-:W-:Y:S05]  /*37d0*/  BSYNC.RECONVERGENT B1 ;  /* 0x0000000000017941 */ /* 0x000fea0003800200 */
.L_x_1668:
        /* <DEDUP_REMOVED lines=32> */
.L_x_1671:
[----:B------:R-:W-:Y:S05]  /*39e0*/  BSYNC.RECONVERGENT B1 ;  /* 0x0000000000017941 */ /* 0x000fea0003800200 */
.L_x_1670:
[----:B------:R-:W-:Y:S01]  /*39f0*/  ISETP.GE.AND P0, PT, R4, 0xe1, PT ;  /* 0x000000e10400780c */ /* 0x000fe20003f06270 */
[----:B------:R-:W-:Y:S02]  /*3a00*/  IMAD.MOV.U32 R17, RZ, RZ, R5 ;  /* 0x000000ffff117224 */ /* 0x000fe400078e0005 */
[----:B------:R-:W-:Y:S02]  /*3a10*/  IMAD.MOV.U32 R19, RZ, RZ, R10 ;  /* 0x000000ffff137224 */ /* 0x000fe400078e000a */
[----:B------:R-:W-:Y:S02]  /*3a20*/  IMAD.MOV.U32 R12, RZ, RZ, R6 ;  /* 0x000000ffff0c7224 */ /* 0x000fe400078e0006 */
[----:B------:R-:W-:-:S06]  /*3a30*/  IMAD.MOV.U32 R13, RZ, RZ, R7 ;  /* 0x000000ffff0d7224 */ /* 0x000fcc00078e0007 */
[----:B------:R-:W-:Y:S05]  /*3a40*/  @!P0 BRA `(.L_x_1635) ;  /* 0x0000002c00308947 */ /* 0x000fea0003800000 */
[----:B------:R-:W1:Y:S01]  /*3a50*/  S2UR UR5, SR_CgaCtaId ;  /* 0x00000000000579c3 */ /* 0x000e620000008800 */
[----:B------:R-:W-:Y:S02]  /*3a60*/  UMOV UR4, 0x400 ;  /* 0x0000040000047882 */ /* 0x000fe40000000000 */
        /* <DEDUP_REMOVED lines=24> */
.L_x_1603:
[----:B------:R-:W0:Y:S01]  /*3bf0*/  S2R R4, SR_TID.X ;  /* 0x0000000000047919 */ /* 0x000e220000002100 */
[----:B------:R-:W1:Y:S01]  /*3c00*/  LDCU.128 UR12, c[0x0][0x380] ;  /* 0x00007000ff0c77ac */ /* 0x000e620008000c00 */
[----:B------:R-:W-:Y:S02]  /*3c10*/  SHF.R.S32.HI R5, RZ, 0x1f, R6 ;  /* 0x0000001fff057819 */ /* 0x000fe40000011406 */
[----:B0-----:R-:W-:-:S04]  /*3c20*/  IADD3 R2, P0, PT, R6, R4, RZ ;  /* 0x0000000406027210 */ /* 0x001fc80007f1e0ff */
[----:B-1----:R-:W-:Y:S02]  /*3c30*/  LEA R8, P1, R2, UR12, 0x3 ;  /* 0x0000000c02087c11 */ /* 0x002fe4000f8218ff */
[----:B------:R-:W-:-:S04]  /*3c40*/  IADD3.X R3, PT, PT, RZ, R5, RZ, P0, !PT ;  /* 0x00000005ff037210 */ /* 0x000fc800007fe4ff */
[----:B------:R-:W-:-:S05]  /*3c50*/  LEA.HI.X R9, R2, UR13, R3, 0x3, P1 ;  /* 0x0000000d02097c11 */ /* 0x000fca00088f1c03 */
[----:B------:R-:W2:Y:S04]  /*3c60*/  LDG.E.64 R10, desc[UR10][R8.64] ;  /* 0x0000000a080a7981 */ /* 0x000ea8000c1e1b00 */
[----:B------:R-:W2:Y:S04]  /*3c70*/  LDG.E.64 R12, desc[UR10][R8.64+0x800] ;  /* 0x0008000a080c7981 */ /* 0x000ea8000c1e1b00 */
[----:B------:R-:W3:Y:S04]  /*3c80*/  LDG.E.64 R14, desc[UR10][R8.64+0x1000] ;  /* 0x0010000a080e7981 */ /* 0x000ee8000c1e1b00 */
[----:B------:R-:W4:Y:S04]  /*3c90*/  LDG.E.64 R16, desc[UR10][R8.64+0x1800] ;  /* 0x0018000a08107981 */ /* 0x000f28000c1e1b00 */
[----:B------:R0:W5:Y:S01]  /*3ca0*/  LDG.E.64 R2, desc[UR10][R8.64+0x2000] ;  /* 0x0020000a08027981 */ /* 0x000162000c1e1b00 */
[----:B------:R-:W-:Y:S01]  /*3cb0*/  BSSY.RECONVERGENT B1, `(.L_x_1672) ;  /* 0x000001f000017945 */ /* 0x000fe20003800200 */
[----:B------:R-:W-:-:S02]  /*3cc0*/  ISETP.LE.AND P1, PT, R7, UR6, PT ;  /* 0x0000000607007c0c */ /* 0x000fc4000bf23270 */
[C---:B0-----:R-:W-:Y:S01]  /*3cd0*/  LOP3.LUT R8, R4.reuse, 0x400, RZ, 0xfc, !PT ;  /* 0x0000040004087812 */ /* 0x041fe200078efcff */
[----:B------:R-:W-:Y:S01]  /*3ce0*/  VIADD R9, R4, 0x200 ;  /* 0x0000020004097836 */ /* 0x000fe20000000000 */
[----:B--2---:R-:W-:-:S06]  /*3cf0*/  DSETP.GEU.AND P3, PT, R10, R12, PT ;  /* 0x0000000c0a00722a */ /* 0x004fcc0003f6e000 */
[----:B------:R-:W-:Y:S02]  /*3d00*/  FSEL R10, R10, R12, P3 ;  /* 0x0000000c0a0a7208 */ /* 0x000fe40001800000 */
[----:B------:R-:W-:Y:S02]  /*3d10*/  FSEL R11, R11, R13, P3 ;  /* 0x0000000d0b0b7208 */ /* 0x000fe40001800000 */
[----:B------:R-:W-:-:S04]  /*3d20*/  IADD3 R12, P5, PT, R6, UR14, RZ ;  /* 0x0000000e060c7c10 */ /* 0x000fc8000ffbe0ff */
[----:B---3--:R-:W-:Y:S01]  /*3d30*/  DSETP.GEU.AND P4, PT, R10, R14, PT ;  /* 0x0000000e0a00722a */ /* 0x008fe20003f8e000 */
[----:B------:R-:W-:Y:S02]  /*3d40*/  IADD3.X R13, PT, PT, R5, UR15, RZ, P5, !PT ;  /* 0x0000000f050d7c10 */ /* 0x000fe4000affe4ff */
[----:B------:R-:W-:-:S03]  /*3d50*/  IADD3 R6, P5, PT, R8, R12, RZ ;  /* 0x0000000c08067210 */ /* 0x000fc60007fbe0ff */
[----:B------:R-:W-:Y:S02]  /*3d60*/  FSEL R10, R10, R14, P4 ;  /* 0x0000000e0a0a7208 */ /* 0x000fe40002000000 */
[----:B------:R-:W-:Y:S01]  /*3d70*/  FSEL R11, R11, R15, P4 ;  /* 0x0000000f0b0b7208 */ /* 0x000fe20002000000 */
[----:B------:R-:W-:Y:S02]  /*3d80*/  VIADD R15, R4, 0x100 ;  /* 0x00000100040f7836 */ /* 0x000fe40000000000 */
[----:B------:R-:W-:-:S03]  /*3d90*/  IMAD.X R5, RZ, RZ, R13, P5 ;  /* 0x000000ffff057224 */ /* 0x000fc600028e060d */
[----:B----4-:R-:W-:Y:S01]  /*3da0*/  DSETP.GEU.AND P2, PT, R10, R16, PT ;  /* 0x000000100a00722a */ /* 0x010fe20003f4e000 */
[----:B------:R-:W-:-:S05]  /*3db0*/  @P4 SEL R9, R4, R15, P3 ;  /* 0x0000000f04094207 */ /* 0x000fca0001800000 */
[----:B------:R-:W-:Y:S02]  /*3dc0*/  FSEL R10, R10, R16, P2 ;  /* 0x000000100a0a7208 */ /* 0x000fe40001000000 */
[----:B------:R-:W-:-:S06]  /*3dd0*/  FSEL R11, R11, R17, P2 ;  /* 0x000000110b0b7208 */ /* 0x000fcc0001000000 */
[----:B-----5:R-:W-:Y:S01]  /*3de0*/  DSETP.GEU.AND P0, PT, R10, R2, PT ;  /* 0x000000020a00722a */ /* 0x020fe20003f0e000 */
[----:B------:R-:W-:-:S13]  /*3df0*/  @!P2 VIADD R9, R4, 0x300 ;  /* 0x000003000409a836 */ /* 0x000fda0000000000 */
        /* <DEDUP_REMOVED lines=10> */
.L_x_1673:
[----:B------:R-:W-:Y:S05]  /*3ea0*/  BSYNC.RECONVERGENT B1 ;  /* 0x0000000000017941 */ /* 0x000fea0003800200 */
.L_x_1672:
        /* <DEDUP_REMOVED lines=19> */
.L_x_1676:
[----:B------:R-:W-:Y:S05]  /*3fe0*/  BSYNC.RECONVERGENT B1 ;  /* 0x0000000000017941 */ /* 0x000fea0003800200 */
.L_x_1675:
[----:B------:R-:W1:Y:S08]  /*3ff0*/  S2UR UR5, SR_CgaCtaId ;  /* 0x00000000000579c3 */ /* 0x000e700000008800 */
[----:B------:R-:W-:Y:S06]  /*4000*/  BAR.SYNC.DEFER_BLOCKING 0x0 ;  /* 0x0000000000007b1d */ /* 0x000fec0000010000 */
[----:B------:R-:W-:-:S02]  /*4010*/  UMOV UR4, 0x400 ;  /* 0x0000040000047882 */ /* 0x000fc40000000000 */
[----:B-1----:R-:W-:-:S06]  /*4020*/  ULEA UR4, UR5, UR4, 0x18 ;  /* 0x0000000405047291 */ /* 0x002fcc000f8ec0ff */
[----:B------:R-:W-:-:S05]  /*4030*/  IMAD.U32 R11, RZ, RZ, UR4 ;  /* 0x00000004ff0b7e24 */ /* 0x000fca000f8e00ff */
[----:B0-----:R-:W0:Y:S02]  /*4040*/  LDS R10, [R11+0x98] ;  /* 0x000098000b0a7984 */ /* 0x001e240000000800 */
[----:B0-----:R-:W-:-:S05]  /*4050*/  VIADD R12, R10, 0x500 ;  /* 0x000005000a0c7836 */ /* 0x001fca0000000000 */
[----:B------:R-:W-:-:S13]  /*4060*/  ISETP.GT.AND P0, PT, R12, R7, PT ;  /* 0x000000070c00720c */ /* 0x000fda0003f04270 */
[----:B------:R-:W-:Y:S05]  /*4070*/  @P0 BRA `(.L_x_1677) ;  /* 0x0000000400980947 */ /* 0x000fea0003800000 */
[----:B------:R-:W-:Y:S01]  /*4080*/  BSSY.RECONVERGENT B1, `(.L_x_1677) ;  /* 0x0000065000017945 */ /* 0x000fe20003800200 */
[----:B------:R-:W-:Y:S01]  /*4090*/  IMAD.MOV.U32 R20, RZ, RZ, R2 ;  /* 0x000000ffff147224 */ /* 0x000fe200078e0002 */
[----:B------:R-:W0:Y:S01]  /*40a0*/  LDCU UR7, c[0x0][0x398] ;  /* 0x00007300ff0777ac */ /* 0x000e220008000800 */
[----:B------:R-:W-:Y:S01]  /*40b0*/  IMAD.MOV.U32 R21, RZ, RZ, R3 ;  /* 0x000000ffff157224 */ /* 0x000fe200078e0003 */
[----:B------:R-:W1:Y:S06]  /*40c0*/  LDCU.128 UR12, c[0x0][0x380] ;  /* 0x00007000ff0c77ac */ /* 0x000e6c0008000c00 */
.L_x_1680:
[----:B------:R-:W-:Y:S02]  /*40d0*/  SHF.R.S32.HI R2, RZ, 0x1f, R10 ;  /* 0x0000001fff027819 */ /* 0x000fe4000001140a */
[----:B------:R-:W-:-:S05]  /*40e0*/  IADD3 R7, P0, PT, R4, R10, RZ ;  /* 0x0000000a04077210 */ /* 0x000fca0007f1e0ff */
[----:B------:R-:W-:Y:S01]  /*40f0*/  IMAD.X R24, RZ, RZ, R2, P0 ;  /* 0x000000ffff187224 */ /* 0x000fe200000e0602 */
[----:B-1----:R-:W-:-:S04]  /*4100*/  LEA R22, P0, R7, UR12, 0x3 ;  /* 0x0000000c07167c11 */ /* 0x002fc8000f8018ff */
[----:B------:R-:W-:-:S05]  /*4110*/  LEA.HI.X R23, R7, UR13, R24, 0x3, P0 ;  /* 0x0000000d07177c11 */ /* 0x000fca00080f1c18 */
[----:B------:R-:W2:Y:S04]  /*4120*/  LDG.E.64 R18, desc[UR10][R22.64] ;  /* 0x0000000a16127981 */ /* 0x000ea8000c1e1b00 */
[----:B------:R-:W3:Y:S04]  /*4130*/  LDG.E.64 R16, desc[UR10][R22.64+0x800] ;  /* 0x0008000a16107981 */ /* 0x000ee8000c1e1b00 */
[----:B------:R-:W4:Y:S04]  /*4140*/  LDG.E.64 R14, desc[UR10][R22.64+0x1000] ;  /* 0x0010000a160e7981 */ /* 0x000f28000c1e1b00 */
[----:B------:R-:W4:Y:S01]  /*4150*/  LDG.E.64 R12, desc[UR10][R22.64+0x1800] ;  /* 0x0018000a160c7981 */ /* 0x000f22000c1e1b00 */
[----:B------:R-:W-:Y:S01]  /*4160*/  IADD3 R25, P0, PT, R7, UR14, RZ ;  /* 0x0000000e07197c10 */ /* 0x000fe2000ff1e0ff */
[----:B------:R-:W-:Y:S02]  /*4170*/  BSSY.RECONVERGENT B2, `(.L_x_1678) ;  /* 0x000003d000027945 */ /* 0x000fe40003800200 */
[----:B------:R1:W5:Y:S01]  /*4180*/  LDG.E.64 R2, desc[UR10][R22.64+0x2000] ;  /* 0x0020000a16027981 */ /* 0x000362000c1e1b00 */
[----:B------:R-:W-:Y:S01]  /*4190*/  IADD3.X R24, PT, PT, R24, UR15, RZ, P0, !PT ;  /* 0x0000000f18187c10 */ /* 0x000fe200087fe4ff */
[----:B------:R-:W-:Y:S06]  /*41a0*/  BAR.SYNC.DEFER_BLOCKING 0x0 ;  /* 0x0000000000007b1d */ /* 0x000fec0000010000 */
[----:B--2---:R-:W-:-:S14]  /*41b0*/  DSETP.GEU.AND P1, PT, R20, R18, PT ;  /* 0x000000121400722a */ /* 0x004fdc0003f2e000 */
[----:B------:R-:W-:-:S04]  /*41c0*/  @P1 ISETP.GE.U32.AND P0, PT, R6, R25, PT ;  /* 0x000000190600120c */ /* 0x000fc80003f06070 */
[----:B------:R-:W-:-:S13]  /*41d0*/  @P1 ISETP.GE.AND.EX P0, PT, R5, R24, PT, P0 ;  /* 0x000000180500120c */ /* 0x000fda0003f06300 */
[----:B------:R-:W-:-:S06]  /*41e0*/  @P1 DSETP.LT.OR P0, PT, R18, R20, !P0 ;  /* 0x000000141200122a */ /* 0x000fcc0004701400 */
[----:B------:R-:W-:Y:S02]  /*41f0*/  @P1 FSEL R7, R20, R18, P0 ;  /* 0x0000001214071208 */ /* 0x000fe40000000000 */
[----:B------:R-:W-:Y:S01]  /*4200*/  @P1 FSEL R20, R21, R19, P0 ;  /* 0x0000001315141208 */ /* 0x000fe20000000000 */
[----:B------:R-:W-:Y:S01]  /*4210*/  IMAD.MOV.U32 R21, RZ, RZ, R24 ;  /* 0x000000ffff157224 */ /* 0x000fe200078e0018 */
[----:B------:R-:W-:Y:S01]  /*4220*/  @P1 SEL R21, R5, R24, P0 ;  /* 0x0000001805151207 */ /* 0x000fe20000000000 */
[----:B------:R-:W-:Y:S01]  /*4230*/  @P1 IMAD.MOV.U32 R18, RZ, RZ, R7 ;  /* 0x000000ffff121224 */ /* 0x000fe200078e0007 */
[----:B------:R-:W-:Y:S01]  /*4240*/  IADD3 R7, P3, PT, R25, 0x100, RZ ;  /* 0x0000010019077810 */ /* 0x000fe20007f7e0ff */
[----:B------:R-:W-:Y:S02]  /*4250*/  @P1 IMAD.MOV.U32 R19, RZ, RZ, R20 ;  /* 0x000000ffff131224 */ /* 0x000fe400078e0014 */
[----:B------:R-:W-:Y:S01]  /*4260*/  IMAD.MOV.U32 R20, RZ, RZ, R25 ;  /* 0x000000ffff147224 */ /* 0x000fe200078e0019 */
[----:B------:R-:W-:Y:S01]  /*4270*/  @P1 SEL R20, R6, R25, P0 ;  /* 0x0000001906141207 */ /* 0x000fe20000000000 */
[----:B------:R-:W-:-:S02]  /*4280*/  IMAD.X R6, RZ, RZ, R24, P3 ;  /* 0x000000ffff067224 */ /* 0x000fc400018e0618 */
[----:B---3--:R-:W-:-:S14]  /*4290*/  DSETP.GEU.AND P2, PT, R18, R16, PT ;  /* 0x000000101200722a */ /* 0x008fdc0003f4e000 */
        /* <DEDUP_REMOVED lines=9> */
[----:B------:R-:W-:Y:S02]  /*4330*/  IADD3 R18, P3, PT, R25, 0x200, RZ ;  /* 0x0000020019127810 */ /* 0x000fe40007f7e0ff */
[----:B------:R-:W-:-:S03]  /*4340*/  SHF.R.S32.HI R21, RZ, 0x1f, R10 ;  /* 0x0000001fff157819 */ /* 0x000fc6000001140a */
[----:B----4-:R-:W-:Y:S01]  /*4350*/  DSETP.GEU.AND P1, PT, R16, R14, PT ;  /* 0x0000000e1000722a */ /* 0x010fe20003f2e000 */
[----:B------:R-:W-:Y:S01]  /*4360*/  IMAD.X R19, RZ, RZ, R24, P3 ;  /* 0x000000ffff137224 */ /* 0x000fe200018e0618 */
[----:B------:R-:W-:-:S04]  /*4370*/  IADD3 R20, P3, P4, R4, UR14, R10 ;  /* 0x0000000e04147c10 */ /* 0x000fc8000fc7e00a */
[----:B------:R-:W-:-:S08]  /*4380*/  IADD3.X R21, PT, PT, RZ, UR15, R21, P3, P4 ;  /* 0x0000000fff157c10 */ /* 0x000fd00009fe8415 */
[----:B------:R-:W-:-:S04]  /*4390*/  @P1 ISETP.GE.U32.AND P0, PT, R7, R18, PT ;  /* 0x000000120700120c */ /* 0x000fc80003f06070 */
[----:B------:R-:W-:-:S13]  /*43a0*/  @P1 ISETP.GE.AND.EX P0, PT, R6, R19, PT, P0 ;  /* 0x000000130600120c */ /* 0x000fda0003f06300 */
[----:B------:R-:W-:-:S06]  /*43b0*/  @P1 DSETP.LT.OR P0, PT, R14, R16, !P0 ;  /* 0x000000100e00122a */ /* 0x000fcc0004701400 */
[----:B------:R-:W-:Y:S02]  /*43c0*/  @P1 FSEL R5, R16, R14, P0 ;  /* 0x0000000e10051208 */ /* 0x000fe40000000000 */
[----:B------:R-:W-:Y:S02]  /*43d0*/  @P1 FSEL R16, R17, R15, P0 ;  /* 0x0000000f11101208 */ /* 0x000fe40000000000 */
[----:B------:R-:W-:Y:S01]  /*43e0*/  IADD3 R17, P3, PT, R20, 0x300, RZ ;  /* 0x0000030014117810 */ /* 0x000fe20007f7e0ff */
[----:B------:R-:W-:Y:S01]  /*43f0*/  @P1 IMAD.MOV.U32 R14, RZ, RZ, R5 ;  /* 0x000000ffff0e1224 */ /* 0x000fe200078e0005 */
[----:B------:R-:W-:Y:S01]  /*4400*/  @P1 SEL R18, R7, R18, P0 ;  /* 0x0000001207121207 */ /* 0x000fe20000000000 */
[----:B------:R-:W-:Y:S01]  /*4410*/  @P1 IMAD.MOV.U32 R15, RZ, RZ, R16 ;  /* 0x000000ffff0f1224 */ /* 0x000fe200078e0010 */
[----:B------:R-:W-:Y:S01]  /*4420*/  @P1 SEL R19, R6, R19, P0 ;  /* 0x0000001306131207 */ /* 0x000fe20000000000 */
[----:B------:R-:W-:Y:S01]  /*4430*/  IMAD.X R16, RZ, RZ, R21, P3 ;  /* 0x000000ffff107224 */ /* 0x000fe200018e0615 */
[----:B------:R-:W-:-:S03]  /*4440*/  ISETP.NE.AND P1, PT, R4, RZ, PT ;  /* 0x000000ff0400720c */ /* 0x000fc60003f25270 */
[----:B------:R-:W-:-:S14]  /*4450*/  DSETP.GEU.AND P2, PT, R14, R12, PT ;  /* 0x0000000c0e00722a */ /* 0x000fdc0003f4e000 */
[----:B------:R-:W-:-:S04]  /*4460*/  @P2 ISETP.GE.U32.AND P0, PT, R18, R17, PT ;  /* 0x000000111200220c */ /* 0x000fc80003f06070 */
[----:B------:R-:W-:-:S13]  /*4470*/  @P2 ISETP.GE.AND.EX P0, PT, R19, R16, PT, P0 ;  /* 0x000000101300220c */ /* 0x000fda0003f06300 */
[----:B------:R-:W-:-:S06]  /*4480*/  @P2 DSETP.LT.OR P0, PT, R12, R14, !P0 ;  /* 0x0000000e0c00222a */ /* 0x000fcc0004701400 */
[----:B------:R-:W-:Y:S02]  /*4490*/  @P2 FSEL R7, R14, R12, P0 ;  /* 0x0000000c0e072208 */ /* 0x000fe40000000000 */
[----:B------:R-:W-:Y:S01]  /*44a0*/  @P2 FSEL R14, R15, R13, P0 ;  /* 0x0000000d0f0e2208 */ /* 0x000fe20000000000 */
[----:B-1----:R-:W-:Y:S06]  /*44b0*/  @P1 BRA `(.L_x_1679) ;  /* 0x0000000000201947 */ /* 0x002fec0003800000 */
[----:B------:R-:W-:-:S06]  /*44c0*/  IMAD.MOV.U32 R5, RZ, RZ, 0x500 ;  /* 0x00000500ff057424 */ /* 0x000fcc00078e00ff */
[----:B------:R-:W2:Y:S01]  /*44d0*/  ATOMG.E.ADD.STRONG.GPU PT, R5, desc[UR10][R8.64], R5 ;  /* 0x80000005080579a8 */ /* 0x000ea200081ef10a */
[----:B------:R-:W1:Y:S01]  /*44e0*/  S2UR UR5, SR_CgaCtaId ;  /* 0x00000000000579c3 */ /* 0x000e620000008800 */
[----:B------:R-:W-:Y:S02]  /*44f0*/  UMOV UR4, 0x400 ;  /* 0x0000040000047882 */ /* 0x000fe40000000000 */
[----:B-1----:R-:W-:-:S06]  /*4500*/  ULEA UR4, UR5, UR4, 0x18 ;  /* 0x0000000405047291 */ /* 0x002fcc000f8ec0ff */
[----:B------:R-:W-:Y:S02]  /*4510*/  IMAD.U32 R11, RZ, RZ, UR4 ;  /* 0x00000004ff0b7e24 */ /* 0x000fe4000f8e00ff */
[----:B--2---:R-:W-:-:S05]  /*4520*/  VIADD R6, R5, UR6 ;  /* 0x0000000605067c36 */ /* 0x004fca0008000000 */
[----:B------:R1:W-:Y:S02]  /*4530*/  STS [R11+0x98], R6 ;  /* 0x000098060b007388 */ /* 0x0003e40000000800 */
.L_x_1679:
[----:B0-----:R-:W-:Y:S05]  /*4540*/  BSYNC.RECONVERGENT B2 ;  /* 0x0000000000027941 */ /* 0x001fea0003800200 */
.L_x_1678:
[----:B------:R-:W-:Y:S01]  /*4550*/  BAR.SYNC.DEFER_BLOCKING 0x0 ;  /* 0x0000000000007b1d */ /* 0x000fe20000010000 */
[----:B------:R-:W-:Y:S01]  /*4560*/  @P2 IMAD.MOV.U32 R12, RZ, RZ, R7 ;  /* 0x000000ffff0c2224 */ /* 0x000fe200078e0007 */
[----:B-1----:R-:W-:Y:S01]  /*4570*/  IADD3 R6, P3, PT, R20, 0x400, RZ ;  /* 0x0000040014067810 */ /* 0x002fe20007f7e0ff */
[----:B------:R-:W-:Y:S01]  /*4580*/  @P2 IMAD.MOV.U32 R13, RZ, RZ, R14 ;  /* 0x000000ffff0d2224 */ /* 0x000fe200078e000e */
[----:B------:R-:W-:Y:S01]  /*4590*/  @P2 SEL R17, R18, R17, P0 ;  /* 0x0000001112112207 */ /* 0x000fe20000000000 */
[----:B------:R-:W-:Y:S01]  /*45a0*/  IMAD.U32 R7, RZ, RZ, UR7 ;  /* 0x00000007ff077e24 */ /* 0x000fe2000f8e00ff */
[----:B------:R-:W-:Y:S01]  /*45b0*/  @P2 SEL R16, R19, R16, P0 ;  /* 0x0000001013102207 */ /* 0x000fe20000000000 */
[----:B------:R-:W-:Y:S02]  /*45c0*/  IMAD.X R5, RZ, RZ, R21, P3 ;  /* 0x000000ffff057224 */ /* 0x000fe400018e0615 */
[----:B-----5:R-:W-:-:S14]  /*45d0*/  DSETP.GEU.AND P1, PT, R12, R2, PT ;  /* 0x000000020c00722a */ /* 0x020fdc0003f2e000 */
[----:B------:R-:W-:Y:S01]  /*45e0*/  @P1 ISETP.GE.U32.AND P0, PT, R17, R6, PT ;  /* 0x000000061100120c */ /* 0x000fe20003f06070 */
[----:B------:R-:W0:Y:S03]  /*45f0*/  LDS R10, [R11+0x98] ;  /* 0x000098000b0a7984 */ /* 0x000e260000000800 */
[----:B------:R-:W-:-:S13]  /*4600*/  @P1 ISETP.GE.AND.EX P0, PT, R16, R5, PT, P0 ;  /* 0x000000051000120c */ /* 0x000fda0003f06300 */
[----:B------:R-:W-:-:S06]  /*4610*/  @P1 DSETP.LT.OR P0, PT, R2, R12, !P0 ;  /* 0x0000000c0200122a */ /* 0x000fcc0004701400 */
[----:B------:R-:W-:Y:S02]  /*4620*/  @P1 FSEL R14, R12, R2, P0 ;  /* 0x000000020c0e1208 */ /* 0x000fe40000000000 */
[----:B------:R-:W-:Y:S02]  /*4630*/  @P1 FSEL R13, R13, R3, P0 ;  /* 0x000000030d0d1208 */ /* 0x000fe40000000000 */
[----:B------:R-:W-:Y:S01]  /*4640*/  @P1 SEL R6, R17, R6, P0 ;  /* 0x0000000611061207 */ /* 0x000fe20000000000 */
[----:B------:R-:W-:Y:S01]  /*4650*/  @P1 IMAD.MOV.U32 R2, RZ, RZ, R14 ;  /* 0x000000ffff021224 */ /* 0x000fe200078e000e */
[----:B------:R-:W-:Y:S01]  /*4660*/  @P1 SEL R5, R16, R5, P0 ;  /* 0x0000000510051207 */ /* 0x000fe20000000000 */
[----:B------:R-:W-:-:S03]  /*4670*/  @P1 IMAD.MOV.U32 R3, RZ, RZ, R13 ;  /* 0x000000ffff031224 */ /* 0x000fc600078e000d */
[----:B------:R-:W-:Y:S01]  /*4680*/  MOV R20, R2 ;  /* 0x0000000200147202 */ /* 0x000fe20000000f00 */
[----:B------:R-:W-:Y:S02]  /*4690*/  IMAD.MOV.U32 R21, RZ, RZ, R3 ;  /* 0x000000ffff157224 */ /* 0x000fe400078e0003 */
[----:B0-----:R-:W-:-:S05]  /*46a0*/  VIADD R12, R10, 0x500 ;  /* 0x000005000a0c7836 */ /* 0x001fca0000000000 */
[----:B------:R-:W-:-:S13]  /*46b0*/  ISETP.GT.AND P0, PT, R12, R7, PT ;  /* 0x000000070c00720c */ /* 0x000fda0003f04270 */
[----:B------:R-:W-:Y:S05]  /*46c0*/  @!P0 BRA `(.L_x_1680) ;  /* 0xfffffff800808947 */ /* 0x000fea000383ffff */
[----:B------:R-:W-:Y:S05]  /*46d0*/  BSYNC.RECONVERGENT B1 ;  /* 0x0000000000017941 */ /* 0x000fea0003800200 */
.L_x_1677:
        /* <DEDUP_REMOVED lines=21> */
.L_x_1686:
[----:B--2---:R-:W-:-:S06]  /*4830*/  IMAD.WIDE R14, R11, 0x8, R12 ;  /* 0x000000080b0e7825 */ /* 0x004fcc00078e020c */
[----:B------:R-:W2:Y:S01]  /*4840*/  LDG.E.64 R14, desc[UR10][R14.64] ;  /* 0x0000000a0e0e7981 */ /* 0x000ea2000c1e1b00 */
[C---:B-1----:R-:W-:Y:S01]  /*4850*/  IADD3 R19, P1, PT, R11.reuse, UR4, RZ ;  /* 0x000000040b137c10 */ /* 0x042fe2000ff3e0ff */
[----:B------:R-:W-:Y:S01]  /*4860*/  VIADD R8, R8, 0x1 ;  /* 0x0000000108087836 */ /* 0x000fe20000000000 */
[----:B------:R-:W-:Y:S01]  /*4870*/  BSSY.RECONVERGENT B3, `(.L_x_1684) ;  /* 0x000001b000037945 */ /* 0x000fe20003800200 */
[----:B------:R-:W-:Y:S01]  /*4880*/  IMAD.MOV.U32 R22, RZ, RZ, R6 ;  /* 0x000000ffff167224 */ /* 0x000fe200078e0006 */
[----:B------:R-:W-:Y:S01]  /*4890*/  LEA.HI.X.SX32 R20, R11, UR5, 0x1, P1 ;  /* 0x000000050b147c11 */ /* 0x000fe200088f0eff */
[----:B------:R-:W-:Y:S01]  /*48a0*/  IMAD.MOV.U32 R21, RZ, RZ, R5 ;  /* 0x000000ffff157224 */ /* 0x000fe200078e0005 */
[----:B------:R-:W-:Y:S01]  /*48b0*/  ISETP.NE.AND P2, PT, R8, RZ, PT ;  /* 0x000000ff0800720c */ /* 0x000fe20003f45270 */
[----:B------:R-:W-:Y:S02]  /*48c0*/  IMAD.MOV.U32 R16, RZ, RZ, R2 ;  /* 0x000000ffff107224 */ /* 0x000fe400078e0002 */
        /* <DEDUP_REMOVED lines=21> */
.L_x_1685:
[----:B0-----:R-:W-:Y:S05]  /*4a20*/  BSYNC.RECONVERGENT B3 ;  /* 0x0000000000037941 */ /* 0x001fea0003800200 */
.L_x_1684:
[----:B------:R-:W-:Y:S02]  /*4a30*/  VIADD R7, R7, 0x100 ;  /* 0x0000010007077836 */ /* 0x000fe40000000000 */
[----:B------:R-:W-:Y:S01]  /*4a40*/  VIADD R11, R11, 0x100 ;  /* 0x000001000b0b7836 */ /* 0x000fe20000000000 */
[----:B------:R-:W-:Y:S06]  /*4a50*/  @P2 BRA `(.L_x_1686) ;  /* 0xfffffffc00742947 */ /* 0x000fec000383ffff */
.L_x_1683:
[----:B01----:R-:W-:Y:S05]  /*4a60*/  BSYNC.RECONVERGENT B2 ;  /* 0x0000000000027941 */ /* 0x003fea0003800200 */
.L_x_1682:
        /* <DEDUP_REMOVED lines=9> */
.L_x_1695:
[----:B------:R-:W-:-:S05]  /*4b00*/  IMAD.WIDE R24, R23, 0x8, R10 ;  /* 0x0000000817187825 */ /* 0x000fca00078e020a */
[----:B------:R-:W2:Y:S04]  /*4b10*/  LDG.E.64 R20, desc[UR10][R24.64+-0x1000] ;  /* 0xfff0000a18147981 */ /* 0x000ea8000c1e1b00 */
[----:B------:R0:W5:Y:S04]  /*4b20*/  LDG.E.64 R16, desc[UR10][R24.64+-0x800] ;  /* 0xfff8000a18107981 */ /* 0x000168000c1e1b00 */
        /* <DEDUP_REMOVED lines=25> */
.L_x_1688:
[----:B------:R-:W-:Y:S05]  /*4cc0*/  BSYNC.RECONVERGENT B2 ;  /* 0x0000000000027941 */ /* 0x000fea0003800200 */
.L_x_1687:
[----:B-----5:R-:W-:Y:S01]  /*4cd0*/  DSETP.GEU.AND P0, PT, R18, R16, PT ;  /* 0x000000101200722a */ /* 0x020fe20003f0e000 */
[C---:B------:R-:W-:Y:S01]  /*4ce0*/  IADD3 R21, P1, PT, R27.reuse, UR6, RZ ;  /* 0x000000061b157c10 */ /* 0x040fe2000ff3e0ff */
[----:B------:R-:W-:Y:S01]  /*4cf0*/  BSSY.RECONVERGENT B2, `(.L_x_1689) ;  /* 0x0000015000027945 */ /* 0x000fe20003800200 */
[----:B------:R-:W-:Y:S01]  /*4d00*/  MOV R2, R16 ;  /* 0x0000001000027202 */ /* 0x000fe20000000f00 */
[----:B------:R-:W-:Y:S01]  /*4d10*/  IMAD.MOV.U32 R3, RZ, RZ, R17 ;  /* 0x000000ffff037224 */ /* 0x000fe200078e0011 */
[----:B------:R-:W-:Y:S01]  /*4d20*/  LEA.HI.X.SX32 R25, R27, UR7, 0x1, P1 ;  /* 0x000000071b197c11 */ /* 0x000fe200088f0eff */
[----:B------:R-:W-:-:S04]  /*4d30*/  IMAD.MOV.U32 R5, RZ, RZ, R21 ;  /* 0x000000ffff057224 */ /* 0x000fc800078e0015 */
        /* <DEDUP_REMOVED lines=16> */
.L_x_1690:
[----:B------:R-:W-:Y:S05]  /*4e40*/  BSYNC.RECONVERGENT B2 ;  /* 0x0000000000027941 */ /* 0x000fea0003800200 */
.L_x_1689:
        /* <DEDUP_REMOVED lines=24> */
.L_x_1692:
[----:B------:R-:W-:Y:S05]  /*4fd0*/  BSYNC.RECONVERGENT B2 ;  /* 0x0000000000027941 */ /* 0x000fea0003800200 */
.L_x_1691:
        /* <DEDUP_REMOVED lines=22> */
.L_x_1694:
[----:B------:R-:W-:Y:S05]  /*5140*/  BSYNC.RECONVERGENT B2 ;  /* 0x0000000000027941 */ /* 0x000fea0003800200 */
.L_x_1693:
[----:B------:R-:W-:Y:S02]  /*5150*/  VIADD R7, R7, 0x400 ;  /* 0x0000040007077836 */ /* 0x000fe40000000000 */
[----:B------:R-:W-:Y:S02]  /*5160*/  VIADD R27, R27, 0x400 ;  /* 0x000004001b1b7836 */ /* 0x000fe40000000000 */
[----:B------:R-:W-:Y:S01]  /*5170*/  VIADD R26, R26, 0x400 ;  /* 0x000004001a1a7836 */ /* 0x000fe20000000000 */
[----:B------:R-:W-:Y:S01]  /*5180*/  ISETP.GE.AND P0, PT, R7, R9, PT ;  /* 0x000000090700720c */ /* 0x000fe20003f06270 */
[----:B------:R-:W-:Y:S02]  /*5190*/  VIADD R22, R22, 0x400 ;  /* 0x0000040016167836 */ /* 0x000fe40000000000 */
[----:B------:R-:W-:-:S10]  /*51a0*/  VIADD R23, R23, 0x400 ;  /* 0x0000040017177836 */ /* 0x000fd40000000000 */
[----:B------:R-:W-:Y:S05]  /*51b0*/  @!P0 BRA `(.L_x_1695) ;  /* 0xfffffff800508947 */ /* 0x000fea000383ffff */
.L_x_1681:
[----:B01----:R-:W-:Y:S05]  /*51c0*/  BSYNC.RECONVERGENT B1 ;  /* 0x0000000000017941 */ /* 0x003fea0003800200 */
.L_x_1674:
        /* <DEDUP_REMOVED lines=32> */
.L_x_1697:
[----:B------:R-:W-:Y:S05]  /*53d0*/  BSYNC.RECONVERGENT B1 ;  /* 0x0000000000017941 */ /* 0x000fea0003800200 */
.L_x_1696:
        /* <DEDUP_REMOVED lines=31> */
.L_x_1699:
[----:B------:R-:W-:Y:S05]  /*55d0*/  BSYNC.RECONVERGENT B1 ;  /* 0x0000000000017941 */ /* 0x000fea0003800200 */
.L_x_1698:
[----:B------:R-:W-:Y:S01]  /*55e0*/  ISETP.GT.AND P0, PT, R14, 0x1b, PT ;  /* 0x0000001b0e00780c */ /* 0x000fe20003f04270 */
[----:B0-----:R0:W0:Y:S01]  /*55f0*/  SHFL.DOWN PT, R8, R2, 0x4, 0x1f ;  /* 0x08801f0002087f89 */ /* 0x00102200000e0000 */
[----:B------:R-:W-:Y:S01]  /*5600*/  BSSY.RECONVERGENT B1, `(.L_x_1700) ;  /* 0x000001d000017945 */ /* 0x000fe20003800200 */
[----:B---3--:R-:W-:Y:S02]  /*5610*/  IMAD.MOV.U32 R11, RZ, RZ, R5 ;  /* 0x000000ffff0b7224 */ /* 0x008fe400078e0005 */
[----:B------:R3:W0:Y:S01]  /*5620*/  SHFL.DOWN PT, R9, R3, 0x4, 0x1f ;  /* 0x08801f0003097f89 */ /* 0x00062200000e0000 */
[----:B------:R-:W-:Y:S02]  /*5630*/  IMAD.MOV.U32 R12, RZ, RZ, R10 ;  /* 0x000000ffff0c7224 */ /* 0x000fe400078e000a */
[----:B-1----:R-:W-:Y:S01]  /*5640*/  IMAD.MOV.U32 R6, RZ, RZ, R2 ;  /* 0x000000ffff067224 */ /* 0x002fe200078e0002 */
[----:B----4-:R3:W1:Y:S01]  /*5650*/  SHFL.DOWN PT, R16, R5, 0x4, 0x1f ;  /* 0x08801f0005107f89 */ /* 0x01066200000e0000 */
[----:B--2---:R-:W-:-:S03]  /*5660*/  IMAD.MOV.U32 R7, RZ, RZ, R3 ;  /* 0x000000ffff077224 */ /* 0x004fc600078e0003 */
[----:B------:R3:W2:Y:S01]  /*5670*/  SHFL.DOWN PT, R13, R10, 0x4, 0x1f ;  /* 0x08801f000a0d7f89 */ /* 0x0006a200000e0000 */
[----:B------:R-:W-:Y:S05]  /*5680*/  @P0 BRA `(.L_x_1701) ;  /* 0x0000000000500947 */ /* 0x000fea0003800000 */
[----:B0-----:R-:W-:Y:S01]  /*5690*/  DSETP.GEU.AND P0, PT, R2, R8, PT ;  /* 0x000000080200722a */ /* 0x001fe20003f0e000 */
[----:B-1----:R-:W-:Y:S02]  /*56a0*/  IMAD.MOV.U32 R11, RZ, RZ, R16 ;  /* 0x000000ffff0b7224 */ /* 0x002fe400078e0010 */
        /* <DEDUP_REMOVED lines=18> */
.L_x_1701:
[----:B------:R-:W-:Y:S05]  /*57d0*/  BSYNC.RECONVERGENT B1 ;  /* 0x0000000000017941 */ /* 0x000fea0003800200 */
.L_x_1700:
[----:B------:R-:W-:Y:S01]  /*57e0*/  ISETP.GT.AND P0, PT, R14, 0x17, PT ;  /* 0x000000170e00780c */ /* 0x000fe20003f04270 */
[----:B0-----:R0:W4:Y:S01]  /*57f0*/  SHFL.DOWN PT, R8, R6, 0x8, 0x1f ;  /* 0x09001f0006087f89 */ /* 0x00112200000e0000 */
[----:B------:R-:W-:Y:S01]  /*5800*/  BSSY.RECONVERGENT B1, `(.L_x_1702) ;  /* 0x000001d000017945 */ /* 0x000fe20003800200 */
[----:B---3--:R-:W-:Y:S02]  /*5810*/  IMAD.MOV.U32 R5, RZ, RZ, R11 ;  /* 0x000000ffff057224 */ /* 0x008fe400078e000b */
[----:B------:R0:W3:Y:S01]  /*5820*/  SHFL.DOWN PT, R9, R7, 0x8, 0x1f ;  /* 0x09001f0007097f89 */ /* 0x0000e200000e0000 */
[----:B------:R-:W-:Y:S02]  /*5830*/  IMAD.MOV.U32 R10, RZ, RZ, R12 ;  /* 0x000000ffff0a7224 */ /* 0x000fe400078e000c */
[----:B------:R-:W-:Y:S01]  /*5840*/  IMAD.MOV.U32 R2, RZ, RZ, R6 ;  /* 0x000000ffff027224 */ /* 0x000fe200078e0006 */
[----:B-1----:R0:W1:Y:S01]  /*5850*/  SHFL.DOWN PT, R16, R11, 0x8, 0x1f ;  /* 0x09001f000b107f89 */ /* 0x00206200000e0000 */
[----:B------:R-:W-:-:S03]  /*5860*/  IMAD.MOV.U32 R3, RZ, RZ, R7 ;  /* 0x000000ffff037224 */ /* 0x000fc600078e0007 */
[----:B--2---:R0:W2:Y:S01]  /*5870*/  SHFL.DOWN PT, R13, R12, 0x8, 0x1f ;  /* 0x09001f000c0d7f89 */ /* 0x0040a200000e0000 */
[----:B------:R-:W-:Y:S05]  /*5880*/  @P0 BRA `(.L_x_1703) ;  /* 0x0000000000500947 */ /* 0x000fea0003800000 */
[----:B---34-:R-:W-:Y:S01]  /*5890*/  DSETP.GEU.AND P0, PT, R6, R8, PT ;  /* 0x000000080600722a */ /* 0x018fe20003f0e000 */
[----:B-1----:R-:W-:Y:S02]  /*58a0*/  IMAD.MOV.U32 R5, RZ, RZ, R16 ;  /* 0x000000ffff057224 */ /* 0x002fe400078e0010 */
[----:B--2---:R-:W-:Y:S02]  /*58b0*/  IMAD.MOV.U32 R10, RZ, RZ, R13 ;  /* 0x000000ffff0a7224 */ /* 0x004fe400078e000d */
        /* <DEDUP_REMOVED lines=17> */
.L_x_1703:
[----:B------:R-:W-:Y:S05]  /*59d0*/  BSYNC.RECONVERGENT B1 ;  /* 0x0000000000017941 */ /* 0x000fea0003800200 */
.L_x_1702:
[----:B------:R-:W-:Y:S01]  /*59e0*/  ISETP.GT.AND P0, PT, R14, 0xf, PT ;  /* 0x0000000f0e00780c */ /* 0x000fe20003f04270 */
[----:B0-----:R0:W0:Y:S01]  /*59f0*/  SHFL.DOWN PT, R6, R2, 0x10, 0x1f ;  /* 0x0a001f0002067f89 */ /* 0x00102200000e0000 */
[----:B------:R-:W-:Y:S01]  /*5a00*/  BSSY.RECONVERGENT B1, `(.L_x_1704) ;  /* 0x000001d000017945 */ /* 0x000fe20003800200 */
[----:B------:R-:W-:Y:S02]  /*5a10*/  IMAD.MOV.U32 R17, RZ, RZ, R5 ;  /* 0x000000ffff117224 */ /* 0x000fe400078e0005 */
[----:B------:R0:W0:Y:S01]  /*5a20*/  SHFL.DOWN PT, R7, R3, 0x10, 0x1f ;  /* 0x0a001f0003077f89 */ /* 0x00002200000e0000 */
[----:B------:R-:W-:Y:S02]  /*5a30*/  IMAD.MOV.U32 R19, RZ, RZ, R10 ;  /* 0x000000ffff137224 */ /* 0x000fe400078e000a */
[----:B------:R-:W-:Y:S01]  /*5a40*/  IMAD.MOV.U32 R12, RZ, RZ, R2 ;  /* 0x000000ffff0c7224 */ /* 0x000fe200078e0002 */
[----:B----4-:R4:W0:Y:S01]  /*5a50*/  SHFL.DOWN PT, R8, R5, 0x10, 0x1f ;  /* 0x0a001f0005087f89 */ /* 0x01082200000e0000 */
[----:B--2---:R-:W-:-:S03]  /*5a60*/  IMAD.MOV.U32 R13, RZ, RZ, R3 ;  /* 0x000000ffff0d7224 */ /* 0x004fc600078e0003 */
[----:B---3--:R4:W2:Y:S01]  /*5a70*/  SHFL.DOWN PT, R9, R10, 0x10, 0x1f ;  /* 0x0a001f000a097f89 */ /* 0x0088a200000e0000 */
[----:B------:R-:W-:Y:S05]  /*5a80*/  @P0 BRA `(.L_x_1705) ;  /* 0x0000000000500947 */ /* 0x000fea0003800000 */
[----:B0-----:R-:W-:Y:S01]  /*5a90*/  DSETP.GEU.AND P0, PT, R2, R6, PT ;  /* 0x000000060200722a */ /* 0x001fe20003f0e000 */
[----:B------:R-:W-:Y:S02]  /*5aa0*/  IMAD.MOV.U32 R17, RZ, RZ, R8 ;  /* 0x000000ffff117224 */ /* 0x000fe400078e0008 */
        /* <DEDUP_REMOVED lines=18> */
.L_x_1705:
[----:B------:R-:W-:Y:S05]  /*5bd0*/  BSYNC.RECONVERGENT B1 ;  /* 0x0000000000017941 */ /* 0x000fea0003800200 */
.L_x_1704:
[----:B------:R-:W-:Y:S01]  /*5be0*/  ISETP.NE.AND P0, PT, R14, RZ, PT ;  /* 0x000000ff0e00720c */ /* 0x000fe20003f05270 */
[----:B------:R-:W-:-:S12]  /*5bf0*/  BSSY.RECONVERGENT B1, `(.L_x_1706) ;  /* 0x000000b000017945 */ /* 0x000fd80003800200 */
[----:B------:R-:W-:Y:S05]  /*5c00*/  @P0 BRA `(.L_x_1707) ;  /* 0x0000000000240947 */ /* 0x000fea0003800000 */
[----:B0-----:R-:W0:Y:S01]  /*5c10*/  S2R R6, SR_CgaCtaId ;  /* 0x0000000000067919 */ /* 0x001e220000008800 */
[----:B------:R-:W-:Y:S01]  /*5c20*/  MOV R3, 0x400 ;  /* 0x0000040000037802 */ /* 0x000fe20000000f00 */
[----:B------:R-:W-:Y:S01]  /*5c30*/  IMAD.MOV.U32 R18, RZ, RZ, R17 ;  /* 0x000000ffff127224 */ /* 0x000fe200078e0011 */
[----:B------:R-:W-:-:S04]  /*5c40*/  SHF.R.U32.HI R2, RZ, 0x1, R4 ;  /* 0x00000001ff027819 */ /* 0x000fc80000011604 */
[----:B------:R-:W-:Y:S02]  /*5c50*/  LOP3.LUT R2, R2, 0x1f0, RZ, 0xc0, !PT ;  /* 0x000001f002027812 */ /* 0x000fe400078ec0ff */
[----:B0-----:R-:W-:-:S05]  /*5c60*/  LEA R3, R6, R3, 0x18 ;  /* 0x0000000306037211 */ /* 0x001fca00078ec0ff */
[----:B------:R-:W-:-:S05]  /*5c70*/  IMAD.IADD R3, R2, 0x1, R3 ;  /* 0x0000000102037824 */ /* 0x000fca00078e0203 */
[----:B------:R3:W-:Y:S04]  /*5c80*/  STS.64 [R3+0x10], R18 ;  /* 0x0000101203007388 */ /* 0x0007e80000000a00 */
[----:B------:R3:W-:Y:S02]  /*5c90*/  STS.64 [R3+0x8], R12 ;  /* 0x0000080c03007388 */ /* 0x0007e40000000a00 */
.L_x_1707:
[----:B------:R-:W-:Y:S05]  /*5ca0*/  BSYNC.RECONVERGENT B1 ;  /* 0x0000000000017941 */ /* 0x000fea0003800200 */
.L_x_1706:
[----:B------:R-:W-:Y:S01]  /*5cb0*/  BAR.SYNC.DEFER_BLOCKING 0x0 ;  /* 0x0000000000007b1d */ /* 0x000fe20000010000 */
[----:B------:R-:W-:-:S13]  /*5cc0*/  ISETP.NE.AND P1, PT, R4, RZ, PT ;  /* 0x000000ff0400720c */ /* 0x000fda0003f25270 */
[----:B------:R-:W-:Y:S05]  /*5cd0*/  @P1 BRA `(.L_x_1635) ;  /* 0x00000008008c1947 */ /* 0x000fea0003800000 */
[----:B0--3--:R-:W0:Y:S01]  /*5ce0*/  S2R R3, SR_CgaCtaId ;  /* 0x0000000000037919 */ /* 0x009e220000008800 */
[----:B------:R-:W-:Y:S01]  /*5cf0*/  MOV R2, 0x400 ;  /* 0x0000040000027802 */ /* 0x000fe20000000f00 */
[----:B------:R-:W-:Y:S03]  /*5d00*/  BSSY.RECONVERGENT B1, `(.L_x_1708) ;  /* 0x000001a000017945 */ /* 0x000fe60003800200 */
[----:B0-----:R-:W-:-:S05]  /*5d10*/  LEA R30, R3, R2, 0x18 ;  /* 0x00000002031e7211 */ /* 0x001fca00078ec0ff */
[----:B------:R-:W0:Y:S04]  /*5d20*/  LDS.64 R14, [R30+0x18] ;  /* 0x000018001e0e7984 */ /* 0x000e280000000a00 */
[----:B----4-:R-:W3:Y:S04]  /*5d30*/  LDS.128 R4, [R30+0x20] ;  /* 0x000020001e047984 */ /* 0x010ee80000000c00 */
[----:B------:R4:W1:Y:S04]  /*5d40*/  LDS.64 R28, [R30+0x80] ;  /* 0x000080001e1c7984 */ /* 0x0008680000000a00 */
[----:B--2---:R4:W2:Y:S01]  /*5d50*/  LDS.128 R8, [R30+0x30] ;  /* 0x000030001e087984 */ /* 0x0048a20000000c00 */
[----:B0-----:R-:W-:Y:S01]  /*5d60*/  DSETP.GEU.AND P0, PT, R12, R14, PT ;  /* 0x0000000e0c00722a */ /* 0x001fe20003f0e000 */
[----:B------:R-:W-:-:S02]  /*5d70*/  IMAD.MOV.U32 R2, RZ, RZ, R14 ;  /* 0x000000ffff027224 */ /* 0x000fc400078e000e */
[----:B------:R-:W-:Y:S02]  /*5d80*/  IMAD.MOV.U32 R3, RZ, RZ, R15 ;  /* 0x000000ffff037224 */ /* 0x000fe400078e000f */
[----:B---3--:R-:W-:Y:S02]  /*5d90*/  IMAD.MOV.U32 R31, RZ, RZ, R4 ;  /* 0x000000ffff1f7224 */ /* 0x008fe400078e0004 */
[----:B------:R-:W-:-:S07]  /*5da0*/  IMAD.MOV.U32 R33, RZ, RZ, R5 ;  /* 0x000000ffff217224 */ /* 0x000fce00078e0005 */
[----:B-12-4-:R-:W-:Y:S05]  /*5db0*/  @!P0 BRA `(.L_x_1709) ;  /* 0x0000000000388947 */ /* 0x016fea0003800000 */
        /* <DEDUP_REMOVED lines=14> */
.L_x_1709:
[----:B------:R-:W-:Y:S05]  /*5ea0*/  BSYNC.RECONVERGENT B1 ;  /* 0x0000000000017941 */ /* 0x000fea0003800200 */
.L_x_1708:
        /* <DEDUP_REMOVED lines=25> */
.L_x_1711:
[----:B------:R-:W-:Y:S05]  /*6040*/  BSYNC.RECONVERGENT B1 ;  /* 0x0000000000017941 */ /* 0x000fea0003800200 */
.L_x_1710:
        /* <DEDUP_REMOVED lines=21> */
.L_x_1713:
[----:B------:R-:W-:Y:S05]  /*61a0*/  BSYNC.RECONVERGENT B1 ;  /* 0x0000000000017941 */ /* 0x000fea0003800200 */
.L_x_1712:
        /* <DEDUP_REMOVED lines=21> */
.L_x_1715:
[----:B------:R-:W-:Y:S05]  /*6300*/  BSYNC.RECONVERGENT B1 ;  /* 0x0000000000017941 */ /* 0x000fea0003800200 */
.L_x_1714:
        /* <DEDUP_REMOVED lines=21> */
.L_x_1717:
[----:B------:R-:W-:Y:S05]  /*6460*/  BSYNC.RECONVERGENT B1 ;  /* 0x0000000000017941 */ /* 0x000fea0003800200 */
.L_x_1716:
        /* <DEDUP_REMOVED lines=21> */
.L_x_1719:
[----:B------:R-:W-:Y:S05]  /*65c0*/  BSYNC.RECONVERGENT B1 ;  /* 0x0000000000017941 */ /* 0x000fea0003800200 */
.L_x_1718:
        /* <DEDUP_REMOVED lines=20> */
.L_x_1635:
[----:B------:R-:W-:Y:S05]  /*6710*/  BSYNC.RECONVERGENT B0 ;  /* 0x0000000000007941 */ /* 0x000fea0003800200 */
.L_x_1602:
[----:B------:R-:W-:Y:S05]  /*6720*/  @P1 EXIT ;  /* 0x000000000000194d */ /* 0x000fea0003800000 */
[----:B0123--:R-:W0:Y:S01]  /*6730*/  LDC.64 R2, c[0x0][0x390] ;  /* 0x0000e400ff027b82 */ /* 0x00fe220000000a00 */
[----:B------:R-:W-:Y:S02]  /*6740*/  IMAD.MOV.U32 R18, RZ, RZ, R17 ;  /* 0x000000ffff127224 */ /* 0x000fe400078e0011 */
[----:B0-----:R-:W-:-:S05]  /*6750*/  IMAD.WIDE.U32 R2, R0, 0x10, R2 ;  /* 0x0000001000027825 */ /* 0x001fca00078e0002 */
[----:B------:R-:W-:Y:S04]  /*6760*/  STG.E.64 desc[UR10][R2.64], R12 ;  /* 0x0000000c02007986 */ /* 0x000fe8000c101b0a */
[----:B------:R-:W-:Y:S01]  /*6770*/  STG.E.64 desc[UR10][R2.64+0x8], R18 ;  /* 0x0000081202007986 */ /* 0x000fe2000c101b0a */
[----:B------:R-:W-:Y:S05]  /*6780*/  EXIT ;  /* 0x000000000000794d */ /* 0x000fea0003800000 */
.L_x_1720:
        /* <DEDUP_REMOVED lines=15> */
.L_x_1889:


//--------------------- .text._ZN6thrust24THRUST_300001_SM_1000_NS8cuda_cub4core6detail13_kernel_agentINS1_8__reduce11ReduceAgentINS0_12zip_iteratorIN4cuda3std3__45tupleIJNS0_6detail15normal_iteratorINS0_10device_ptrIdEEEENS0_17counting_iteratorIlNS0_11use_defaultESI_SI_EEEEEEEPNSB_IJdlEEESM_iNS1_9__extrema9arg_max_fIdlNSA_4lessIdEEEEEEJSL_SN_iSS_EEEvDpT0_ --------------------------
	.section	.text._ZN6thrust24THRUST_300001_SM_1000_NS8cuda_cub4core6detail13_kernel_agentINS1_8__reduce11ReduceAgentINS0_12zip_iteratorIN4cuda3std3__45tupleIJNS0_6detail15normal_iteratorINS0_10device_ptrIdEEEENS0_17counting_iteratorIlNS0_11use_defaultESI_SI_EEEEEEEPNSB_IJdlEEESM_iNS1_9__extrema9arg_max_fIdlNSA_4lessIdEEEEEEJSL_SN_iSS_EEEvDpT0_,"ax",@progbits
	.align	128
        .global         _ZN6thrust24THRUST_300001_SM_1000_NS8cuda_cub4core6detail13_kernel_agentINS1_8__reduce11ReduceAgentINS0_12zip_iteratorIN4cuda3std3__45tupleIJNS0_6detail15normal_iteratorINS0_10device_ptrIdEEEENS0_17counting_iteratorIlNS0_11use_defaultESI_SI_EEEEEEEPNSB_IJdlEEESM_iNS1_9__extrema9arg_max_fIdlNSA_4lessIdEEEEEEJSL_SN_iSS_EEEvDpT0_
        .type           _ZN6thrust24THRUST_300001_SM_1000_NS8cuda_cub4core6detail13_kernel_agentINS1_8__reduce11ReduceAgentINS0_12zip_iteratorIN4cuda3std3__45tupleIJNS0_6detail15normal_iteratorINS0_10device_ptrIdEEEENS0_17counting_iteratorIlNS0_11use_defaultESI_SI_EEEEEEEPNSB_IJdlEEESM_iNS1_9__extrema9arg_max_fIdlNSA_4lessIdEEEEEEJSL_SN_iSS_EEEvDpT0_,@function
        .size           _ZN6thrust24THRUST_300001_SM_1000_NS8cuda_cub4core6detail13_kernel_agentINS1_8__reduce11ReduceAgentINS0_12zip_iteratorIN4cuda3std3__45tupleIJNS0_6detail15normal_iteratorINS0_10device_ptrIdEEEENS0_17counting_iteratorIlNS0_11use_defaultESI_SI_EEEEEEEPNSB_IJdlEEESM_iNS1_9__extrema9arg_max_fIdlNSA_4lessIdEEEEEEJSL_SN_iSS_EEEvDpT0_,(.L_x_1890 - _ZN6thrust24THRUST_300001_SM_1000_NS8cuda_cub4core6detail13_kernel_agentINS1_8__reduce11ReduceAgentINS0_12zip_iteratorIN4cuda3std3__45tupleIJNS0_6detail15normal_iteratorINS0_10device_ptrIdEEEENS0_17counting_iteratorIlNS0_11use_defaultESI_SI_EEEEEEEPNSB_IJdlEEESM_iNS1_9__extrema9arg_max_fIdlNSA_4lessIdEEEEEEJSL_SN_iSS_EEEvDpT0_)
        .other          _ZN6thrust24THRUST_300001_SM_1000_NS8cuda_cub4core6detail13_kernel_agentINS1_8__reduce11ReduceAgentINS0_12zip_iteratorIN4cuda3std3__45tupleIJNS0_6detail15normal_iteratorINS0_10device_ptrIdEEEENS0_17counting_iteratorIlNS0_11use_defaultESI_SI_EEEEEEEPNSB_IJdlEEESM_iNS1_9__extrema9arg_max_fIdlNSA_4lessIdEEEEEEJSL_SN_iSS_EEEvDpT0_,@"STO_CUDA_ENTRY STV_DEFAULT"
_ZN6thrust24THRUST_300001_SM_1000_NS8cuda_cub4core6detail13_kernel_agentINS1_8__reduce11ReduceAgentINS0_12zip_iteratorIN4cuda3std3__45tupleIJNS0_6detail15normal_iteratorINS0_10device_ptrIdEEEENS0_17counting_iteratorIlNS0_11use_defaultESI_SI_EEEEEEEPNSB_IJdlEEESM_iNS1_9__extrema9arg_max_fIdlNSA_4lessIdEEEEEEJSL_SN_iSS_EEEvDpT0_:
.text._ZN6thrust24THRUST_300001_SM_1000_NS8cuda_cub4core6detail13_kernel_agentINS1_8__reduce11ReduceAgentINS0_12zip_iteratorIN4cuda3std3__45tupleIJNS0_6detail15normal_iteratorINS0_10device_ptrIdEEEENS0_17counting_iteratorIlNS0_11use_defaultESI_SI_EEEEEEEPNSB_IJdlEEESM_iNS1_9__extrema9arg_max_fIdlNSA_4lessIdEEEEEEJSL_SN_iSS_EEEvDpT0_:
        /* <DEDUP_REMOVED lines=23> */
.L_x_1724:
[----:B0-----:R-:W-:Y:S05]  /*0170*/  BSYNC.RECONVERGENT B1 ;  /* 0x0000000000017941 */ /* 0x001fea0003800200 */
.L_x_1723:
        /* <DEDUP_REMOVED lines=19> */
.L_x_1731:
        /* <DEDUP_REMOVED lines=31> */
.L_x_1730:
[----:B------:R-:W-:Y:S05]  /*04a0*/  BSYNC.RECONVERGENT B3 ;  /* 0x0000000000037941 */ /* 0x000fea0003800200 */
.L_x_1729:
[----:B------:R-:W-:Y:S01]  /*04b0*/  IADD3 R14, P0, PT, R14, 0x100, RZ ;  /* 0x000001000e0e7810 */ /* 0x000fe20007f1e0ff */
[----:B------:R-:W-:Y:S02]  /*04c0*/  VIADD R10, R10, 0x100 ;  /* 0x000001000a0a7836 */ /* 0x000fe40000000000 */
[----:B------:R-:W-:Y:S01]  /*04d0*/  IMAD.X R13, RZ, RZ, R13, P3 ;  /* 0x000000ffff0d7224 */ /* 0x000fe200018e060d */
[----:B------:R-:W-:Y:S01]  /*04e0*/  IADD3.X R15, PT, PT, RZ, R15, RZ, P0, !PT ;  /* 0x0000000fff0f7210 */ /* 0x000fe200007fe4ff */
[----:B------:R-:W-:Y:S08]  /*04f0*/  @P2 BRA `(.L_x_1731) ;  /* 0xfffffffc006c2947 */ /* 0x000ff0000383ffff */
.L_x_1728:
[----:B------:R-:W-:Y:S05]  /*0500*/  BSYNC.RECONVERGENT B2 ;  /* 0x0000000000027941 */ /* 0x000fea0003800200 */
.L_x_1727:
[----:B------:R-:W-:-:S13]  /*0510*/  ISETP.GE.U32.AND P0, PT, R16, 0x300, PT ;  /* 0x000003001000780c */ /* 0x000fda0003f06070 */
[----:B------:R-:W-:Y:S05]  /*0520*/  @!P0 BRA `(.L_x_1726) ;  /* 0x0000000400bc8947 */ /* 0x000fea0003800000 */
[----:B------:R-:W0:Y:S01]  /*0530*/  LDC.64 R4, c[0x0][0x380] ;  /* 0x0000e000ff047b82 */ /* 0x000e220000000a00 */
[----:B------:R-:W-:-:S07]  /*0540*/  VIADD R20, R10, 0x200 ;  /* 0x000002000a147836 */ /* 0x000fce0000000000 */
[----:B------:R-:W1:Y:S02]  /*0550*/  LDC.64 R6, c[0x0][0x388] ;  /* 0x0000e200ff067b82 */ /* 0x000e640000000a00 */
.L_x_1740:
        /* <DEDUP_REMOVED lines=30> */
.L_x_1733:
[----:B------:R-:W-:Y:S05]  /*0740*/  BSYNC.RECONVERGENT B2 ;  /* 0x0000000000027941 */ /* 0x000fea0003800200 */
.L_x_1732:
        /* <DEDUP_REMOVED lines=23> */
.L_x_1735:
[----:B------:R-:W-:Y:S05]  /*08c0*/  BSYNC.RECONVERGENT B2 ;  /* 0x0000000000027941 */ /* 0x000fea0003800200 */
.L_x_1734:
        /* <DEDUP_REMOVED lines=25> */
.L_x_1737:
[----:B------:R-:W-:Y:S05]  /*0a60*/  BSYNC.RECONVERGENT B2 ;  /* 0x0000000000027941 */ /* 0x000fea0003800200 */
.L_x_1736:
        /* <DEDUP_REMOVED lines=22> */
.L_x_1739:
[----:B------:R-:W-:Y:S05]  /*0bd0*/  BSYNC.RECONVERGENT B2 ;  /* 0x0000000000027941 */ /* 0x000fea0003800200 */
.L_x_1738:
[C---:B------:R-:W-:Y:S02]  /*0be0*/  VIADD R10, R20.reuse, 0x200 ;  /* 0x00000200140a7836 */ /* 0x040fe40000000000 */
[----:B------:R-:W-:-:S03]  /*0bf0*/  VIADD R20, R20, 0x400 ;  /* 0x0000040014147836 */ /* 0x000fc60000000000 */
[----:B------:R-:W-:-:S13]  /*0c00*/  ISETP.GE.AND P0, PT, R10, UR5, PT ;  /* 0x000000050a007c0c */ /* 0x000fda000bf06270 */
[----:B------:R-:W-:Y:S05]  /*0c10*/  @!P0 BRA `(.L_x_1740) ;  /* 0xfffffff800508947 */ /* 0x000fea000383ffff */
.L_x_1726:
[----:B------:R-:W-:Y:S05]  /*0c20*/  BSYNC.RECONVERGENT B1 ;  /* 0x0000000000017941 */ /* 0x000fea0003800200 */
.L_x_1725:
        /* <DEDUP_REMOVED lines=35> */
.L_x_1743:
[----:B------:R-:W-:Y:S05]  /*0e60*/  BSYNC.RECONVERGENT B1 ;  /* 0x0000000000017941 */ /* 0x000fea0003800200 */
.L_x_1742:
        /* <DEDUP_REMOVED lines=31> */
.L_x_1745:
[----:B------:R-:W-:Y:S05]  /*1060*/  BSYNC.RECONVERGENT B1 ;  /* 0x0000000000017941 */ /* 0x000fea0003800200 */
.L_x_1744:
        /* <DEDUP_REMOVED lines=31> */
.L_x_1747:
[----:B------:R-:W-:Y:S05]  /*1260*/  BSYNC.RECONVERGENT B1 ;  /* 0x0000000000017941 */ /* 0x000fea0003800200 */
.L_x_1746:
[----:B------:R-:W-:Y:S01]  /*1270*/  ISETP.GT.AND P0, PT, R10, 0x17, PT ;  /* 0x000000170a00780c */ /* 0x000fe20003f04270 */
[----:B-1----:R1:W1:Y:S01]  /*1280*/  SHFL.DOWN PT, R2, R4, 0x8, 0x1f ;  /* 0x09001f0004027f89 */ /* 0x00226200000e0000 */
[----:B------:R-:W-:Y:S01]  /*1290*/  BSSY.RECONVERGENT B1, `(.L_x_1748) ;  /* 0x000001d000017945 */ /* 0x000fe20003800200 */
[----:B0-----:R-:W-:Y:S02]  /*12a0*/  IMAD.MOV.U32 R8, RZ, RZ, R11 ;  /* 0x000000ffff087224 */ /* 0x001fe400078e000b */
[----:B------:R0:W0:Y:S01]  /*12b0*/  SHFL.DOWN PT, R3, R5, 0x8, 0x1f ;  /* 0x09001f0005037f89 */ /* 0x00002200000e0000 */
[----:B------:R-:W-:Y:S02]  /*12c0*/  IMAD.MOV.U32 R9, RZ, RZ, R12 ;  /* 0x000000ffff097224 */ /* 0x000fe400078e000c */
[----:B------:R-:W-:Y:S01]  /*12d0*/  IMAD.MOV.U32 R6, RZ, RZ, R4 ;  /* 0x000000ffff067224 */ /* 0x000fe200078e0004 */
[----:B---3--:R3:W0:Y:S01]  /*12e0*/  SHFL.DOWN PT, R14, R11, 0x8, 0x1f ;  /* 0x09001f000b0e7f89 */ /* 0x00862200000e0000 */
[----:B--2---:R-:W-:-:S03]  /*12f0*/  IMAD.MOV.U32 R7, RZ, RZ, R5 ;  /* 0x000000ffff077224 */ /* 0x004fc600078e0005 */
[----:B----4-:R3:W2:Y:S01]  /*1300*/  SHFL.DOWN PT, R13, R12, 0x8, 0x1f ;  /* 0x09001f000c0d7f89 */ /* 0x0106a200000e0000 */
[----:B------:R-:W-:Y:S05]  /*1310*/  @P0 BRA `(.L_x_1749) ;  /* 0x0000000000500947 */ /* 0x000fea0003800000 */
[----:B01----:R-:W-:Y:S01]  /*1320*/  DSETP.GEU.AND P0, PT, R4, R2, PT ;  /* 0x000000020400722a */ /* 0x003fe20003f0e000 */
        /* <DEDUP_REMOVED lines=19> */
.L_x_1749:
[----:B------:R-:W-:Y:S05]  /*1460*/  BSYNC.RECONVERGENT B1 ;  /* 0x0000000000017941 */ /* 0x000fea0003800200 */
.L_x_1748:
[----:B------:R-:W-:Y:S01]  /*1470*/  ISETP.GT.AND P0, PT, R10, 0xf, PT ;  /* 0x0000000f0a00780c */ /* 0x000fe20003f04270 */
[----:B-1----:R1:W4:Y:S01]  /*1480*/  SHFL.DOWN PT, R4, R6, 0x10, 0x1f ;  /* 0x0a001f0006047f89 */ /* 0x00232200000e0000 */
[----:B------:R-:W-:Y:S01]  /*1490*/  BSSY.RECONVERGENT B1, `(.L_x_1750) ;  /* 0x000001d000017945 */ /* 0x000fe20003800200 */
[----:B0-----:R-:W-:Y:S02]  /*14a0*/  IMAD.MOV.U32 R14, RZ, RZ, R8 ;  /* 0x000000ffff0e7224 */ /* 0x001fe400078e0008 */
[----:B------:R1:W0:Y:S01]  /*14b0*/  SHFL.DOWN PT, R5, R7, 0x10, 0x1f ;  /* 0x0a001f0007057f89 */ /* 0x00022200000e0000 */
[----:B------:R-:W-:Y:S02]  /*14c0*/  IMAD.MOV.U32 R15, RZ, RZ, R9 ;  /* 0x000000ffff0f7224 */ /* 0x000fe400078e0009 */
[----:B------:R-:W-:Y:S01]  /*14d0*/  IMAD.MOV.U32 R2, RZ, RZ, R6 ;  /* 0x000000ffff027224 */ /* 0x000fe200078e0006 */
[----:B---3--:R1:W3:Y:S01]  /*14e0*/  SHFL.DOWN PT, R11, R8, 0x10, 0x1f ;  /* 0x0a001f00080b7f89 */ /* 0x0082e200000e0000 */
[----:B------:R-:W-:-:S03]  /*14f0*/  IMAD.MOV.U32 R3, RZ, RZ, R7 ;  /* 0x000000ffff037224 */ /* 0x000fc600078e0007 */
[----:B------:R1:W0:Y:S01]  /*1500*/  SHFL.DOWN PT, R12, R9, 0x10, 0x1f ;  /* 0x0a001f00090c7f89 */ /* 0x00022200000e0000 */
[----:B------:R-:W-:Y:S05]  /*1510*/  @P0 BRA `(.L_x_1751) ;  /* 0x0000000000500947 */ /* 0x000fea0003800000 */
[----:B0---4-:R-:W-:Y:S01]  /*1520*/  DSETP.GEU.AND P0, PT, R6, R4, PT ;  /* 0x000000040600722a */ /* 0x011fe20003f0e000 */
[----:B---3--:R-:W-:Y:S02]  /*1530*/  IMAD.MOV.U32 R14, RZ, RZ, R11 ;  /* 0x000000ffff0e7224 */ /* 0x008fe400078e000b */
        /* <DEDUP_REMOVED lines=18> */
.L_x_1751:
[----:B------:R-:W-:Y:S05]  /*1660*/  BSYNC.RECONVERGENT B1 ;  /* 0x0000000000017941 */ /* 0x000fea0003800200 */
.L_x_1750:
[----:B------:R-:W-:Y:S01]  /*1670*/  ISETP.NE.AND P0, PT, R10, RZ, PT ;  /* 0x000000ff0a00720c */ /* 0x000fe20003f05270 */
[----:B------:R-:W-:-:S12]  /*1680*/  BSSY.RECONVERGENT B1, `(.L_x_1752) ;  /* 0x000000a000017945 */ /* 0x000fd80003800200 */
[----:B------:R-:W-:Y:S05]  /*1690*/  @P0 BRA `(.L_x_1753) ;  /* 0x0000000000200947 */ /* 0x000fea0003800000 */
[----:B-1----:R-:W1:Y:S01]  /*16a0*/  S2R R6, SR_CgaCtaId ;  /* 0x0000000000067919 */ /* 0x002e620000008800 */
[----:B0-----:R-:W-:Y:S02]  /*16b0*/  MOV R5, 0x400 ;  /* 0x0000040000057802 */ /* 0x001fe40000000f00 */
[----:B----4-:R-:W-:-:S04]  /*16c0*/  SHF.R.U32.HI R4, RZ, 0x1, R0 ;  /* 0x00000001ff047819 */ /* 0x010fc80000011600 */
[----:B------:R-:W-:Y:S02]  /*16d0*/  LOP3.LUT R4, R4, 0x1f0, RZ, 0xc0, !PT ;  /* 0x000001f004047812 */ /* 0x000fe400078ec0ff */
[----:B-1----:R-:W-:-:S05]  /*16e0*/  LEA R5, R6, R5, 0x18 ;  /* 0x0000000506057211 */ /* 0x002fca00078ec0ff */
[----:B------:R-:W-:-:S05]  /*16f0*/  IMAD.IADD R5, R4, 0x1, R5 ;  /* 0x0000000104057824 */ /* 0x000fca00078e0205 */
[----:B------:R0:W-:Y:S04]  /*1700*/  STS.64 [R5+0x10], R14 ;  /* 0x0000100e05007388 */ /* 0x0001e80000000a00 */
[----:B------:R0:W-:Y:S02]  /*1710*/  STS.64 [R5+0x8], R2 ;  /* 0x0000080205007388 */ /* 0x0001e40000000a00 */
.L_x_1753:
[----:B------:R-:W-:Y:S05]  /*1720*/  BSYNC.RECONVERGENT B1 ;  /* 0x0000000000017941 */ /* 0x000fea0003800200 */
.L_x_1752:
        /* <DEDUP_REMOVED lines=8> */
[----:B-1--4-:R-:W1:Y:S04]  /*17b0*/  LDS.128 R4, [R0+0x20] ;  /* 0x0000200000047984 */ /* 0x012e680000000c00 */
[----:B--2---:R2:W4:Y:S04]  /*17c0*/  LDS.64 R12, [R0+0x80] ;  /* 0x00008000000c7984 */ /* 0x0045280000000a00 */
[----:B---3--:R2:W3:Y:S01]  /*17d0*/  LDS.128 R8, [R0+0x30] ;  /* 0x0000300000087984 */ /* 0x0084e20000000c00 */
        /* <DEDUP_REMOVED lines=20> */
.L_x_1756:
[----:B------:R-:W-:Y:S05]  /*1920*/  BSYNC.RECONVERGENT B1 ;  /* 0x0000000000017941 */ /* 0x000fea0003800200 */
.L_x_1755:
        /* <DEDUP_REMOVED lines=23> */
.L_x_1758:
[----:B------:R-:W-:Y:S05]  /*1aa0*/  BSYNC.RECONVERGENT B1 ;  /* 0x0000000000017941 */ /* 0x000fea0003800200 */
.L_x_1757:
        /* <DEDUP_REMOVED lines=21> */
.L_x_1760:
[----:B------:R-:W-:Y:S05]  /*1c00*/  BSYNC.RECONVERGENT B1 ;  /* 0x0000000000017941 */ /* 0x000fea0003800200 */
.L_x_1759:
        /* <DEDUP_REMOVED lines=23> */
.L_x_1762:
[----:B------:R-:W-:Y:S05]  /*1d80*/  BSYNC.RECONVERGENT B1 ;  /* 0x0000000000017941 */ /* 0x000fea0003800200 */
.L_x_1761:
        /* <DEDUP_REMOVED lines=21> */
.L_x_1764:
[----:B------:R-:W-:Y:S05]  /*1ee0*/  BSYNC.RECONVERGENT B1 ;  /* 0x0000000000017941 */ /* 0x000fea0003800200 */
.L_x_1763:
        /* <DEDUP_REMOVED lines=21> */
.L_x_1766:
[----:B------:R-:W-:Y:S05]  /*2040*/  BSYNC.RECONVERGENT B1 ;  /* 0x0000000000017941 */ /* 0x000fea0003800200 */
.L_x_1765:
        /* <DEDUP_REMOVED lines=21> */
.L_x_1741:
        /* <DEDUP_REMOVED lines=38> */
.L_x_1768:
[----:B------:R-:W-:Y:S05]  /*2400*/  BSYNC.RECONVERGENT B1 ;  /* 0x0000000000017941 */ /* 0x000fea0003800200 */
.L_x_1767:
[----:B------:R-:W-:Y:S01]  /*2410*/  IADD3 R8, PT, PT, R4, 0x2, RZ ;  /* 0x0000000204087810 */ /* 0x000fe20007ffe0ff */
[----:B------:R1:W1:Y:S01]  /*2420*/  SHFL.DOWN PT, R2, R6, 0x2, R5 ;  /* 0x0840000006027989 */ /* 0x00026200000e0005 */
[----:B------:R-:W-:Y:S01]  /*2430*/  BSSY.RECONVERGENT B1, `(.L_x_1769) ;  /* 0x000001e000017945 */ /* 0x000fe20003800200 */
[----:B--2---:R-:W-:Y:S01]  /*2440*/  IMAD.MOV.U32 R10, RZ, RZ, R14 ;  /* 0x000000ffff0a7224 */ /* 0x004fe200078e000e */
[----:B------:R-:W-:Y:S01]  /*2450*/  ISETP.GT.AND P0, PT, R8, R5, PT ;  /* 0x000000050800720c */ /* 0x000fe20003f04270 */
[----:B------:R2:W1:Y:S01]  /*2460*/  SHFL.DOWN PT, R3, R7, 0x2, R5 ;  /* 0x0840000007037989 */ /* 0x00046200000e0005 */
[----:B----4-:R-:W-:Y:S02]  /*2470*/  IMAD.MOV.U32 R12, RZ, RZ, R16 ;  /* 0x000000ffff0c7224 */ /* 0x010fe400078e0010 */
        /* <DEDUP_REMOVED lines=25> */
.L_x_1770:
[----:B------:R-:W-:Y:S05]  /*2610*/  BSYNC.RECONVERGENT B1 ;  /* 0x0000000000017941 */ /* 0x000fea0003800200 */
.L_x_1769:
[----:B-1----:R-:W-:Y:S01]  /*2620*/  VIADD R2, R4, 0x4 ;  /* 0x0000000404027836 */ /* 0x002fe20000000000 */
[----:B------:R1:W4:Y:S01]  /*2630*/  SHFL.DOWN PT, R6, R8, 0x4, R5 ;  /* 0x0880000008067989 */ /* 0x00032200000e0005 */
[----:B------:R-:W-:Y:S01]  /*2640*/  BSSY.RECONVERGENT B1, `(.L_x_1771) ;  /* 0x000001e000017945 */ /* 0x000fe20003800200 */
[----:B--2---:R-:W-:Y:S02]  /*2650*/  IMAD.MOV.U32 R14, RZ, RZ, R10 ;  /* 0x000000ffff0e7224 */ /* 0x004fe400078e000a */
[----:B------:R-:W-:Y:S01]  /*2660*/  ISETP.GT.AND P0, PT, R2, R5, PT ;  /* 0x000000050200720c */ /* 0x000fe20003f04270 */
[----:B------:R1:W2:Y:S01]  /*2670*/  SHFL.DOWN PT, R7, R9, 0x4, R5 ;  /* 0x0880000009077989 */ /* 0x0002a200000e0005 */
[----:B------:R-:W-:Y:S02]  /*2680*/  IMAD.MOV.U32 R16, RZ, RZ, R12 ;  /* 0x000000ffff107224 */ /* 0x000fe400078e000c */
[----:B------:R-:W-:Y:S01]  /*2690*/  IMAD.MOV.U32 R2, RZ, RZ, R8 ;  /* 0x000000ffff027224 */ /* 0x000fe200078e0008 */
[----:B---3--:R1:W3:Y:S01]  /*26a0*/  SHFL.DOWN PT, R11, R10, 0x4, R5 ;  /* 0x088000000a0b7989 */ /* 0x0082e200000e0005 */
[----:B------:R-:W-:-:S03]  /*26b0*/  IMAD.MOV.U32 R3, RZ, RZ, R9 ;  /* 0x000000ffff037224 */ /* 0x000fc600078e0009 */
[----:B0-----:R1:W0:Y:S04]  /*26c0*/  SHFL.DOWN PT, R13, R12, 0x4, R5 ;  /* 0x088000000c0d7989 */ /* 0x00122800000e0005 */
[----:B------:R-:W-:Y:S05]  /*26d0*/  @P0 BRA `(.L_x_1772) ;  /* 0x0000000000500947 */ /* 0x000fea0003800000 */
[----:B--2-4-:R-:W-:Y:S01]  /*26e0*/  DSETP.GEU.AND P0, PT, R8, R6, PT ;  /* 0x000000060800722a */ /* 0x014fe20003f0e000 */
[----:B---3--:R-:W-:Y:S02]  /*26f0*/  IMAD.MOV.U32 R14, RZ, RZ, R11 ;  /* 0x000000ffff0e7224 */ /* 0x008fe400078e000b */
[----:B0-----:R-:W-:Y:S02]  /*2700*/  IMAD.MOV.U32 R16, RZ, RZ, R13 ;  /* 0x000000ffff107224 */ /* 0x001fe400078e000d */
        /* <DEDUP_REMOVED lines=17> */
.L_x_1772:
[----:B------:R-:W-:Y:S05]  /*2820*/  BSYNC.RECONVERGENT B1 ;  /* 0x0000000000017941 */ /* 0x000fea0003800200 */
.L_x_1771:
[----:B----4-:R-:W-:Y:S01]  /*2830*/  VIADD R6, R4, 0x8 ;  /* 0x0000000804067836 */ /* 0x010fe20000000000 */
[----:B-1----:R1:W4:Y:S01]  /*2840*/  SHFL.DOWN PT, R8, R2, 0x8, R5 ;  /* 0x0900000002087989 */ /* 0x00232200000e0005 */
[----:B------:R-:W-:Y:S01]  /*2850*/  BSSY.RECONVERGENT B1, `(.L_x_1773) ;  /* 0x000001e000017945 */ /* 0x000fe20003800200 */
[----:B------:R-:W-:Y:S02]  /*2860*/  IMAD.MOV.U32 R10, RZ, RZ, R14 ;  /* 0x000000ffff0a7224 */ /* 0x000fe400078e000e */
[----:B------:R-:W-:Y:S01]  /*2870*/  ISETP.GT.AND P0, PT, R6, R5, PT ;  /* 0x000000050600720c */ /* 0x000fe20003f04270 */
[----:B------:R1:W1:Y:S01]  /*2880*/  SHFL.DOWN PT, R9, R3, 0x8, R5 ;  /* 0x0900000003097989 */ /* 0x00026200000e0005 */
[----:B------:R-:W-:Y:S02]  /*2890*/  IMAD.MOV.U32 R12, RZ, RZ, R16 ;  /* 0x000000ffff0c7224 */ /* 0x000fe400078e0010 */
[----:B------:R-:W-:Y:S01]  /*28a0*/  IMAD.MOV.U32 R6, RZ, RZ, R2 ;  /* 0x000000ffff067224 */ /* 0x000fe200078e0002 */
[----:B---3--:R3:W1:Y:S01]  /*28b0*/  SHFL.DOWN PT, R11, R14, 0x8, R5 ;  /* 0x090000000e0b7989 */ /* 0x00866200000e0005 */
[----:B--2---:R-:W-:-:S03]  /*28c0*/  IMAD.MOV.U32 R7, RZ, RZ, R3 ;  /* 0x000000ffff077224 */ /* 0x004fc600078e0003 */
[----:B0-----:R3:W0:Y:S04]  /*28d0*/  SHFL.DOWN PT, R13, R16, 0x8, R5 ;  /* 0x09000000100d7989 */ /* 0x00162800000e0005 */
[----:B------:R-:W-:Y:S05]  /*28e0*/  @P0 BRA `(.L_x_1774) ;  /* 0x0000000000500947 */ /* 0x000fea0003800000 */
[----:B-1--4-:R-:W-:Y:S01]  /*28f0*/  DSETP.GEU.AND P0, PT, R2, R8, PT ;  /* 0x000000080200722a */ /* 0x012fe20003f0e000 */
[----:B------:R-:W-:Y:S02]  /*2900*/  IMAD.MOV.U32 R10, RZ, RZ, R11 ;  /* 0x000000ffff0a7224 */ /* 0x000fe400078e000b */
        /* <DEDUP_REMOVED lines=18> */
.L_x_1774:
[----:B------:R-:W-:Y:S05]  /*2a30*/  BSYNC.RECONVERGENT B1 ;  /* 0x0000000000017941 */ /* 0x000fea0003800200 */
.L_x_1773:
[----:B-1----:R-:W-:Y:S01]  /*2a40*/  VIADD R2, R4, 0x10 ;  /* 0x0000001004027836 */ /* 0x002fe20000000000 */
[----:B----4-:R1:W2:Y:S01]  /*2a50*/  SHFL.DOWN PT, R8, R6, 0x10, R5 ;  /* 0x0a00000006087989 */ /* 0x0102a200000e0005 */
[----:B------:R-:W-:Y:S01]  /*2a60*/  BSSY.RECONVERGENT B1, `(.L_x_1775) ;  /* 0x000001e000017945 */ /* 0x000fe20003800200 */
[----:B---3--:R-:W-:Y:S02]  /*2a70*/  IMAD.MOV.U32 R14, RZ, RZ, R10 ;  /* 0x000000ffff0e7224 */ /* 0x008fe400078e000a */
[----:B------:R-:W-:Y:S01]  /*2a80*/  ISETP.GT.AND P0, PT, R2, R5, PT ;  /* 0x000000050200720c */ /* 0x000fe20003f04270 */
[----:B------:R1:W3:Y:S01]  /*2a90*/  SHFL.DOWN PT, R9, R7, 0x10, R5 ;  /* 0x0a00000007097989 */ /* 0x0002e200000e0005 */
[----:B------:R-:W-:Y:S02]  /*2aa0*/  IMAD.MOV.U32 R15, RZ, RZ, R12 ;  /* 0x000000ffff0f7224 */ /* 0x000fe400078e000c */
[----:B------:R-:W-:Y:S01]  /*2ab0*/  IMAD.MOV.U32 R2, RZ, RZ, R6 ;  /* 0x000000ffff027224 */ /* 0x000fe200078e0006 */
[----:B------:R1:W4:Y:S01]  /*2ac0*/  SHFL.DOWN PT, R11, R10, 0x10, R5 ;  /* 0x0a0000000a0b7989 */ /* 0x00032200000e0005 */
[----:B------:R-:W-:-:S03]  /*2ad0*/  IMAD.MOV.U32 R3, RZ, RZ, R7 ;  /* 0x000000ffff037224 */ /* 0x000fc600078e0007 */
[----:B0-----:R1:W0:Y:S04]  /*2ae0*/  SHFL.DOWN PT, R13, R12, 0x10, R5 ;  /* 0x0a0000000c0d7989 */ /* 0x00122800000e0005 */
[----:B------:R-:W-:Y:S05]  /*2af0*/  @P0 BRA `(.L_x_1776) ;  /* 0x0000000000500947 */ /* 0x000fea0003800000 */
[----:B--23--:R-:W-:Y:S01]  /*2b00*/  DSETP.GEU.AND P0, PT, R6, R8, PT ;  /* 0x000000080600722a */ /* 0x00cfe20003f0e000 */
[----:B----4-:R-:W-:Y:S02]  /*2b10*/  IMAD.MOV.U32 R14, RZ, RZ, R11 ;  /* 0x000000ffff0e7224 */ /* 0x010fe400078e000b */
[----:B0-----:R-:W-:Y:S02]  /*2b20*/  IMAD.MOV.U32 R15, RZ, RZ, R13 ;  /* 0x000000ffff0f7224 */ /* 0x001fe400078e000d */
        /* <DEDUP_REMOVED lines=17> */
.L_x_1776:
[----:B------:R-:W-:Y:S05]  /*2c40*/  BSYNC.RECONVERGENT B1 ;  /* 0x0000000000017941 */ /* 0x000fea0003800200 */
.L_x_1775:
        /* <DEDUP_REMOVED lines=11> */
.L_x_1778:
[----:B------:R-:W-:Y:S05]  /*2d00*/  BSYNC.RECONVERGENT B1 ;  /* 0x0000000000017941 */ /* 0x000fea0003800200 */
.L_x_1777:
[----:B------:R-:W-:Y:S01]  /*2d10*/  BAR.SYNC.DEFER_BLOCKING 0x0 ;  /* 0x0000000000007b1d */ /* 0x000fe20000010000 */
[----:B------:R-:W-:-:S13]  /*2d20*/  ISETP.NE.AND P1, PT, R0, RZ, PT ;  /* 0x000000ff0000720c */ /* 0x000fda0003f25270 */
[----:B------:R-:W-:Y:S05]  /*2d30*/  @P1 BRA `(.L_x_1754) ;  /* 0x0000003400ec1947 */ /* 0x000fea0003800000 */
[----:B------:R-:W-:Y:S01]  /*2d40*/  UISETP.GE.AND UP0, UPT, UR6, 0x21, UPT ;  /* 0x000000210600788c */ /* 0x000fe2000bf06270 */
[----:B----4-:R-:W-:Y:S02]  /*2d50*/  IMAD.MOV.U32 R11, RZ, RZ, R14 ;  /* 0x000000ffff0b7224 */ /* 0x010fe400078e000e */
[----:B--2---:R-:W-:Y:S02]  /*2d60*/  IMAD.MOV.U32 R8, RZ, RZ, R15 ;  /* 0x000000ffff087224 */ /* 0x004fe400078e000f */
        /* <DEDUP_REMOVED lines=29> */
.L_x_1780:
[----:B------:R-:W-:Y:S05]  /*2f40*/  BSYNC.RECONVERGENT B1 ;  /* 0x0000000000017941 */ /* 0x000fea0003800200 */
.L_x_1779:
[----:B------:R-:W-:Y:S01]  /*2f50*/  UISETP.GE.AND UP0, UPT, UR6, 0x41, UPT ;  /* 0x000000410600788c */ /* 0x000fe2000bf06270 */
[----:B---3--:R-:W-:Y:S02]  /*2f60*/  IMAD.MOV.U32 R9, RZ, RZ, R11 ;  /* 0x000000ffff097224 */ /* 0x008fe400078e000b */
[----:B------:R-:W-:Y:S02]  /*2f70*/  IMAD.MOV.U32 R0, RZ, RZ, R8 ;  /* 0x000000ffff007224 */ /* 0x000fe400078e0008 */
[----:B------:R-:W-:Y:S02]  /*2f80*/  IMAD.MOV.U32 R2, RZ, RZ, R4 ;  /* 0x000000ffff027224 */ /* 0x000fe400078e0004 */
[----:B------:R-:W-:Y:S02]  /*2f90*/  IMAD.MOV.U32 R3, RZ, RZ, R5 ;  /* 0x000000ffff037224 */ /* 0x000fe400078e0005 */
        /* <DEDUP_REMOVED lines=9> */
[----:B------:R-:W-:Y:S01]  /*3030*/  IMAD.MOV.U32 R3, RZ, RZ, R7 ;  /* 0x000000ffff037224 */ /* 0x000fe200078e0007 */
[----:B0-----:R-:W-:Y:S01]  /*3040*/  MOV R0, R13 ;  /* 0x0000000d00007202 */ /* 0x001fe20000000f00 */
        /* <DEDUP_REMOVED lines=16> */
.L_x_1782:
[----:B------:R-:W-:Y:S05]  /*3150*/  BSYNC.RECONVERGENT B1 ;  /* 0x0000000000017941 */ /* 0x000fea0003800200 */
.L_x_1781:
[----:B------:R-:W-:Y:S01]  /*3160*/  UISETP.GE.AND UP0, UPT, UR6, 0x61, UPT ;  /* 0x000000610600788c */ /* 0x000fe2000bf06270 */
[----:B------:R-:W-:Y:S02]  /*3170*/  IMAD.MOV.U32 R11, RZ, RZ, R9 ;  /* 0x000000ffff0b7224 */ /* 0x000fe400078e0009 */
        /* <DEDUP_REMOVED lines=30> */
.L_x_1784:
[----:B------:R-:W-:Y:S05]  /*3360*/  BSYNC.RECONVERGENT B1 ;  /* 0x0000000000017941 */ /* 0x000fea0003800200 */
.L_x_1783:
        /* <DEDUP_REMOVED lines=32> */
.L_x_1786:
[----:B------:R-:W-:Y:S05]  /*3570*/  BSYNC.RECONVERGENT B1 ;  /* 0x0000000000017941 */ /* 0x000fea0003800200 */
.L_x_1785:
        /* <DEDUP_REMOVED lines=32> */
.L_x_1788:
[----:B------:R-:W-:Y:S05]  /*3780*/  BSYNC.RECONVERGENT B1 ;  /* 0x0000000000017941 */ /* 0x000fea0003800200 */
.L_x_1787:
        /* <DEDUP_REMOVED lines=32> */
.L_x_1790:
[----:B------:R-:W-:Y:S05]  /*3990*/  BSYNC.RECONVERGENT B1 ;  /* 0x0000000000017941 */ /* 0x000fea0003800200 */
.L_x_1789:
[----:B------:R-:W-:Y:S01]  /*39a0*/  UISETP.GE.AND UP0, UPT, UR6, 0xe1, UPT ;  /* 0x000000e10600788c */ /* 0x000fe2000bf06270 */
[----:B------:R-:W-:Y:S02]  /*39b0*/  IMAD.MOV.U32 R14, RZ, RZ, R9 ;  /* 0x000000ffff0e7224 */ /* 0x000fe400078e0009 */
[----:B------:R-:W-:Y:S02]  /*39c0*/  IMAD.MOV.U32 R15, RZ, RZ, R0 ;  /* 0x000000ffff0f7224 */ /* 0x000fe400078e0000 */
[----:B------:R-:W-:Y:S02]  /*39d0*/  IMAD.MOV.U32 R2, RZ, RZ, R6 ;  /* 0x000000ffff027224 */ /* 0x000fe400078e0006 */
[----:B------:R-:W-:Y:S02]  /*39e0*/  IMAD.MOV.U32 R3, RZ, RZ, R7 ;  /* 0x000000ffff037224 */ /* 0x000fe400078e0007 */
[----:B------:R-:W-:Y:S05]  /*39f0*/  BRA.U !UP0, `(.L_x_1754) ;  /* 0x0000002908bc7547 */ /* 0x000fea000b800000 */
        /* <DEDUP_REMOVED lines=26> */
.L_x_1722:
        /* <DEDUP_REMOVED lines=37> */
.L_x_1792:
[----:B------:R-:W-:Y:S05]  /*3df0*/  BSYNC.RECONVERGENT B1 ;  /* 0x0000000000017941 */ /* 0x000fea0003800200 */
.L_x_1791:
[----:B------:R-:W-:Y:S01]  /*3e00*/  UISETP.GE.U32.AND UP0, UPT, UR4, 0xa00, UPT ;  /* 0x00000a000400788c */ /* 0x000fe2000bf06070 */
[----:B------:R-:W-:-:S08]  /*3e10*/  IMAD.MOV.U32 R5, RZ, RZ, 0x500 ;  /* 0x00000500ff057424 */ /* 0x000fd000078e00ff */
[----:B------:R-:W-:Y:S05]  /*3e20*/  BRA.U !UP0, `(.L_x_1793) ;  /* 0x0000000508647547 */ /* 0x000fea000b800000 */
[----:B------:R-:W-:Y:S01]  /*3e30*/  IMAD.MOV.U32 R14, RZ, RZ, R8 ;  /* 0x000000ffff0e7224 */ /* 0x000fe200078e0008 */
[----:B------:R-:W-:Y:S01]  /*3e40*/  MOV R15, R9 ;  /* 0x00000009000f7202 */ /* 0x000fe20000000f00 */
[----:B------:R-:W-:Y:S01]  /*3e50*/  IMAD.MOV.U32 R17, RZ, RZ, 0x500 ;  /* 0x00000500ff117424 */ /* 0x000fe200078e00ff */
[----:B------:R-:W0:Y:S01]  /*3e60*/  LDCU UR4, c[0x0][0x398] ;  /* 0x00007300ff0477ac */ /* 0x000e220008000800 */
[----:B------:R-:W1:Y:S05]  /*3e70*/  LDCU.64 UR6, c[0x0][0x388] ;  /* 0x00007100ff0677ac */ /* 0x000e6a0008000a00 */
.L_x_1796:
[----:B------:R-:W-:-:S05]  /*3e80*/  IMAD.WIDE.U32 R20, R17, 0x8, R2 ;  /* 0x0000000811147825 */ /* 0x000fca00078e0002 */
[----:B------:R-:W2:Y:S04]  /*3e90*/  LDG.E.64 R12, desc[UR8][R20.64] ;  /* 0x00000008140c7981 */ /* 0x000ea8000c1e1b00 */
[----:B------:R-:W3:Y:S01]  /*3ea0*/  LDG.E.64 R10, desc[UR8][R20.64+0x800] ;  /* 0x00080008140a7981 */ /* 0x000ee2000c1e1b00 */
[----:B------:R-:W-:Y:S01]  /*3eb0*/  IADD3 R16, P0, PT, R0, R17, RZ ;  /* 0x0000001100107210 */ /* 0x000fe20007f1e0ff */
[----:B------:R-:W-:Y:S02]  /*3ec0*/  BSSY.RECONVERGENT B1, `(.L_x_1794) ;  /* 0x0000022000017945 */ /* 0x000fe40003800200 */
[----:B------:R-:W5:Y:S01]  /*3ed0*/  LDG.E.64 R6, desc[UR8][R20.64+0x1000] ;  /* 0x0010000814067981 */ /* 0x000f62000c1e1b00 */
[----:B-1----:R-:W-:Y:S01]  /*3ee0*/  IADD3 R16, P2, PT, R16, UR6, RZ ;  /* 0x0000000610107c10 */ /* 0x002fe2000ff5e0ff */
[----:B------:R-:W-:-:S02]  /*3ef0*/  IMAD.X R19, RZ, RZ, RZ, P0 ;  /* 0x000000ffff137224 */ /* 0x000fc400000e06ff */
[----:B------:R-:W5:Y:S03]  /*3f00*/  LDG.E.64 R4, desc[UR8][R20.64+0x1800] ;  /* 0x0018000814047981 */ /* 0x000f66000c1e1b00 */
[----:B------:R-:W-:Y:S01]  /*3f10*/  IADD3.X R19, PT, PT, R19, UR7, RZ, P2, !PT ;  /* 0x0000000713137c10 */ /* 0x000fe200097fe4ff */
[----:B------:R1:W5:Y:S04]  /*3f20*/  LDG.E.64 R8, desc[UR8][R20.64+0x2000] ;  /* 0x0020000814087981 */ /* 0x000368000c1e1b00 */
[----:B------:R-:W-:Y:S02]  /*3f30*/  IMAD.MOV.U32 R18, RZ, RZ, R19 ;  /* 0x000000ffff127224 */ /* 0x000fe400078e0013 */
[----:B-1----:R-:W-:Y:S01]  /*3f40*/  IMAD.MOV.U32 R21, RZ, RZ, R16 ;  /* 0x000000ffff157224 */ /* 0x002fe200078e0010 */
        /* <DEDUP_REMOVED lines=12> */
[----:B---3--:R-:W-:-:S14]  /*4010*/  DSETP.GEU.AND P2, PT, R12, R10, PT ;  /* 0x0000000a0c00722a */ /* 0x008fdc0003f4e000 */
[----:B------:R-:W-:Y:S05]  /*4020*/  @!P2 BRA `(.L_x_1795) ;  /* 0x00000000002ca947 */ /* 0x000fea0003800000 */
[----:B------:R-:W-:-:S04]  /*4030*/  IADD3 R14, P0, P1, R0, UR6, R17 ;  /* 0x00000006000e7c10 */ /* 0x000fc8000f91e011 */
[----:B------:R-:W-:Y:S02]  /*4040*/  IADD3 R14, P2, PT, R14, 0x100, RZ ;  /* 0x000001000e0e7810 */ /* 0x000fe40007f5e0ff */
[----:B------:R-:W-:Y:S02]  /*4050*/  IADD3.X R15, PT, PT, RZ, UR7, RZ, P0, P1 ;  /* 0x00000007ff0f7c10 */ /* 0x000fe400087e24ff */
[----:B------:R-:W-:-:S03]  /*4060*/  ISETP.GE.U32.AND P0, PT, R21, R14, PT ;  /* 0x0000000e1500720c */ /* 0x000fc60003f06070 */
[----:B------:R-:W-:-:S05]  /*4070*/  IMAD.X R15, RZ, RZ, R15, P2 ;  /* 0x000000ffff0f7224 */ /* 0x000fca00010e060f */
[----:B------:R-:W-:-:S13]  /*4080*/  ISETP.GE.AND.EX P0, PT, R18, R15, PT, P0 ;  /* 0x0000000f1200720c */ /* 0x000fda0003f06300 */
[----:B------:R-:W-:-:S06]  /*4090*/  DSETP.LT.OR P0, PT, R10, R12, !P0 ;  /* 0x0000000c0a00722a */ /* 0x000fcc0004701400 */
[----:B------:R-:W-:Y:S02]  /*40a0*/  FSEL R10, R12, R10, P0 ;  /* 0x0000000a0c0a7208 */ /* 0x000fe40000000000 */
[----:B------:R-:W-:Y:S02]  /*40b0*/  FSEL R11, R13, R11, P0 ;  /* 0x0000000b0d0b7208 */ /* 0x000fe40000000000 */
[----:B------:R-:W-:Y:S02]  /*40c0*/  SEL R14, R21, R14, P0 ;  /* 0x0000000e150e7207 */ /* 0x000fe40000000000 */
[----:B------:R-:W-:-:S07]  /*40d0*/  SEL R15, R18, R15, P0 ;  /* 0x0000000f120f7207 */ /* 0x000fce0000000000 */
.L_x_1795:
[----:B0-----:R-:W-:Y:S05]  /*40e0*/  BSYNC.RECONVERGENT B1 ;  /* 0x0000000000017941 */ /* 0x001fea0003800200 */
.L_x_1794:
[----:B-----5:R-:W-:Y:S01]  /*40f0*/  DSETP.GEU.AND P2, PT, R10, R6, PT ;  /* 0x000000060a00722a */ /* 0x020fe20003f4e000 */
[----:B------:R-:W-:Y:S02]  /*4100*/  IADD3 R13, P0, PT, R16, 0x200, RZ ;  /* 0x00000200100d7810 */ /* 0x000fe40007f1e0ff */
[----:B------:R-:W-:-:S03]  /*4110*/  IADD3 R23, P3, P4, R0, UR6, R17 ;  /* 0x0000000600177c10 */ /* 0x000fc6000fc7e011 */
[----:B------:R-:W-:Y:S01]  /*4120*/  IMAD.X R12, RZ, RZ, R19, P0 ;  /* 0x000000ffff0c7224 */ /* 0x000fe200000e0613 */
[----:B------:R-:W-:-:S07]  /*4130*/  IADD3.X R24, PT, PT, RZ, UR7, RZ, P3, P4 ;  /* 0x00000007ff187c10 */ /* 0x000fce0009fe84ff */
        /* <DEDUP_REMOVED lines=10> */
[----:B------:R-:W-:Y:S01]  /*41e0*/  IMAD.X R11, RZ, RZ, R24, P3 ;  /* 0x000000ffff0b7224 */ /* 0x000fe200018e0618 */
[----:B------:R-:W-:Y:S01]  /*41f0*/  IADD3 R23, P3, PT, R23, 0x400, RZ ;  /* 0x0000040017177810 */ /* 0x000fe20007f7e0ff */
[----:B------:R-:W-:-:S04]  /*4200*/  DSETP.GEU.AND P1, PT, R6, R4, PT ;  /* 0x000000040600722a */ /* 0x000fc80003f2e000 */
[----:B------:R-:W-:-:S10]  /*4210*/  IMAD.X R24, RZ, RZ, R24, P3 ;  /* 0x000000ffff187224 */ /* 0x000fd400018e0618 */
        /* <DEDUP_REMOVED lines=9> */
[----:B------:R-:W-:-:S04]  /*42b0*/  VIADD R6, R17, 0xa00 ;  /* 0x00000a0011067836 */ /* 0x000fc80000000000 */
[----:B------:R-:W-:Y:S01]  /*42c0*/  DSETP.GEU.AND P2, PT, R4, R8, PT ;  /* 0x000000080400722a */ /* 0x000fe20003f4e000 */
[----:B------:R-:W-:-:S13]  /*42d0*/  ISETP.GT.AND P1, PT, R6, UR4, PT ;  /* 0x0000000406007c0c */ /* 0x000fda000bf24270 */
[----:B------:R-:W-:-:S04]  /*42e0*/  @P2 ISETP.GE.U32.AND P0, PT, R10, R23, PT ;  /* 0x000000170a00220c */ /* 0x000fc80003f06070 */
[----:B------:R-:W-:-:S13]  /*42f0*/  @P2 ISETP.GE.AND.EX P0, PT, R11, R24, PT, P0 ;  /* 0x000000180b00220c */ /* 0x000fda0003f06300 */
[----:B------:R-:W-:-:S06]  /*4300*/  @P2 DSETP.LT.OR P0, PT, R8, R4, !P0 ;  /* 0x000000040800222a */ /* 0x000fcc0004701400 */
[----:B------:R-:W-:Y:S02]  /*4310*/  @P2 FSEL R4, R4, R8, P0 ;  /* 0x0000000804042208 */ /* 0x000fe40000000000 */
[----:B------:R-:W-:Y:S01]  /*4320*/  @P2 FSEL R7, R5, R9, P0 ;  /* 0x0000000905072208 */ /* 0x000fe20000000000 */
[----:B------:R-:W-:Y:S01]  /*4330*/  VIADD R5, R17, 0x500 ;  /* 0x0000050011057836 */ /* 0x000fe20000000000 */
[----:B------:R-:W-:Y:S01]  /*4340*/  @P2 SEL R23, R10, R23, P0 ;  /* 0x000000170a172207 */ /* 0x000fe20000000000 */
[----:B------:R-:W-:Y:S01]  /*4350*/  @P2 IMAD.MOV.U32 R8, RZ, RZ, R4 ;  /* 0x000000ffff082224 */ /* 0x000fe200078e0004 */
[----:B------:R-:W-:Y:S01]  /*4360*/  @P2 SEL R24, R11, R24, P0 ;  /* 0x000000180b182207 */ /* 0x000fe20000000000 */
[----:B------:R-:W-:Y:S02]  /*4370*/  @P2 IMAD.MOV.U32 R9, RZ, RZ, R7 ;  /* 0x000000ffff092224 */ /* 0x000fe400078e0007 */
[----:B------:R-:W-:Y:S02]  /*4380*/  IMAD.MOV.U32 R17, RZ, RZ, R5 ;  /* 0x000000ffff117224 */ /* 0x000fe400078e0005 */
[----:B------:R-:W-:-:S02]  /*4390*/  IMAD.MOV.U32 R14, RZ, RZ, R8 ;  /* 0x000000ffff0e7224 */ /* 0x000fc400078e0008 */
[----:B------:R-:W-:Y:S01]  /*43a0*/  IMAD.MOV.U32 R15, RZ, RZ, R9 ;  /* 0x000000ffff0f7224 */ /* 0x000fe200078e0009 */
[----:B------:R-:W-:Y:S06]  /*43b0*/  @!P1 BRA `(.L_x_1796) ;  /* 0xfffffff800b09947 */ /* 0x000fec000383ffff */
.L_x_1793:
        /* <DEDUP_REMOVED lines=14> */
[----:B------:R-:W-:Y:S02]  /*44a0*/  IADD3 R7, PT, PT, R0, R5, RZ ;  /* 0x0000000500077210 */ /* 0x000fe40007ffe0ff */
[----:B------:R-:W-:Y:S02]  /*44b0*/  LEA.HI R4, R10, 0x1, RZ, 0x18 ;  /* 0x000000010a047811 */ /* 0x000fe400078fc0ff */
[----:B------:R-:W-:Y:S02]  /*44c0*/  IADD3 R14, P0, PT, R7, UR6, RZ ;  /* 0x00000006070e7c10 */ /* 0x000fe4000ff1e0ff */
[----:B------:R-:W-:Y:S01]  /*44d0*/  LOP3.LUT R6, R4, 0x3, RZ, 0xc0, !PT ;  /* 0x0000000304067812 */ /* 0x000fe200078ec0ff */
[----:B------:R-:W-:Y:S02]  /*44e0*/  IMAD.MOV.U32 R4, RZ, RZ, R0 ;  /* 0x000000ffff047224 */ /* 0x000fe400078e0000 */
[----:B------:R-:W-:-:S02]  /*44f0*/  IMAD.X R15, RZ, RZ, UR7, P0 ;  /* 0x00000007ff0f7e24 */ /* 0x000fc400080e06ff */
[----:B------:R-:W-:Y:S02]  /*4500*/  IMAD.MOV R11, RZ, RZ, -R6 ;  /* 0x000000ffff0b7224 */ /* 0x000fe400078e0a06 */
[----:B0-----:R-:W-:-:S04]  /*4510*/  IMAD.WIDE.U32 R2, R7, 0x8, R2 ;  /* 0x0000000807027825 */ /* 0x001fc800078e0002 */
[----:B------:R-:W-:Y:S02]  /*4520*/  IMAD.MOV.U32 R12, RZ, RZ, R2 ;  /* 0x000000ffff0c7224 */ /* 0x000fe400078e0002 */
[----:B------:R-:W-:-:S07]  /*4530*/  IMAD.MOV.U32 R13, RZ, RZ, R3 ;  /* 0x000000ffff0d7224 */ /* 0x000fce00078e0003 */
.L_x_1803:
        /* <DEDUP_REMOVED lines=31> */
.L_x_1802:
[----:B------:R-:W-:Y:S05]  /*4730*/  BSYNC.RECONVERGENT B3 ;  /* 0x0000000000037941 */ /* 0x000fea0003800200 */
.L_x_1801:
[----:B------:R-:W-:Y:S01]  /*4740*/  IADD3 R14, P0, PT, R14, 0x100, RZ ;  /* 0x000001000e0e7810 */ /* 0x000fe20007f1e0ff */
[----:B------:R-:W-:Y:S02]  /*4750*/  VIADD R4, R4, 0x100 ;  /* 0x0000010004047836 */ /* 0x000fe40000000000 */
[----:B------:R-:W-:Y:S02]  /*4760*/  IMAD.X R13, RZ, RZ, R13, P3 ;  /* 0x000000ffff0d7224 */ /* 0x000fe400018e060d */
[----:B------:R-:W-:Y:S01]  /*4770*/  IMAD.X R15, RZ, RZ, R15, P0 ;  /* 0x000000ffff0f7224 */ /* 0x000fe200000e060f */
[----:B------:R-:W-:Y:S07]  /*4780*/  @P2 BRA `(.L_x_1803) ;  /* 0xfffffffc006c2947 */ /* 0x000fee000383ffff */
.L_x_1800:
[----:B------:R-:W-:Y:S05]  /*4790*/  BSYNC.RECONVERGENT B2 ;  /* 0x0000000000027941 */ /* 0x000fea0003800200 */
.L_x_1799:
[----:B------:R-:W-:-:S13]  /*47a0*/  ISETP.GE.U32.AND P0, PT, R10, 0x300, PT ;  /* 0x000003000a00780c */ /* 0x000fda0003f06070 */
[----:B------:R-:W-:Y:S05]  /*47b0*/  @!P0 BRA `(.L_x_1798) ;  /* 0x0000000400fc8947 */ /* 0x000fea0003800000 */
[----:B------:R-:W0:Y:S01]  /*47c0*/  LDCU.128 UR12, c[0x0][0x380] ;  /* 0x00007000ff0c77ac */ /* 0x000e220008000c00 */
[----:B------:R-:W1:Y:S01]  /*47d0*/  LDC.64 R20, c[0x0][0x380] ;  /* 0x0000e000ff147b82 */ /* 0x000e620000000a00 */
[CC--:B------:R-:W-:Y:S01]  /*47e0*/  IADD3 R7, P1, PT, R4.reuse, R5.reuse, RZ ;  /* 0x0000000504077210 */ /* 0x0c0fe20007f3e0ff */
[C---:B------:R-:W-:Y:S01]  /*47f0*/  VIADD R22, R4.reuse, 0x200 ;  /* 0x0000020004167836 */ /* 0x040fe20000000000 */
[----:B------:R-:W-:-:S03]  /*4800*/  IADD3 R16, PT, PT, R4, R5, RZ ;  /* 0x0000000504107210 */ /* 0x000fc60007ffe0ff */
[----:B------:R-:W-:Y:S02]  /*4810*/  IMAD.X R10, RZ, RZ, RZ, P1 ;  /* 0x000000ffff0a7224 */ /* 0x000fe400008e06ff */
[----:B------:R-:W2:Y:S01]  /*4820*/  LDC.64 R2, c[0x0][0x388] ;  /* 0x0000e200ff027b82 */ /* 0x000ea20000000a00 */
[C---:B0-----:R-:W-:Y:S02]  /*4830*/  LEA R6, P2, R7.reuse, UR12, 0x3 ;  /* 0x0000000c07067c11 */ /* 0x041fe4000f8418ff */
[----:B------:R-:W-:Y:S02]  /*4840*/  IADD3 R18, P0, PT, R16, UR14, RZ ;  /* 0x0000000e10127c10 */ /* 0x000fe4000ff1e0ff */
[----:B------:R-:W-:Y:S02]  /*4850*/  IADD3 R6, P1, PT, R6, 0x1800, RZ ;  /* 0x0000180006067810 */ /* 0x000fe40007f3e0ff */
[----:B------:R-:W-:Y:S01]  /*4860*/  LEA.HI.X R5, R7, UR13, R10, 0x3, P2 ;  /* 0x0000000d07057c11 */ /* 0x000fe200090f1c0a */
[----:B-1----:R-:W-:-:S04]  /*4870*/  IMAD.WIDE.U32 R20, R16, 0x8, R20 ;  /* 0x0000000810147825 */ /* 0x002fc800078e0014 */
[----:B------:R-:W-:Y:S02]  /*4880*/  IMAD.X R19, RZ, RZ, UR15, P0 ;  /* 0x0000000fff137e24 */ /* 0x000fe400080e06ff */
[----:B------:R-:W-:-:S07]  /*4890*/  IMAD.X R5, RZ, RZ, R5, P1 ;  /* 0x000000ffff057224 */ /* 0x000fce00008e0605 */
.L_x_1812:
[----:B------:R-:W3:Y:S01]  /*48a0*/  LDG.E.64 R14, desc[UR8][R20.64] ;  /* 0x00000008140e7981 */ /* 0x000ee2000c1e1b00 */
[----:B------:R-:W-:-:S05]  /*48b0*/  IMAD.MOV.U32 R4, RZ, RZ, R6 ;  /* 0x000000ffff047224 */ /* 0x000fca00078e0006 */
[----:B------:R0:W5:Y:S04]  /*48c0*/  LDG.E.64 R10, desc[UR8][R4.64+-0x1000] ;  /* 0xfff00008040a7981 */ /* 0x000168000c1e1b00 */
[----:B------:R0:W5:Y:S01]  /*48d0*/  LDG.E.64 R6, desc[UR8][R4.64+-0x800] ;  /* 0xfff8000804067981 */ /* 0x000162000c1e1b00 */
[----:B------:R-:W-:Y:S01]  /*48e0*/  BSSY.RECONVERGENT B2, `(.L_x_1804) ;  /* 0x0000015000027945 */ /* 0x000fe20003800200 */
[----:B------:R-:W-:Y:S02]  /*48f0*/  IMAD.MOV.U32 R26, RZ, RZ, R18 ;  /* 0x000000ffff1a7224 */ /* 0x000fe400078e0012 */
[----:B------:R-:W-:Y:S01]  /*4900*/  IMAD.MOV.U32 R25, RZ, RZ, R19 ;  /* 0x000000ffff197224 */ /* 0x000fe200078e0013 */
[----:B---3--:R-:W-:Y:S01]  /*4910*/  DSETP.GEU.AND P0, PT, R8, R14, PT ;  /* 0x0000000e0800722a */ /* 0x008fe20003f0e000 */
[----:B------:R-:W-:-:S02]  /*4920*/  IMAD.MOV.U32 R12, RZ, RZ, R14 ;  /* 0x000000ffff0c7224 */ /* 0x000fc400078e000e */
        /* <DEDUP_REMOVED lines=16> */
.L_x_1805:
[----:B------:R-:W-:Y:S05]  /*4a30*/  BSYNC.RECONVERGENT B2 ;  /* 0x0000000000027941 */ /* 0x000fea0003800200 */
.L_x_1804:
[----:B-----5:R-:W-:Y:S01]  /*4a40*/  DSETP.GEU.AND P0, PT, R12, R10, PT ;  /* 0x0000000a0c00722a */ /* 0x020fe20003f0e000 */
[----:B------:R-:W-:Y:S01]  /*4a50*/  VIADD R9, R16, 0x100 ;  /* 0x0000010010097836 */ /* 0x000fe20000000000 */
[----:B------:R-:W-:Y:S01]  /*4a60*/  BSSY.RECONVERGENT B2, `(.L_x_1806) ;  /* 0x0000016000027945 */ /* 0x000fe20003800200 */
[----:B------:R-:W-:-:S03]  /*4a70*/  IMAD.MOV.U32 R8, RZ, RZ, R10 ;  /* 0x000000ffff087224 */ /* 0x000fc600078e000a */
[----:B--2---:R-:W-:Y:S01]  /*4a80*/  IADD3 R23, P1, PT, R9, R2, RZ ;  /* 0x0000000209177210 */ /* 0x004fe20007f3e0ff */
[----:B------:R-:W-:-:S04]  /*4a90*/  IMAD.MOV.U32 R9, RZ, RZ, R11 ;  /* 0x000000ffff097224 */ /* 0x000fc800078e000b */
[----:B------:R-:W-:Y:S02]  /*4aa0*/  IMAD.X R24, RZ, RZ, R3, P1 ;  /* 0x000000ffff187224 */ /* 0x000fe400008e0603 */
[----:B------:R-:W-:Y:S02]  /*4ab0*/  IMAD.MOV.U32 R15, RZ, RZ, R23 ;  /* 0x000000ffff0f7224 */ /* 0x000fe400078e0017 */
[----:B------:R-:W-:Y:S01]  /*4ac0*/  IMAD.MOV.U32 R14, RZ, RZ, R24 ;  /* 0x000000ffff0e7224 */ /* 0x000fe200078e0018 */
        /* <DEDUP_REMOVED lines=15> */
.L_x_1807:
[----:B------:R-:W-:Y:S05]  /*4bc0*/  BSYNC.RECONVERGENT B2 ;  /* 0x0000000000027941 */ /* 0x000fea0003800200 */
.L_x_1806:
[----:B------:R0:W5:Y:S01]  /*4bd0*/  LDG.E.64 R10, desc[UR8][R4.64] ;  /* 0x00000008040a7981 */ /* 0x000162000c1e1b00 */
[----:B------:R-:W-:Y:S01]  /*4be0*/  DSETP.GEU.AND P0, PT, R8, R6, PT ;  /* 0x000000060800722a */ /* 0x000fe20003f0e000 */
[----:B------:R-:W-:Y:S01]  /*4bf0*/  IADD3 R13, PT, PT, R16, 0x200, RZ ;  /* 0x00000200100d7810 */ /* 0x000fe20007ffe0ff */
[----:B------:R-:W-:Y:S01]  /*4c00*/  BSSY.RECONVERGENT B2, `(.L_x_1808) ;  /* 0x0000016000027945 */ /* 0x000fe20003800200 */
[----:B------:R-:W-:Y:S02]  /*4c10*/  IMAD.MOV.U32 R12, RZ, RZ, R6 ;  /* 0x000000ffff0c7224 */ /* 0x000fe400078e0006 */
[----:B------:R-:W-:Y:S01]  /*4c20*/  IADD3 R24, P1, PT, R13, R2, RZ ;  /* 0x000000020d187210 */ /* 0x000fe20007f3e0ff */
[----:B------:R-:W-:-:S04]  /*4c30*/  IMAD.MOV.U32 R13, RZ, RZ, R7 ;  /* 0x000000ffff0d7224 */ /* 0x000fc800078e0007 */
[----:B------:R-:W-:Y:S02]  /*4c40*/  IMAD.X R23, RZ, RZ, R3, P1 ;  /* 0x000000ffff177224 */ /* 0x000fe400008e0603 */
        /* <DEDUP_REMOVED lines=17> */
.L_x_1809:
[----:B------:R-:W-:Y:S05]  /*4d60*/  BSYNC.RECONVERGENT B2 ;  /* 0x0000000000027941 */ /* 0x000fea0003800200 */
.L_x_1808:
[----:B-----5:R-:W-:Y:S01]  /*4d70*/  DSETP.GEU.AND P0, PT, R12, R10, PT ;  /* 0x0000000a0c00722a */ /* 0x020fe20003f0e000 */
[----:B------:R-:W-:Y:S01]  /*4d80*/  VIADD R7, R16, 0x300 ;  /* 0x0000030010077836 */ /* 0x000fe20000000000 */
[----:B------:R-:W-:Y:S01]  /*4d90*/  BSSY.RECONVERGENT B2, `(.L_x_1810) ;  /* 0x0000016000027945 */ /* 0x000fe20003800200 */
[----:B------:R-:W-:Y:S02]  /*4da0*/  IMAD.MOV.U32 R8, RZ, RZ, R10 ;  /* 0x000000ffff087224 */ /* 0x000fe400078e000a */
[----:B------:R-:W-:Y:S01]  /*4db0*/  IMAD.MOV.U32 R9, RZ, RZ, R11 ;  /* 0x000000ffff097224 */ /* 0x000fe200078e000b */
[----:B------:R-:W-:-:S05]  /*4dc0*/  IADD3 R7, P1, PT, R7, R2, RZ ;  /* 0x0000000207077210 */ /* 0x000fca0007f3e0ff */
        /* <DEDUP_REMOVED lines=18> */
.L_x_1811:
[----:B------:R-:W-:Y:S05]  /*4ef0*/  BSYNC.RECONVERGENT B2 ;  /* 0x0000000000027941 */ /* 0x000fea0003800200 */
.L_x_1810:
[----:B------:R-:W-:Y:S01]  /*4f00*/  VIADD R10, R22, 0x200 ;  /* 0x00000200160a7836 */ /* 0x000fe20000000000 */
[----:B------:R-:W-:Y:S01]  /*4f10*/  IADD3 R6, P2, PT, R4, 0x2000, RZ ;  /* 0x0000200004067810 */ /* 0x000fe20007f5e0ff */
[----:B------:R-:W-:Y:S01]  /*4f20*/  VIADD R22, R22, 0x400 ;  /* 0x0000040016167836 */ /* 0x000fe20000000000 */
[----:B------:R-:W-:Y:S01]  /*4f30*/  IADD3 R18, P1, PT, R18, 0x400, RZ ;  /* 0x0000040012127810 */ /* 0x000fe20007f3e0ff */
[----:B------:R-:W-:Y:S01]  /*4f40*/  VIADD R16, R16, 0x400 ;  /* 0x0000040010107836 */ /* 0x000fe20000000000 */
[----:B------:R-:W-:Y:S01]  /*4f50*/  ISETP.GE.AND P0, PT, R10, R17, PT ;  /* 0x000000110a00720c */ /* 0x000fe20003f06270 */
[----:B------:R-:W-:Y:S01]  /*4f60*/  IMAD.X R5, RZ, RZ, R5, P2 ;  /* 0x000000ffff057224 */ /* 0x000fe200010e0605 */
[----:B------:R-:W-:Y:S02]  /*4f70*/  IADD3 R20, P2, PT, R20, 0x2000, RZ ;  /* 0x0000200014147810 */ /* 0x000fe40007f5e0ff */
[----:B------:R-:W-:-:S03]  /*4f80*/  IADD3.X R19, PT, PT, RZ, R19, RZ, P1, !PT ;  /* 0x00000013ff137210 */ /* 0x000fc60000ffe4ff */
[----:B------:R-:W-:-:S06]  /*4f90*/  IMAD.X R21, RZ, RZ, R21, P2 ;  /* 0x000000ffff157224 */ /* 0x000fcc00010e0615 */
[----:B------:R-:W-:Y:S05]  /*4fa0*/  @!P0 BRA `(.L_x_1812) ;  /* 0xfffffff8003c8947 */ /* 0x000fea000383ffff */
.L_x_1798:
[----:B------:R-:W-:Y:S05]  /*4fb0*/  BSYNC.RECONVERGENT B1 ;  /* 0x0000000000017941 */ /* 0x000fea0003800200 */
.L_x_1797:
        /* <DEDUP_REMOVED lines=32> */
.L_x_1814:
[----:B------:R-:W-:Y:S05]  /*51c0*/  BSYNC.RECONVERGENT B1 ;  /* 0x0000000000017941 */ /* 0x000fea0003800200 */
.L_x_1813:
        /* <DEDUP_REMOVED lines=31> */
.L_x_1816:
[----:B------:R-:W-:Y:S05]  /*53c0*/  BSYNC.RECONVERGENT B1 ;  /* 0x0000000000017941 */ /* 0x000fea0003800200 */
.L_x_1815:
        /* <DEDUP_REMOVED lines=31> */
.L_x_1818:
[----:B------:R-:W-:Y:S05]  /*55c0*/  BSYNC.RECONVERGENT B1 ;  /* 0x0000000000017941 */ /* 0x000fea0003800200 */
.L_x_1817:
        /* <DEDUP_REMOVED lines=31> */
.L_x_1820:
[----:B------:R-:W-:Y:S05]  /*57c0*/  BSYNC.RECONVERGENT B1 ;  /* 0x0000000000017941 */ /* 0x000fea0003800200 */
.L_x_1819:
[----:B------:R-:W-:Y:S01]  /*57d0*/  ISETP.GT.AND P0, PT, R10, 0xf, PT ;  /* 0x0000000f0a00780c */ /* 0x000fe20003f04270 */
[----:B-1----:R1:W1:Y:S01]  /*57e0*/  SHFL.DOWN PT, R6, R4, 0x10, 0x1f ;  /* 0x0a001f0004067f89 */ /* 0x00226200000e0000 */
[----:B------:R-:W-:Y:S01]  /*57f0*/  BSSY.RECONVERGENT B1, `(.L_x_1821) ;  /* 0x000001d000017945 */ /* 0x000fe20003800200 */
[----:B---3--:R-:W-:Y:S02]  /*5800*/  IMAD.MOV.U32 R14, RZ, RZ, R8 ;  /* 0x000000ffff0e7224 */ /* 0x008fe400078e0008 */
[----:B--2---:R2:W3:Y:S01]  /*5810*/  SHFL.DOWN PT, R7, R5, 0x10, 0x1f ;  /* 0x0a001f0005077f89 */ /* 0x0044e200000e0000 */
[----:B------:R-:W-:Y:S02]  /*5820*/  IMAD.MOV.U32 R15, RZ, RZ, R9 ;  /* 0x000000ffff0f7224 */ /* 0x000fe400078e0009 */
[----:B------:R-:W-:Y:S01]  /*5830*/  IMAD.MOV.U32 R2, RZ, RZ, R4 ;  /* 0x000000ffff027224 */ /* 0x000fe200078e0004 */
[----:B0-----:R2:W0:Y:S01]  /*5840*/  SHFL.DOWN PT, R11, R8, 0x10, 0x1f ;  /* 0x0a001f00080b7f89 */ /* 0x00142200000e0000 */
        /* <DEDUP_REMOVED lines=23> */
.L_x_1822:
[----:B------:R-:W-:Y:S05]  /*59c0*/  BSYNC.RECONVERGENT B1 ;  /* 0x0000000000017941 */ /* 0x000fea0003800200 */
.L_x_1821:
        /* <DEDUP_REMOVED lines=11> */
.L_x_1824:
[----:B------:R-:W-:Y:S05]  /*5a80*/  BSYNC.RECONVERGENT B1 ;  /* 0x0000000000017941 */ /* 0x000fea0003800200 */
.L_x_1823:
        /* <DEDUP_REMOVED lines=8> */
[----:B---3--:R-:W2:Y:S04]  /*5b10*/  LDS.128 R4, [R0+0x20] ;  /* 0x0000200000047984 */ /* 0x008ea80000000c00 */
[----:B0---4-:R0:W3:Y:S04]  /*5b20*/  LDS.64 R12, [R0+0x80] ;  /* 0x00008000000c7984 */ /* 0x0110e80000000a00 */
[----:B------:R0:W4:Y:S01]  /*5b30*/  LDS.128 R8, [R0+0x30] ;  /* 0x0000300000087984 */ /* 0x0001220000000c00 */
[----:B-1----:R-:W-:Y:S01]  /*5b40*/  DSETP.GEU.AND P0, PT, R2, R16, PT ;  /* 0x000000100200722a */ /* 0x002fe20003f0e000 */
[----:B------:R-:W-:-:S02]  /*5b50*/  IMAD.MOV.U32 R24, RZ, RZ, R16 ;  /* 0x000000ffff187224 */ /* 0x000fc400078e0010 */
[----:B------:R-:W-:Y:S02]  /*5b60*/  IMAD.MOV.U32 R25, RZ, RZ, R17 ;  /* 0x000000ffff197224 */ /* 0x000fe400078e0011 */
[----:B--2---:R-:W-:Y:S02]  /*5b70*/  IMAD.MOV.U32 R27, RZ, RZ, R4 ;  /* 0x000000ffff1b7224 */ /* 0x004fe400078e0004 */
[----:B------:R-:W-:-:S07]  /*5b80*/  IMAD.MOV.U32 R29, RZ, RZ, R5 ;  /* 0x000000ffff1d7224 */ /* 0x000fce00078e0005 */
[----:B0--34-:R-:W-:Y:S05]  /*5b90*/  @!P0 BRA `(.L_x_1826) ;  /* 0x0000000000388947 */ /* 0x019fea0003800000 */
        /* <DEDUP_REMOVED lines=14> */
.L_x_1826:
[----:B------:R-:W-:Y:S05]  /*5c80*/  BSYNC.RECONVERGENT B1 ;  /* 0x0000000000017941 */ /* 0x000fea0003800200 */
.L_x_1825:
[----:B------:R0:W1:Y:S01]  /*5c90*/  LDS.128 R16, [R0+0x40] ;  /* 0x0000400000107984 */ /* 0x0000620000000c00 */
[----:B------:R-:W-:Y:S01]  /*5ca0*/  DSETP.GEU.AND P0, PT, R24, R6, PT ;  /* 0x000000061800722a */ /* 0x000fe20003f0e000 */
[----:B------:R-:W-:Y:S01]  /*5cb0*/  BSSY.RECONVERGENT B1, `(.L_x_1827) ;  /* 0x0000015000017945 */ /* 0x000fe20003800200 */
[----:B------:R-:W-:Y:S01]  /*5cc0*/  IMAD.MOV.U32 R4, RZ, RZ, R6 ;  /* 0x000000ffff047224 */ /* 0x000fe200078e0006 */
[----:B------:R0:W2:Y:S01]  /*5cd0*/  LDS.128 R20, [R0+0x50] ;  /* 0x0000500000147984 */ /* 0x0000a20000000c00 */
[----:B------:R-:W-:Y:S01]  /*5ce0*/  MOV R5, R7 ;  /* 0x0000000700057202 */ /* 0x000fe20000000f00 */
[----:B------:R-:W-:Y:S02]  /*5cf0*/  IMAD.MOV.U32 R15, RZ, RZ, R8 ;  /* 0x000000ffff0f7224 */ /* 0x000fe400078e0008 */
[----:B------:R-:W-:-:S07]  /*5d00*/  IMAD.MOV.U32 R14, RZ, RZ, R9 ;  /* 0x000000ffff0e7224 */ /* 0x000fce00078e0009 */
        /* <DEDUP_REMOVED lines=15> */
.L_x_1828:
[----:B------:R-:W-:Y:S05]  /*5e00*/  BSYNC.RECONVERGENT B1 ;  /* 0x0000000000017941 */ /* 0x000fea0003800200 */
.L_x_1827:
        /* <DEDUP_REMOVED lines=21> */
.L_x_1830:
[----:B------:R-:W-:Y:S05]  /*5f60*/  BSYNC.RECONVERGENT B1 ;  /* 0x0000000000017941 */ /* 0x000fea0003800200 */
.L_x_1829:
        /* <DEDUP_REMOVED lines=23> */
.L_x_1832:
[----:B------:R-:W-:Y:S05]  /*60e0*/  BSYNC.RECONVERGENT B1 ;  /* 0x0000000000017941 */ /* 0x000fea0003800200 */
.L_x_1831:
        /* <DEDUP_REMOVED lines=21> */
.L_x_1834:
[----:B------:R-:W-:Y:S05]  /*6240*/  BSYNC.RECONVERGENT B1 ;  /* 0x0000000000017941 */ /* 0x000fea0003800200 */
.L_x_1833:
        /* <DEDUP_REMOVED lines=21> */
.L_x_1836:
[----:B------:R-:W-:Y:S05]  /*63a0*/  BSYNC.RECONVERGENT B1 ;  /* 0x0000000000017941 */ /* 0x000fea0003800200 */
.L_x_1835:
        /* <DEDUP_REMOVED lines=20> */
.L_x_1754:
[----:B------:R-:W-:Y:S05]  /*64f0*/  BSYNC.RECONVERGENT B0 ;  /* 0x0000000000007941 */ /* 0x000fea0003800200 */
.L_x_1721:
[----:B------:R-:W-:Y:S05]  /*6500*/  @P1 EXIT ;  /* 0x000000000000194d */ /* 0x000fea0003800000 */
[----:B012-4-:R-:W0:Y:S02]  /*6510*/  LDC.64 R4, c[0x0][0x390] ;  /* 0x0000e400ff047b82 */ /* 0x017e240000000a00 */
[----:B0-----:R-:W-:Y:S04]  /*6520*/  STG.E.64 desc[UR8][R4.64], R2 ;  /* 0x0000000204007986 */ /* 0x001fe8000c101b08 */
[----:B------:R-:W-:Y:S01]  /*6530*/  STG.E.64 desc[UR8][R4.64+0x8], R14 ;  /* 0x0000080e04007986 */ /* 0x000fe2000c101b08 */
[----:B------:R-:W-:Y:S05]  /*6540*/  EXIT ;  /* 0x000000000000794d */ /* 0x000fea0003800000 */
.L_x_1837:
        /* <DEDUP_REMOVED lines=11> */
.L_x_1890:


//--------------------- .text._Z5scorejjPdS_      --------------------------
	.section	.text._Z5scorejjPdS_,"ax",@progbits
	.align	128
        .global         _Z5scorejjPdS_
        .type           _Z5scorejjPdS_,@function
        .size           _Z5scorejjPdS_,(.L_x_1862 - _Z5scorejjPdS_)
        .other          _Z5scorejjPdS_,@"STO_CUDA_ENTRY STV_DEFAULT"
_Z5scorejjPdS_:
.text._Z5scorejjPdS_:
[----:B------:R-:W-:Y:S01]  /*0000*/  LDC R1, c[0x0][0x37c] ;  /* 0x0000df00ff017b82 */ /* 0x000fe20000000800 */
[----:B------:R-:W0:Y:S07]  /*0010*/  S2R R3, SR_TID.X ;  /* 0x0000000000037919 */ /* 0x000e2e0000002100 */
[----:B------:R-:W0:Y:S01]  /*0020*/  S2UR UR4, SR_CTAID.X ;  /* 0x00000000000479c3 */ /* 0x000e220000002500 */
[----:B------:R-:W1:Y:S07]  /*0030*/  LDCU UR6, c[0x0][0x380] ;  /* 0x00007000ff0677ac */ /* 0x000e6e0008000800 */
[----:B------:R-:W0:Y:S01]  /*0040*/  LDC R0, c[0x0][0x360] ;  /* 0x0000d800ff007b82 */ /* 0x000e220000000800 */
[----:B------:R-:W2:Y:S01]  /*0050*/  LDCU UR5, c[0x0][0x370] ;  /* 0x00006e00ff0577ac */ /* 0x000ea20008000800 */
[----:B0-----:R-:W-:-:S02]  /*0060*/  IMAD R3, R0, UR4, R3 ;  /* 0x0000000400037c24 */ /* 0x001fc4000f8e0203 */
[----:B--2---:R-:W-:-:S03]  /*0070*/  IMAD R0, R0, UR5, RZ ;  /* 0x0000000500007c24 */ /* 0x004fc6000f8e02ff */
[----:B-1----:R-:W-:-:S13]  /*0080*/  ISETP.GE.U32.AND P0, PT, R3, UR6, PT ;  /* 0x0000000603007c0c */ /* 0x002fda000bf06070 */
[----:B------:R-:W-:Y:S05]  /*0090*/  @P0 EXIT ;  /* 0x000000000000094d */ /* 0x000fea0003800000 */
[----:B------:R-:W0:Y:S01]  /*00a0*/  LDC R6, c[0x0][0x384] ;  /* 0x0000e100ff067b82 */ /* 0x000e220000000800 */
[----:B------:R-:W1:Y:S01]  /*00b0*/  LDCU.64 UR4, c[0x0][0x358] ;  /* 0x00006b00ff0477ac */ /* 0x000e620008000a00 */
[----:B0-----:R-:W-:-:S13]  /*00c0*/  ISETP.NE.AND P0, PT, R6, RZ, PT ;  /* 0x000000ff0600720c */ /* 0x001fda0003f05270 */
[----:B-1----:R-:W-:Y:S05]  /*00d0*/  @P0 BRA `(.L_x_1838) ;  /* 0x0000000000240947 */ /* 0x002fea0003800000 */
[----:B------:R-:W0:Y:S01]  /*00e0*/  LDC.64 R6, c[0x0][0x390] ;  /* 0x0000e400ff067b82 */ /* 0x000e220000000a00 */
[----:B------:R-:W-:Y:S02]  /*00f0*/  HFMA2 R8, -RZ, RZ, 0, 0 ;  /* 0x00000000ff087431 */ /* 0x000fe400000001ff */
[----:B------:R-:W-:-:S07]  /*0100*/  IMAD.MOV.U32 R9, RZ, RZ, 0x3ff00000 ;  /* 0x3ff00000ff097424 */ /* 0x000fce00078e00ff */
.L_x_1839:
[----:B0-----:R-:W-:Y:S01]  /*0110*/  IMAD.WIDE R4, R3, 0x8, R6 ;  /* 0x0000000803047825 */ /* 0x001fe200078e0206 */
[----:B------:R-:W-:-:S04]  /*0120*/  IADD3 R3, PT, PT, R0, R3, RZ ;  /* 0x0000000300037210 */ /* 0x000fc80007ffe0ff */
[----:B------:R1:W-:Y:S01]  /*0130*/  STG.E.64 desc[UR4][R4.64], R8 ;  /* 0x0000000804007986 */ /* 0x0003e2000c101b04 */
[----:B------:R-:W-:-:S13]  /*0140*/  ISETP.GE.U32.AND P0, PT, R3, UR6, PT ;  /* 0x0000000603007c0c */ /* 0x000fda000bf06070 */
[----:B-1----:R-:W-:Y:S05]  /*0150*/  @!P0 BRA `(.L_x_1839) ;  /* 0xfffffffc00ec8947 */ /* 0x002fea000383ffff */
[----:B------:R-:W-:Y:S05]  /*0160*/  EXIT ;  /* 0x000000000000794d */ /* 0x000fea0003800000 */
.L_x_1838:
[C---:B------:R-:W-:Y:S02]  /*0170*/  LOP3.LUT R2, R6.reuse, 0xf, RZ, 0xc0, !PT ;  /* 0x0000000f06027812 */ /* 0x040fe400078ec0ff */
[C---:B------:R-:W-:Y:S02]  /*0180*/  LOP3.LUT R5, R6.reuse, 0xfffffff0, RZ, 0xc0, !PT ;  /* 0xfffffff006057812 */ /* 0x040fe400078ec0ff */
[----:B------:R-:W-:Y:S01]  /*0190*/  LOP3.LUT R4, R6, 0x7, RZ, 0xc0, !PT ;  /* 0x0000000706047812 */ /* 0x000fe200078ec0ff */
[----:B------:R-:W-:Y:S01]  /*01a0*/  VIADD R7, R2, 0xffffffff ;  /* 0xffffffff02077836 */ /* 0x000fe20000000000 */
[----:B------:R-:W-:Y:S01]  /*01b0*/  LOP3.LUT R6, R6, 0x3, RZ, 0xc0, !PT ;  /* 0x0000000306067812 */ /* 0x000fe200078ec0ff */
[----:B------:R-:W-:Y:S01]  /*01c0*/  IMAD.MOV R23, RZ, RZ, -R5 ;  /* 0x000000ffff177224 */ /* 0x000fe200078e0a05 */
[----:B------:R-:W-:-:S07]  /*01d0*/  IADD3 R22, PT, PT, R4, -0x1, RZ ;  /* 0xffffffff04167810 */ /* 0x000fce0007ffe0ff */
.L_x_1849:
[----:B------:R-:W0:Y:S01]  /*01e0*/  LDC R24, c[0x0][0x384] ;  /* 0x0000e100ff187b82 */ /* 0x000e220000000800 */
[----:B------:R-:W-:Y:S02]  /*01f0*/  MOV R25, RZ ;  /* 0x000000ff00197202 */ /* 0x000fe40000000f00 */
[----:B------:R-:W-:Y:S02]  /*0200*/  CS2R R20, SRZ ;  /* 0x0000000000147805 */ /* 0x000fe4000001ff00 */
[----:B0-----:R-:W-:-:S13]  /*0210*/  ISETP.GE.U32.AND P0, PT, R24, 0x10, PT ;  /* 0x000000101800780c */ /* 0x001fda0003f06070 */
[----:B------:R-:W-:Y:S05]  /*0220*/  @!P0 BRA `(.L_x_1840) ;  /* 0x0000000400208947 */ /* 0x000fea0003800000 */
[----:B------:R-:W-:Y:S01]  /*0230*/  IMAD R25, R3, R24, 0x7 ;  /* 0x0000000703197424 */ /* 0x000fe200078e0218 */
[----:B------:R-:W-:Y:S01]  /*0240*/  CS2R R20, SRZ ;  /* 0x0000000000147805 */ /* 0x000fe2000001ff00 */
[----:B------:R-:W-:-:S07]  /*0250*/  IMAD.MOV.U32 R26, RZ, RZ, R23 ;  /* 0x000000ffff1a7224 */ /* 0x000fce00078e0017 */
.L_x_1841:
[----:B------:R-:W0:Y:S01]  /*0260*/  LDC.64 R10, c[0x0][0x388] ;  /* 0x0000e200ff0a7b82 */ /* 0x000e220000000a00 */
[----:B------:R-:W-:-:S05]  /*0270*/  IADD3 R9, PT, PT, R25, -0x7, RZ ;  /* 0xfffffff919097810 */ /* 0x000fca0007ffe0ff */
[----:B0-----:R-:W-:-:S06]  /*0280*/  IMAD.WIDE.U32 R8, R9, 0x8, R10 ;  /* 0x0000000809087825 */ /* 0x001fcc00078e000a */
[----:B------:R-:W2:Y:S01]  /*0290*/  LDG.E.64 R8, desc[UR4][R8.64] ;  /* 0x0000000408087981 */ /* 0x000ea2000c1e1b00 */
[C---:B------:R-:W-:Y:S01]  /*02a0*/  VIADD R19, R25.reuse, 0xfffffffa ;  /* 0xfffffffa19137836 */ /* 0x040fe20000000000 */
[----:B------:R-:W-:-:S03]  /*02b0*/  IADD3 R15, PT, PT, R25, -0x5, RZ ;  /* 0xfffffffb190f7810 */ /* 0x000fc60007ffe0ff */
[----:B------:R-:W-:-:S04]  /*02c0*/  IMAD.WIDE.U32 R18, R19, 0x8, R10 ;  /* 0x0000000813127825 */ /* 0x000fc800078e000a */
[--C-:B------:R-:W-:Y:S02]  /*02d0*/  IMAD.WIDE.U32 R14, R15, 0x8, R10.reuse ;  /* 0x000000080f0e7825 */ /* 0x100fe400078e000a */
[----:B------:R-:W3:Y:S02]  /*02e0*/  LDG.E.64 R18, desc[UR4][R18.64] ;  /* 0x0000000412127981 */ /* 0x000ee4000c1e1b00 */
[C---:B------:R-:W-:Y:S02]  /*02f0*/  VIADD R13, R25.reuse, 0xfffffffc ;  /* 0xfffffffc190d7836 */ /* 0x040fe40000000000 */
[----:B------:R-:W4:Y:S01]  /*0300*/  LDG.E.64 R14, desc[UR4][R14.64] ;  /* 0x000000040e0e7981 */ /* 0x000f22000c1e1b00 */
[----:B------:R-:W-:Y:S01]  /*0310*/  IADD3 R17, PT, PT, R25, -0x3, RZ ;  /* 0xfffffffd19117810 */ /* 0x000fe20007ffe0ff */
[----:B------:R-:W-:-:S06]  /*0320*/  IMAD.WIDE.U32 R12, R13, 0x8, R10 ;  /* 0x000000080d0c7825 */ /* 0x000fcc00078e000a */
[----:B------:R-:W5:Y:S01]  /*0330*/  LDG.E.64 R12, desc[UR4][R12.64] ;  /* 0x000000040c0c7981 */ /* 0x000f62000c1e1b00 */
[----:B--2---:R-:W-:Y:S01]  /*0340*/  DADD R20, R8, R20 ;  /* 0x0000000008147229 */ /* 0x004fe20000000014 */
[----:B------:R-:W-:-:S04]  /*0350*/  IMAD.WIDE.U32 R8, R17, 0x8, R10 ;  /* 0x0000000811087825 */ /* 0x000fc800078e000a */
[----:B------:R-:W-:Y:S02]  /*0360*/  VIADD R17, R25, 0xfffffffe ;  /* 0xfffffffe19117836 */ /* 0x000fe40000000000 */
[----:B------:R-:W2:Y:S02]  /*0370*/  LDG.E.64 R8, desc[UR4][R8.64] ;  /* 0x0000000408087981 */ /* 0x000ea4000c1e1b00 */
[----:B------:R-:W-:-:S06]  /*0380*/  IMAD.WIDE.U32 R16, R17, 0x8, R10 ;  /* 0x0000000811107825 */ /* 0x000fcc00078e000a */
[----:B------:R-:W2:Y:S01]  /*0390*/  LDG.E.64 R16, desc[UR4][R16.64] ;  /* 0x0000000410107981 */ /* 0x000ea2000c1e1b00 */
[----:B---3--:R-:W-:Y:S01]  /*03a0*/  DADD R18, R20, R18 ;  /* 0x0000000014127229 */ /* 0x008fe20000000012 */
[----:B------:R-:W-:-:S07]  /*03b0*/  IADD3 R21, PT, PT, R25, -0x1, RZ ;  /* 0xffffffff19157810 */ /* 0x000fce0007ffe0ff */
[----:B----4-:R-:W-:Y:S01]  /*03c0*/  DADD R14, R18, R14 ;  /* 0x00000000120e7229 */ /* 0x010fe2000000000e */
[----:B------:R-:W-:-:S06]  /*03d0*/  IMAD.WIDE.U32 R18, R21, 0x8, R10 ;  /* 0x0000000815127825 */ /* 0x000fcc00078e000a */
[----:B------:R-:W3:Y:S01]  /*03e0*/  LDG.E.64 R18, desc[UR4][R18.64] ;  /* 0x0000000412127981 */ /* 0x000ee2000c1e1b00 */
[----:B-----5:R-:W-:Y:S01]  /*03f0*/  DADD R12, R14, R12 ;  /* 0x000000000e0c7229 */ /* 0x020fe2000000000c */
[C---:B------:R-:W-:Y:S02]  /*0400*/  VIADD R21, R25.reuse, 0x1 ;  /* 0x0000000119157836 */ /* 0x040fe40000000000 */
[----:B------:R-:W-:-:S06]  /*0410*/  IMAD.WIDE.U32 R14, R25, 0x8, R10 ;  /* 0x00000008190e7825 */ /* 0x000fcc00078e000a */
[----:B------:R-:W4:Y:S01]  /*0420*/  LDG.E.64 R14, desc[UR4][R14.64] ;  /* 0x000000040e0e7981 */ /* 0x000f22000c1e1b00 */
[----:B--2---:R-:W-:Y:S01]  /*0430*/  DADD R12, R12, R8 ;  /* 0x000000000c0c7229 */ /* 0x004fe20000000008 */
[----:B------:R-:W-:Y:S01]  /*0440*/  IMAD.WIDE.U32 R8, R21, 0x8, R10 ;  /* 0x0000000815087825 */ /* 0x000fe200078e000a */
[----:B------:R-:W-:-:S05]  /*0450*/  IADD3 R21, PT, PT, R25, 0x2, RZ ;  /* 0x0000000219157810 */ /* 0x000fca0007ffe0ff */
[----:B------:R-:W2:Y:S01]  /*0460*/  LDG.E.64 R8, desc[UR4][R8.64] ;  /* 0x0000000408087981 */ /* 0x000ea2000c1e1b00 */
[----:B------:R-:W-:Y:S01]  /*0470*/  DADD R16, R12, R16 ;  /* 0x000000000c107229 */ /* 0x000fe20000000010 */
[----:B------:R-:W-:-:S04]  /*0480*/  IMAD.WIDE.U32 R12, R21, 0x8, R10 ;  /* 0x00000008150c7825 */ /* 0x000fc800078e000a */
[----:B------:R-:W-:Y:S02]  /*0490*/  VIADD R21, R25, 0x3 ;  /* 0x0000000319157836 */ /* 0x000fe40000000000 */
[----:B------:R-:W5:Y:S02]  /*04a0*/  LDG.E.64 R12, desc[UR4][R12.64] ;  /* 0x000000040c0c7981 */ /* 0x000f64000c1e1b00 */
[----:B------:R-:W-:-:S06]  /*04b0*/  IMAD.WIDE.U32 R20, R21, 0x8, R10 ;  /* 0x0000000815147825 */ /* 0x000fcc00078e000a */
[----:B------:R-:W5:Y:S01]  /*04c0*/  LDG.E.64 R20, desc[UR4][R20.64] ;  /* 0x0000000414147981 */ /* 0x000f62000c1e1b00 */
[----:B---3--:R-:W-:Y:S01]  /*04d0*/  DADD R16, R16, R18 ;  /* 0x0000000010107229 */ /* 0x008fe20000000012 */
[----:B------:R-:W-:-:S07]  /*04e0*/  IADD3 R19, PT, PT, R25, 0x4, RZ ;  /* 0x0000000419137810 */ /* 0x000fce0007ffe0ff */
[----:B----4-:R-:W-:Y:S01]  /*04f0*/  DADD R16, R16, R14 ;  /* 0x0000000010107229 */ /* 0x010fe2000000000e */
[----:B------:R-:W-:-:S04]  /*0500*/  IMAD.WIDE.U32 R14, R19, 0x8, R10 ;  /* 0x00000008130e7825 */ /* 0x000fc800078e000a */
[----:B------:R-:W-:Y:S02]  /*0510*/  VIADD R19, R25, 0x5 ;  /* 0x0000000519137836 */ /* 0x000fe40000000000 */
[----:B------:R-:W3:Y:S01]  /*0520*/  LDG.E.64 R14, desc[UR4][R14.64] ;  /* 0x000000040e0e7981 */ /* 0x000ee2000c1e1b00 */
[----:B--2---:R-:W-:Y:S01]  /*0530*/  DADD R16, R16, R8 ;  /* 0x0000000010107229 */ /* 0x004fe20000000008 */
[----:B------:R-:W-:Y:S01]  /*0540*/  IMAD.WIDE.U32 R8, R19, 0x8, R10 ;  /* 0x0000000813087825 */ /* 0x000fe200078e000a */
[----:B------:R-:W-:-:S05]  /*0550*/  IADD3 R19, PT, PT, R25, 0x6, RZ ;  /* 0x0000000619137810 */ /* 0x000fca0007ffe0ff */
[----:B------:R-:W2:Y:S01]  /*0560*/  LDG.E.64 R8, desc[UR4][R8.64] ;  /* 0x0000000408087981 */ /* 0x000ea2000c1e1b00 */
[----:B-----5:R-:W-:Y:S01]  /*0570*/  DADD R16, R16, R12 ;  /* 0x0000000010107229 */ /* 0x020fe2000000000c */
[----:B------:R-:W-:-:S04]  /*0580*/  IMAD.WIDE.U32 R12, R19, 0x8, R10 ;  /* 0x00000008130c7825 */ /* 0x000fc800078e000a */
[----:B------:R-:W-:Y:S02]  /*0590*/  VIADD R19, R25, 0x7 ;  /* 0x0000000719137836 */ /* 0x000fe40000000000 */
[----:B------:R-:W4:Y:S01]  /*05a0*/  LDG.E.64 R12, desc[UR4][R12.64] ;  /* 0x000000040c0c7981 */ /* 0x000f22000c1e1b00 */
[----:B------:R-:W-:Y:S01]  /*05b0*/  DADD R20, R16, R20 ;  /* 0x0000000010147229 */ /* 0x000fe20000000014 */
[----:B------:R-:W-:Y:S01]  /*05c0*/  IMAD.WIDE.U32 R16, R19, 0x8, R10 ;  /* 0x0000000813107825 */ /* 0x000fe200078e000a */
[----:B------:R-:W-:-:S05]  /*05d0*/  IADD3 R19, PT, PT, R25, 0x8, RZ ;  /* 0x0000000819137810 */ /* 0x000fca0007ffe0ff */
[----:B------:R-:W5:Y:S01]  /*05e0*/  LDG.E.64 R16, desc[UR4][R16.64] ;  /* 0x0000000410107981 */ /* 0x000f62000c1e1b00 */
[----:B------:R-:W-:-:S06]  /*05f0*/  IMAD.WIDE.U32 R10, R19, 0x8, R10 ;  /* 0x00000008130a7825 */ /* 0x000fcc00078e000a */
[----:B------:R-:W5:Y:S01]  /*0600*/  LDG.E.64 R10, desc[UR4][R10.64] ;  /* 0x000000040a0a7981 */ /* 0x000f62000c1e1b00 */
[----:B------:R-:W-:Y:S01]  /*0610*/  VIADD R26, R26, 0x10 ;  /* 0x000000101a1a7836 */ /* 0x000fe20000000000 */
[----:B---3--:R-:W-:Y:S01]  /*0620*/  DADD R14, R20, R14 ;  /* 0x00000000140e7229 */ /* 0x008fe2000000000e */
[----:B------:R-:W-:-:S03]  /*0630*/  IADD3 R25, PT, PT, R25, 0x10, RZ ;  /* 0x0000001019197810 */ /* 0x000fc60007ffe0ff */
[----:B------:R-:W-:-:S04]  /*0640*/  ISETP.NE.AND P0, PT, R26, RZ, PT ;  /* 0x000000ff1a00720c */ /* 0x000fc80003f05270 */
[----:B--2---:R-:W-:-:S08]  /*0650*/  DADD R8, R14, R8 ;  /* 0x000000000e087229 */ /* 0x004fd00000000008 */
[----:B----4-:R-:W-:-:S08]  /*0660*/  DADD R8, R8, R12 ;  /* 0x0000000008087229 */ /* 0x010fd0000000000c */
[----:B-----5:R-:W-:-:S08]  /*0670*/  DADD R8, R8, R16 ;  /* 0x0000000008087229 */ /* 0x020fd00000000010 */
[----:B------:R-:W-:Y:S01]  /*0680*/  DADD R20, R8, R10 ;  /* 0x0000000008147229 */ /* 0x000fe2000000000a */
[----:B------:R-:W-:Y:S10]  /*0690*/  @P0 BRA `(.L_x_1841) ;  /* 0xfffffff800f00947 */ /* 0x000ff4000383ffff */
[----:B------:R-:W-:-:S07]  /*06a0*/  IMAD.MOV.U32 R25, RZ, RZ, R5 ;  /* 0x000000ffff197224 */ /* 0x000fce00078e0005 */
.L_x_1840:
[----:B------:R-:W-:-:S13]  /*06b0*/  ISETP.NE.AND P0, PT, R2, RZ, PT ;  /* 0x000000ff0200720c */ /* 0x000fda0003f05270 */
[----:B------:R-:W-:Y:S05]  /*06c0*/  @!P0 BRA `(.L_x_1842) ;  /* 0x0000000400308947 */ /* 0x000fea0003800000 */
[----:B------:R-:W-:Y:S02]  /*06d0*/  ISETP.GE.U32.AND P0, PT, R7, 0x7, PT ;  /* 0x000000070700780c */ /* 0x000fe40003f06070 */
[----:B------:R-:W-:-:S11]  /*06e0*/  ISETP.NE.AND P1, PT, R4, RZ, PT ;  /* 0x000000ff0400720c */ /* 0x000fd60003f25270 */
[----:B------:R-:W-:Y:S05]  /*06f0*/  @!P0 BRA `(.L_x_1843) ;  /* 0x0000000000888947 */ /* 0x000fea0003800000 */
[----:B------:R-:W0:Y:S01]  /*0700*/  LDC.64 R12, c[0x0][0x388] ;  /* 0x0000e200ff0c7b82 */ /* 0x000e220000000a00 */
[----:B------:R-:W-:-:S05]  /*0710*/  IMAD R27, R3, R24, R25 ;  /* 0x00000018031b7224 */ /* 0x000fca00078e0219 */
[C---:B------:R-:W-:Y:S01]  /*0720*/  IADD3 R15, PT, PT, R27.reuse, 0x1, RZ ;  /* 0x000000011b0f7810 */ /* 0x040fe20007ffe0ff */
[----:B0-----:R-:W-:-:S06]  /*0730*/  IMAD.WIDE.U32 R16, R27, 0x8, R12 ;  /* 0x000000081b107825 */ /* 0x001fcc00078e000c */
[----:B------:R-:W2:Y:S01]  /*0740*/  LDG.E.64 R16, desc[UR4][R16.64] ;  /* 0x0000000410107981 */ /* 0x000ea2000c1e1b00 */
[----:B------:R-:W-:-:S06]  /*0750*/  IMAD.WIDE.U32 R14, R15, 0x8, R12 ;  /* 0x000000080f0e7825 */ /* 0x000fcc00078e000c */
[----:B------:R-:W3:Y:S01]  /*0760*/  LDG.E.64 R14, desc[UR4][R14.64] ;  /* 0x000000040e0e7981 */ /* 0x000ee2000c1e1b00 */
[C---:B------:R-:W-:Y:S01]  /*0770*/  VIADD R9, R27.reuse, 0x2 ;  /* 0x000000021b097836 */ /* 0x040fe20000000000 */
[----:B------:R-:W-:-:S03]  /*0780*/  IADD3 R11, PT, PT, R27, 0x3, RZ ;  /* 0x000000031b0b7810 */ /* 0x000fc60007ffe0ff */
[----:B------:R-:W-:-:S04]  /*0790*/  IMAD.WIDE.U32 R8, R9, 0x8, R12 ;  /* 0x0000000809087825 */ /* 0x000fc800078e000c */
[--C-:B------:R-:W-:Y:S02]  /*07a0*/  IMAD.WIDE.U32 R10, R11, 0x8, R12.reuse ;  /* 0x000000080b0a7825 */ /* 0x100fe400078e000c */
[----:B------:R-:W4:Y:S02]  /*07b0*/  LDG.E.64 R8, desc[UR4][R8.64] ;  /* 0x0000000408087981 */ /* 0x000f24000c1e1b00 */
[----:B------:R-:W-:Y:S02]  /*07c0*/  VIADD R19, R27, 0x4 ;  /* 0x000000041b137836 */ /* 0x000fe40000000000 */
[----:B------:R-:W5:Y:S02]  /*07d0*/  LDG.E.64 R10, desc[UR4][R10.64] ;  /* 0x000000040a0a7981 */ /* 0x000f64000c1e1b00 */
[----:B------:R-:W-:-:S06]  /*07e0*/  IMAD.WIDE.U32 R18, R19, 0x8, R12 ;  /* 0x0000000813127825 */ /* 0x000fcc00078e000c */
[----:B------:R-:W5:Y:S01]  /*07f0*/  LDG.E.64 R18, desc[UR4][R18.64] ;  /* 0x0000000412127981 */ /* 0x000f62000c1e1b00 */
[----:B--2---:R-:W-:Y:S01]  /*0800*/  DADD R20, R20, R16 ;  /* 0x0000000014147229 */ /* 0x004fe20000000010 */
[----:B------:R-:W-:-:S05]  /*0810*/  IADD3 R17, PT, PT, R27, 0x5, RZ ;  /* 0x000000051b117810 */ /* 0x000fca0007ffe0ff */
[--C-:B------:R-:W-:Y:S02]  /*0820*/  IMAD.WIDE.U32 R16, R17, 0x8, R12.reuse ;  /* 0x0000000811107825 */ /* 0x100fe400078e000c */
[----:B---3--:R-:W-:Y:S02]  /*0830*/  DADD R20, R20, R14 ;  /* 0x0000000014147229 */ /* 0x008fe4000000000e */
[----:B------:R-:W-:Y:S02]  /*0840*/  VIADD R15, R27, 0x6 ;  /* 0x000000061b0f7836 */ /* 0x000fe40000000000 */
[----:B------:R-:W2:Y:S02]  /*0850*/  LDG.E.64 R16, desc[UR4][R16.64] ;  /* 0x0000000410107981 */ /* 0x000ea4000c1e1b00 */
[----:B------:R-:W-:Y:S01]  /*0860*/  IMAD.WIDE.U32 R14, R15, 0x8, R12 ;  /* 0x000000080f0e7825 */ /* 0x000fe200078e000c */
[----:B------:R-:W-:-:S05]  /*0870*/  IADD3 R27, PT, PT, R27, 0x7, RZ ;  /* 0x000000071b1b7810 */ /* 0x000fca0007ffe0ff */
[----:B------:R-:W3:Y:S01]  /*0880*/  LDG.E.64 R14, desc[UR4][R14.64] ;  /* 0x000000040e0e7981 */ /* 0x000ee2000c1e1b00 */
[----:B------:R-:W-:-:S06]  /*0890*/  IMAD.WIDE.U32 R12, R27, 0x8, R12 ;  /* 0x000000081b0c7825 */ /* 0x000fcc00078e000c */
[----:B------:R-:W3:Y:S01]  /*08a0*/  LDG.E.64 R12, desc[UR4][R12.64] ;  /* 0x000000040c0c7981 */ /* 0x000ee2000c1e1b00 */
[----:B----4-:R-:W-:-:S08]  /*08b0*/  DADD R8, R20, R8 ;  /* 0x0000000014087229 */ /* 0x010fd00000000008 */
[----:B-----5:R-:W-:-:S08]  /*08c0*/  DADD R8, R8, R10 ;  /* 0x0000000008087229 */ /* 0x020fd0000000000a */
[----:B------:R-:W-:Y:S01]  /*08d0*/  DADD R8, R8, R18 ;  /* 0x0000000008087229 */ /* 0x000fe20000000012 */
[----:B------:R-:W-:-:S07]  /*08e0*/  VIADD R25, R25, 0x8 ;  /* 0x0000000819197836 */ /* 0x000fce0000000000 */
[----:B--2---:R-:W-:-:S08]  /*08f0*/  DADD R8, R8, R16 ;  /* 0x0000000008087229 */ /* 0x004fd00000000010 */
[----:B---3--:R-:W-:-:S08]  /*0900*/  DADD R8, R8, R14 ;  /* 0x0000000008087229 */ /* 0x008fd0000000000e */
[----:B------:R-:W-:-:S11]  /*0910*/  DADD R20, R8, R12 ;  /* 0x0000000008147229 */ /* 0x000fd6000000000c */
.L_x_1843:
[----:B------:R-:W-:Y:S05]  /*0920*/  @!P1 BRA `(.L_x_1842) ;  /* 0x0000000000989947 */ /* 0x000fea0003800000 */
[----:B------:R-:W-:Y:S02]  /*0930*/  ISETP.GE.U32.AND P0, PT, R22, 0x3, PT ;  /* 0x000000031600780c */ /* 0x000fe40003f06070 */
[----:B------:R-:W-:-:S11]  /*0940*/  ISETP.NE.AND P1, PT, R6, RZ, PT ;  /* 0x000000ff0600720c */ /* 0x000fd60003f25270 */
[----:B------:R-:W-:Y:S05]  /*0950*/  @!P0 BRA `(.L_x_1844) ;  /* 0x0000000000488947 */ /* 0x000fea0003800000 */
[----:B------:R-:W0:Y:S01]  /*0960*/  LDC.64 R10, c[0x0][0x388] ;  /* 0x0000e200ff0a7b82 */ /* 0x000e220000000a00 */
[----:B------:R-:W-:-:S05]  /*0970*/  IMAD R19, R3, R24, R25 ;  /* 0x0000001803137224 */ /* 0x000fca00078e0219 */
[C---:B------:R-:W-:Y:S01]  /*0980*/  IADD3 R13, PT, PT, R19.reuse, 0x1, RZ ;  /* 0x00000001130d7810 */ /* 0x040fe20007ffe0ff */
[C---:B------:R-:W-:Y:S02]  /*0990*/  VIADD R9, R19.reuse, 0x2 ;  /* 0x0000000213097836 */ /* 0x040fe40000000000 */
[----:B0-----:R-:W-:-:S05]  /*09a0*/  IMAD.WIDE.U32 R16, R19, 0x8, R10 ;  /* 0x0000000813107825 */ /* 0x001fca00078e000a */
[----:B------:R-:W2:Y:S01]  /*09b0*/  LDG.E.64 R14, desc[UR4][R16.64] ;  /* 0x00000004100e7981 */ /* 0x000ea2000c1e1b00 */
[----:B------:R-:W-:Y:S01]  /*09c0*/  IMAD.WIDE.U32 R12, R13, 0x8, R10 ;  /* 0x000000080d0c7825 */ /* 0x000fe200078e000a */
[----:B------:R-:W-:-:S03]  /*09d0*/  IADD3 R19, PT, PT, R19, 0x3, RZ ;  /* 0x0000000313137810 */ /* 0x000fc60007ffe0ff */
[--C-:B------:R-:W-:Y:S02]  /*09e0*/  IMAD.WIDE.U32 R8, R9, 0x8, R10.reuse ;  /* 0x0000000809087825 */ /* 0x100fe400078e000a */
[----:B------:R-:W3:Y:S02]  /*09f0*/  LDG.E.64 R12, desc[UR4][R12.64] ;  /* 0x000000040c0c7981 */ /* 0x000ee4000c1e1b00 */
[----:B------:R-:W-:Y:S02]  /*0a00*/  IMAD.WIDE.U32 R10, R19, 0x8, R10 ;  /* 0x00000008130a7825 */ /* 0x000fe400078e000a */
[----:B------:R-:W4:Y:S04]  /*0a10*/  LDG.E.64 R8, desc[UR4][R8.64] ;  /* 0x0000000408087981 */ /* 0x000f28000c1e1b00 */
[----:B------:R-:W5:Y:S01]  /*0a20*/  LDG.E.64 R10, desc[UR4][R10.64] ;  /* 0x000000040a0a7981 */ /* 0x000f62000c1e1b00 */
[----:B------:R-:W-:Y:S01]  /*0a30*/  VIADD R25, R25, 0x4 ;  /* 0x0000000419197836 */ /* 0x000fe20000000000 */
[----:B--2---:R-:W-:-:S08]  /*0a40*/  DADD R14, R20, R14 ;  /* 0x00000000140e7229 */ /* 0x004fd0000000000e */
[----:B---3--:R-:W-:-:S08]  /*0a50*/  DADD R14, R14, R12 ;  /* 0x000000000e0e7229 */ /* 0x008fd0000000000c */
[----:B----4-:R-:W-:-:S08]  /*0a60*/  DADD R14, R14, R8 ;  /* 0x000000000e0e7229 */ /* 0x010fd00000000008 */
[----:B-----5:R-:W-:-:S11]  /*0a70*/  DADD R20, R14, R10 ;  /* 0x000000000e147229 */ /* 0x020fd6000000000a */
.L_x_1844:
[----:B------:R-:W-:Y:S05]  /*0a80*/  @!P1 BRA `(.L_x_1842) ;  /* 0x0000000000409947 */ /* 0x000fea0003800000 */
[----:B------:R-:W0:Y:S01]  /*0a90*/  LDC.64 R8, c[0x0][0x388] ;  /* 0x0000e200ff087b82 */ /* 0x000e220000000a00 */
[----:B------:R-:W-:-:S04]  /*0aa0*/  IMAD R13, R3, R24, R25 ;  /* 0x00000018030d7224 */ /* 0x000fc800078e0219 */
[----:B0-----:R-:W-:-:S06]  /*0ab0*/  IMAD.WIDE.U32 R10, R13, 0x8, R8 ;  /* 0x000000080d0a7825 */ /* 0x001fcc00078e0008 */
[----:B------:R-:W2:Y:S01]  /*0ac0*/  LDG.E.64 R10, desc[UR4][R10.64] ;  /* 0x000000040a0a7981 */ /* 0x000ea2000c1e1b00 */
[----:B------:R-:W-:Y:S01]  /*0ad0*/  ISETP.NE.AND P0, PT, R6, 0x1, PT ;  /* 0x000000010600780c */ /* 0x000fe20003f05270 */
[----:B--2---:R-:W-:-:S12]  /*0ae0*/  DADD R20, R20, R10 ;  /* 0x0000000014147229 */ /* 0x004fd8000000000a */
[----:B------:R-:W-:Y:S05]  /*0af0*/  @!P0 BRA `(.L_x_1842) ;  /* 0x0000000000248947 */ /* 0x000fea0003800000 */
[----:B------:R-:W-:Y:S02]  /*0b00*/  ISETP.NE.AND P0, PT, R6, 0x2, PT ;  /* 0x000000020600780c */ /* 0x000fe40003f05270 */
[----:B------:R-:W-:-:S05]  /*0b10*/  IADD3 R11, PT, PT, R13, 0x1, RZ ;  /* 0x000000010d0b7810 */ /* 0x000fca0007ffe0ff */
[----:B------:R-:W-:-:S06]  /*0b20*/  IMAD.WIDE.U32 R10, R11, 0x8, R8 ;  /* 0x000000080b0a7825 */ /* 0x000fcc00078e0008 */
[----:B------:R-:W-:Y:S01]  /*0b30*/  @P0 VIADD R13, R13, 0x2 ;  /* 0x000000020d0d0836 */ /* 0x000fe20000000000 */
[----:B------:R-:W2:Y:S03]  /*0b40*/  LDG.E.64 R10, desc[UR4][R10.64] ;  /* 0x000000040a0a7981 */ /* 0x000ea6000c1e1b00 */
[----:B------:R-:W-:-:S06]  /*0b50*/  @P0 IMAD.WIDE.U32 R8, R13, 0x8, R8 ;  /* 0x000000080d080825 */ /* 0x000fcc00078e0008 */
[----:B------:R-:W3:Y:S01]  /*0b60*/  @P0 LDG.E.64 R8, desc[UR4][R8.64] ;  /* 0x0000000408080981 */ /* 0x000ee2000c1e1b00 */
[----:B--2---:R-:W-:-:S08]  /*0b70*/  DADD R20, R20, R10 ;  /* 0x0000000014147229 */ /* 0x004fd0000000000a */
[----:B---3--:R-:W-:-:S11]  /*0b80*/  @P0 DADD R20, R20, R8 ;  /* 0x0000000014140229 */ /* 0x008fd60000000008 */
.L_x_1842:
[----:B------:R-:W0:Y:S01]  /*0b90*/  MUFU.RSQ64H R19, R21 ;  /* 0x0000001500137308 */ /* 0x000e220000001c00 */
[----:B------:R-:W-:Y:S01]  /*0ba0*/  IADD3 R18, PT, PT, R21, -0x3500000, RZ ;  /* 0xfcb0000015127810 */ /* 0x000fe20007ffe0ff */
[----:B------:R-:W-:Y:S01]  /*0bb0*/  IMAD.MOV.U32 R14, RZ, RZ, 0x0 ;  /* 0x00000000ff0e7424 */ /* 0x000fe200078e00ff */
[----:B------:R-:W-:Y:S01]  /*0bc0*/  MOV R15, 0x3fd80000 ;  /* 0x3fd80000000f7802 */ /* 0x000fe20000000f00 */
[----:B------:R-:W-:Y:S01]  /*0bd0*/  BSSY.RECONVERGENT B0, `(.L_x_1845) ;  /* 0x0000011000007945 */ /* 0x000fe20003800200 */
[----:B------:R-:W-:Y:S02]  /*0be0*/  ISETP.GE.U32.AND P0, PT, R18, 0x7ca00000, PT ;  /* 0x7ca000001200780c */ /* 0x000fe40003f06070 */
[----:B0-----:R-:W-:-:S08]  /*0bf0*/  DMUL R8, R18, R18 ;  /* 0x0000001212087228 */ /* 0x001fd00000000000 */
[----:B------:R-:W-:-:S08]  /*0c00*/  DFMA R8, -R8, R20, 1 ;  /* 0x3ff000000808742b */ /* 0x000fd00000000114 */
[----:B------:R-:W-:Y:S02]  /*0c10*/  DFMA R14, R8, R14, 0.5 ;  /* 0x3fe00000080e742b */ /* 0x000fe4000000000e */
[----:B------:R-:W-:-:S08]  /*0c20*/  DMUL R8, R18, R8 ;  /* 0x0000000812087228 */ /* 0x000fd00000000000 */
[----:B------:R-:W-:-:S08]  /*0c30*/  DFMA R14, R14, R8, R18 ;  /* 0x000000080e0e722b */ /* 0x000fd00000000012 */
[----:B------:R-:W-:Y:S02]  /*0c40*/  DMUL R12, R14, R20 ;  /* 0x000000140e0c7228 */ /* 0x000fe40000000000 */
[----:B------:R-:W-:Y:S01]  /*0c50*/  VIADD R9, R15, 0xfff00000 ;  /* 0xfff000000f097836 */ /* 0x000fe20000000000 */
[----:B------:R-:W-:-:S05]  /*0c60*/  MOV R8, R14 ;  /* 0x0000000e00087202 */ /* 0x000fca0000000f00 */
[----:B------:R-:W-:-:S08]  /*0c70*/  DFMA R10, R12, -R12, R20 ;  /* 0x8000000c0c0a722b */ /* 0x000fd00000000014 */
[----:B------:R-:W-:Y:S01]  /*0c80*/  DFMA R16, R10, R8, R12 ;  /* 0x000000080a10722b */ /* 0x000fe2000000000c */
[----:B------:R-:W-:Y:S10]  /*0c90*/  @!P0 BRA `(.L_x_1846) ;  /* 0x0000000000108947 */ /* 0x000ff40003800000 */
[----:B------:R-:W-:-:S07]  /*0ca0*/  MOV R16, 0xcc0 ;  /* 0x00000cc000107802 */ /* 0x000fce0000000f00 */
[----:B------:R-:W-:Y:S05]  /*0cb0*/  CALL.REL.NOINC `($__internal_3_$__cuda_sm20_dsqrt_rn_f64_mediumpath_v1) ;  /* 0x0000000400107944 */ /* 0x000fea0003c00000 */
[----:B------:R-:W-:Y:S01]  /*0cc0*/  IMAD.MOV.U32 R16, RZ, RZ, R10 ;  /* 0x000000ffff107224 */ /* 0x000fe200078e000a */
[----:B------:R-:W-:-:S07]  /*0cd0*/  MOV R17, R11 ;  /* 0x0000000b00117202 */ /* 0x000fce0000000f00 */
.L_x_1846:
[----:B------:R-:W-:Y:S05]  /*0ce0*/  BSYNC.RECONVERGENT B0 ;  /* 0x0000000000007941 */ /* 0x000fea0003800200 */
.L_x_1845:
[----:B------:R-:W-:Y:S01]  /*0cf0*/  DADD R16, R16, 1 ;  /* 0x3ff0000010107429 */ /* 0x000fe20000000000 */
[----:B------:R-:W-:Y:S05]  /*0d00*/  BSSY.RECONVERGENT B0, `(.L_x_1847) ;  /* 0x000000e000007945 */ /* 0x000fea0003800200 */
[----:B------:R-:W0:Y:S04]  /*0d10*/  MUFU.RCP64H R9, R17 ;  /* 0x0000001100097308 */ /* 0x000e280000001800 */
[----:B------:R-:W-:-:S05]  /*0d20*/  VIADD R8, R17, 0x300402 ;  /* 0x0030040211087836 */ /* 0x000fca0000000000 */
[----:B------:R-:W-:Y:S01]  /*0d30*/  FSETP.GEU.AND P0, PT, |R8|, 5.8789094863358348022e-39, PT ;  /* 0x004004020800780b */ /* 0x000fe20003f0e200 */
[----:B0-----:R-:W-:-:S08]  /*0d40*/  DFMA R10, -R16, R8, 1 ;  /* 0x3ff00000100a742b */ /* 0x001fd00000000108 */
[----:B------:R-:W-:-:S08]  /*0d50*/  DFMA R10, R10, R10, R10 ;  /* 0x0000000a0a0a722b */ /* 0x000fd0000000000a */
[----:B------:R-:W-:-:S08]  /*0d60*/  DFMA R10, R8, R10, R8 ;  /* 0x0000000a080a722b */ /* 0x000fd00000000008 */
[----:B------:R-:W-:-:S08]  /*0d70*/  DFMA R12, -R16, R10, 1 ;  /* 0x3ff00000100c742b */ /* 0x000fd0000000010a */
[----:B------:R-:W-:Y:S01]  /*0d80*/  DFMA R10, R10, R12, R10 ;  /* 0x0000000c0a0a722b */ /* 0x000fe2000000000a */
[----:B------:R-:W-:Y:S10]  /*0d90*/  @P0 BRA `(.L_x_1848) ;  /* 0x0000000000100947 */ /* 0x000ff40003800000 */
[----:B------:R-:W-:Y:S02]  /*0da0*/  LOP3.LUT R8, R17, 0x7fffffff, RZ, 0xc0, !PT ;  /* 0x7fffffff11087812 */ /* 0x000fe400078ec0ff */
[----:B------:R-:W-:Y:S02]  /*0db0*/  MOV R14, 0xde0 ;  /* 0x00000de0000e7802 */ /* 0x000fe40000000f00 */
[----:B------:R-:W-:-:S07]  /*0dc0*/  IADD3 R12, PT, PT, R8, -0x100000, RZ ;  /* 0xfff00000080c7810 */ /* 0x000fce0007ffe0ff */
[----:B------:R-:W-:Y:S05]  /*0dd0*/  CALL.REL.NOINC `($__internal_2_$__cuda_sm20_dblrcp_rn_slowpath_v3) ;  /* 0x0000000000247944 */ /* 0x000fea0003c00000 */
.L_x_1848:
[----:B------:R-:W-:Y:S05]  /*0de0*/  BSYNC.RECONVERGENT B0 ;  /* 0x0000000000007941 */ /* 0x000fea0003800200 */
.L_x_1847:
[----:B------:R-:W0:Y:S01]  /*0df0*/  LDC.64 R8, c[0x0][0x390] ;  /* 0x0000e400ff087b82 */ /* 0x000e220000000a00 */
[----:B------:R-:W1:Y:S01]  /*0e00*/  LDCU UR6, c[0x0][0x380] ;  /* 0x00007000ff0677ac */ /* 0x000e620008000800 */
[----:B0-----:R-:W-:-:S04]  /*0e10*/  IMAD.WIDE R8, R3, 0x8, R8 ;  /* 0x0000000803087825 */ /* 0x001fc800078e0208 */
[----:B------:R-:W-:Y:S01]  /*0e20*/  IMAD.IADD R3, R0, 0x1, R3 ;  /* 0x0000000100037824 */ /* 0x000fe200078e0203 */
[----:B------:R0:W-:Y:S04]  /*0e30*/  STG.E.64 desc[UR4][R8.64], R10 ;  /* 0x0000000a08007986 */ /* 0x0001e8000c101b04 */
[----:B-1----:R-:W-:-:S13]  /*0e40*/  ISETP.GE.U32.AND P0, PT, R3, UR6, PT ;  /* 0x0000000603007c0c */ /* 0x002fda000bf06070 */
[----:B0-----:R-:W-:Y:S05]  /*0e50*/  @!P0 BRA `(.L_x_1849) ;  /* 0xfffffff000e08947 */ /* 0x001fea000383ffff */
[----:B------:R-:W-:Y:S05]  /*0e60*/  EXIT ;  /* 0x000000000000794d */ /* 0x000fea0003800000 */
        .weak           $__internal_2_$__cuda_sm20_dblrcp_rn_slowpath_v3
        .type           $__internal_2_$__cuda_sm20_dblrcp_rn_slowpath_v3,@function
        .size           $__internal_2_$__cuda_sm20_dblrcp_rn_slowpath_v3,($__internal_3_$__cuda_sm20_dsqrt_rn_f64_mediumpath_v1 - $__internal_2_$__cuda_sm20_dblrcp_rn_slowpath_v3)
$__internal_2_$__cuda_sm20_dblrcp_rn_slowpath_v3:
[----:B------:R-:W-:Y:S01]  /*0e70*/  MOV R8, R16 ;  /* 0x0000001000087202 */ /* 0x000fe20000000f00 */
[----:B------:R-:W-:Y:S01]  /*0e80*/  IMAD.MOV.U32 R9, RZ, RZ, R17 ;  /* 0x000000ffff097224 */ /* 0x000fe200078e0011 */
[----:B------:R-:W-:Y:S05]  /*0e90*/  BSSY.RECONVERGENT B1, `(.L_x_1850) ;  /* 0x0000024000017945 */ /* 0x000fea0003800200 */
[----:B------:R-:W-:-:S14]  /*0ea0*/  DSETP.GTU.AND P0, PT, |R8|, +INF , PT ;  /* 0x7ff000000800742a */ /* 0x000fdc0003f0c200 */
[----:B------:R-:W-:Y:S05]  /*0eb0*/  @P0 BRA `(.L_x_1851) ;  /* 0x00000000007c0947 */ /* 0x000fea0003800000 */
[----:B------:R-:W-:-:S04]  /*0ec0*/  LOP3.LUT R16, R17, 0x7fffffff, RZ, 0xc0, !PT ;  /* 0x7fffffff11107812 */ /* 0x000fc800078ec0ff */
[----:B------:R-:W-:-:S04]  /*0ed0*/  IADD3 R10, PT, PT, R16, -0x1, RZ ;  /* 0xffffffff100a7810 */ /* 0x000fc80007ffe0ff */
[----:B------:R-:W-:-:S13]  /*0ee0*/  ISETP.GE.U32.AND P0, PT, R10, 0x7fefffff, PT ;  /* 0x7fefffff0a00780c */ /* 0x000fda0003f06070 */
[----:B------:R-:W-:Y:S01]  /*0ef0*/  @P0 LOP3.LUT R11, R9, 0x7ff00000, RZ, 0x3c, !PT ;  /* 0x7ff00000090b0812 */ /* 0x000fe200078e3cff */
[----:B------:R-:W-:Y:S01]  /*0f00*/  @P0 IMAD.MOV.U32 R10, RZ, RZ, RZ ;  /* 0x000000ffff0a0224 */ /* 0x000fe200078e00ff */
[----:B------:R-:W-:Y:S06]  /*0f10*/  @P0 BRA `(.L_x_1852) ;  /* 0x00000000006c0947 */ /* 0x000fec0003800000 */
[----:B------:R-:W-:-:S13]  /*0f20*/  ISETP.GE.U32.AND P0, PT, R16, 0x1000001, PT ;  /* 0x010000011000780c */ /* 0x000fda0003f06070 */
[----:B------:R-:W-:Y:S05]  /*0f30*/  @!P0 BRA `(.L_x_1853) ;  /* 0x0000000000348947 */ /* 0x000fea0003800000 */
[----:B------:R-:W-:Y:S01]  /*0f40*/  IADD3 R11, PT, PT, R9, -0x3fe00000, RZ ;  /* 0xc0200000090b7810 */ /* 0x000fe20007ffe0ff */
[----:B------:R-:W-:-:S03]  /*0f50*/  IMAD.MOV.U32 R10, RZ, RZ, R8 ;  /* 0x000000ffff0a7224 */ /* 0x000fc600078e0008 */
[----:B------:R-:W0:Y:S03]  /*0f60*/  MUFU.RCP64H R13, R11 ;  /* 0x0000000b000d7308 */ /* 0x000e260000001800 */
[----:B0-----:R-:W-:-:S08]  /*0f70*/  DFMA R16, -R10, R12, 1 ;  /* 0x3ff000000a10742b */ /* 0x001fd0000000010c */
[----:B------:R-:W-:-:S08]  /*0f80*/  DFMA R16, R16, R16, R16 ;  /* 0x000000101010722b */ /* 0x000fd00000000010 */
[----:B------:R-:W-:-:S08]  /*0f90*/  DFMA R16, R12, R16, R12 ;  /* 0x000000100c10722b */ /* 0x000fd0000000000c */
[----:B------:R-:W-:-:S08]  /*0fa0*/  DFMA R12, -R10, R16, 1 ;  /* 0x3ff000000a0c742b */ /* 0x000fd00000000110 */
[----:B------:R-:W-:-:S08]  /*0fb0*/  DFMA R12, R16, R12, R16 ;  /* 0x0000000c100c722b */ /* 0x000fd00000000010 */
[----:B------:R-:W-:-:S08]  /*0fc0*/  DMUL R12, R12, 2.2250738585072013831e-308 ;  /* 0x001000000c0c7828 */ /* 0x000fd00000000000 */
[----:B------:R-:W-:-:S08]  /*0fd0*/  DFMA R8, -R8, R12, 1 ;  /* 0x3ff000000808742b */ /* 0x000fd0000000010c */
[----:B------:R-:W-:-:S08]  /*0fe0*/  DFMA R8, R8, R8, R8 ;  /* 0x000000080808722b */ /* 0x000fd00000000008 */
[----:B------:R-:W-:Y:S01]  /*0ff0*/  DFMA R10, R12, R8, R12 ;  /* 0x000000080c0a722b */ /* 0x000fe2000000000c */
[----:B------:R-:W-:Y:S10]  /*1000*/  BRA `(.L_x_1852) ;  /* 0x0000000000307947 */ /* 0x000ff40003800000 */
.L_x_1853:
[----:B------:R-:W-:Y:S01]  /*1010*/  DMUL R8, R8, 8.11296384146066816958e+31 ;  /* 0x4690000008087828 */ /* 0x000fe20000000000 */
[----:B------:R-:W-:-:S05]  /*1020*/  MOV R10, R12 ;  /* 0x0000000c000a7202 */ /* 0x000fca0000000f00 */
[----:B------:R-:W0:Y:S02]  /*1030*/  MUFU.RCP64H R11, R9 ;  /* 0x00000009000b7308 */ /* 0x000e240000001800 */
[----:B0-----:R-:W-:-:S08]  /*1040*/  DFMA R12, -R8, R10, 1 ;  /* 0x3ff00000080c742b */ /* 0x001fd0000000010a */
[----:B------:R-:W-:-:S08]  /*1050*/  DFMA R12, R12, R12, R12 ;  /* 0x0000000c0c0c722b */ /* 0x000fd0000000000c */
[----:B------:R-:W-:-:S08]  /*1060*/  DFMA R12, R10, R12, R10 ;  /* 0x0000000c0a0c722b */ /* 0x000fd0000000000a */
[----:B------:R-:W-:-:S08]  /*1070*/  DFMA R10, -R8, R12, 1 ;  /* 0x3ff00000080a742b */ /* 0x000fd0000000010c */
[----:B------:R-:W-:-:S08]  /*1080*/  DFMA R10, R12, R10, R12 ;  /* 0x0000000a0c0a722b */ /* 0x000fd0000000000c */
[----:B------:R-:W-:Y:S01]  /*1090*/  DMUL R10, R10, 8.11296384146066816958e+31 ;  /* 0x469000000a0a7828 */ /* 0x000fe20000000000 */
[----:B------:R-:W-:Y:S10]  /*10a0*/  BRA `(.L_x_1852) ;  /* 0x0000000000087947 */ /* 0x000ff40003800000 */
.L_x_1851:
[----:B------:R-:W-:Y:S01]  /*10b0*/  LOP3.LUT R11, R9, 0x80000, RZ, 0xfc, !PT ;  /* 0x00080000090b7812 */ /* 0x000fe200078efcff */
[----:B------:R-:W-:-:S07]  /*10c0*/  IMAD.MOV.U32 R10, RZ, RZ, R8 ;  /* 0x000000ffff0a7224 */ /* 0x000fce00078e0008 */
.L_x_1852:
[----:B------:R-:W-:Y:S05]  /*10d0*/  BSYNC.RECONVERGENT B1 ;  /* 0x0000000000017941 */ /* 0x000fea0003800200 */
.L_x_1850:
[----:B------:R-:W-:-:S04]  /*10e0*/  MOV R15, 0x0 ;  /* 0x00000000000f7802 */ /* 0x000fc80000000f00 */
[----:B------:R-:W-:Y:S05]  /*10f0*/  RET.REL.NODEC R14 `(_Z5scorejjPdS_) ;  /* 0xffffffec0ec07950 */ /* 0x000fea0003c3ffff */
        .weak           $__internal_3_$__cuda_sm20_dsqrt_rn_f64_mediumpath_v1
        .type           $__internal_3_$__cuda_sm20_dsqrt_rn_f64_mediumpath_v1,@function
        .size           $__internal_3_$__cuda_sm20_dsqrt_rn_f64_mediumpath_v1,(.L_x_1862 - $__internal_3_$__cuda_sm20_dsqrt_rn_f64_mediumpath_v1)
$__internal_3_$__cuda_sm20_dsqrt_rn_f64_mediumpath_v1:
[----:B------:R-:W-:Y:S01]  /*1100*/  ISETP.GE.U32.AND P0, PT, R18, -0x3400000, PT ;  /* 0xfcc000001200780c */ /* 0x000fe20003f06070 */
[----:B------:R-:W-:Y:S01]  /*1110*/  BSSY.RECONVERGENT B1, `(.L_x_1854) ;  /* 0x0000026000017945 */ /* 0x000fe20003800200 */
[----:B------:R-:W-:Y:S01]  /*1120*/  IMAD.MOV.U32 R15, RZ, RZ, R9 ;  /* 0x000000ffff0f7224 */ /* 0x000fe200078e0009 */
[----:B------:R-:W-:Y:S02]  /*1130*/  MOV R8, R20 ;  /* 0x0000001400087202 */ /* 0x000fe40000000f00 */
[----:B------:R-:W-:-:S08]  /*1140*/  MOV R9, R21 ;  /* 0x0000001500097202 */ /* 0x000fd00000000f00 */
[----:B------:R-:W-:Y:S05]  /*1150*/  @!P0 BRA `(.L_x_1855) ;  /* 0x0000000000208947 */ /* 0x000fea0003800000 */
[----:B------:R-:W-:-:S10]  /*1160*/  DFMA.RM R10, R10, R14, R12 ;  /* 0x0000000e0a0a722b */ /* 0x000fd4000000400c */
[----:B------:R-:W-:-:S05]  /*1170*/  IADD3 R12, P0, PT, R10, 0x1, RZ ;  /* 0x000000010a0c7810 */ /* 0x000fca0007f1e0ff */
[----:B------:R-:W-:-:S06]  /*1180*/  IMAD.X R13, RZ, RZ, R11, P0 ;  /* 0x000000ffff0d7224 */ /* 0x000fcc00000e060b */
[----:B------:R-:W-:-:S08]  /*1190*/  DFMA.RP R8, -R10, R12, R8 ;  /* 0x0000000c0a08722b */ /* 0x000fd00000008108 */
[----:B------:R-:W-:-:S06]  /*11a0*/  DSETP.GT.AND P0, PT, R8, RZ, PT ;  /* 0x000000ff0800722a */ /* 0x000fcc0003f04000 */
[----:B------:R-:W-:Y:S02]  /*11b0*/  FSEL R10, R12, R10, P0 ;  /* 0x0000000a0c0a7208 */ /* 0x000fe40000000000 */
[----:B------:R-:W-:Y:S01]  /*11c0*/  FSEL R11, R13, R11, P0 ;  /* 0x0000000b0d0b7208 */ /* 0x000fe20000000000 */
[----:B------:R-:W-:Y:S06]  /*11d0*/  BRA `(.L_x_1856) ;  /* 0x0000000000647947 */ /* 0x000fec0003800000 */
.L_x_1855:
[----:B------:R-:W-:-:S14]  /*11e0*/  DSETP.NE.AND P0, PT, R8, RZ, PT ;  /* 0x000000ff0800722a */ /* 0x000fdc0003f05000 */
[----:B------:R-:W-:Y:S05]  /*11f0*/  @!P0 BRA `(.L_x_1857) ;  /* 0x0000000000588947 */ /* 0x000fea0003800000 */
[----:B------:R-:W-:-:S13]  /*1200*/  ISETP.GE.AND P0, PT, R9, RZ, PT ;  /* 0x000000ff0900720c */ /* 0x000fda0003f06270 */
[----:B------:R-:W-:Y:S02]  /*1210*/  @!P0 MOV R10, 0x0 ;  /* 0x00000000000a8802 */ /* 0x000fe40000000f00 */
[----:B------:R-:W-:Y:S01]  /*1220*/  @!P0 MOV R11, 0xfff80000 ;  /* 0xfff80000000b8802 */ /* 0x000fe20000000f00 */
[----:B------:R-:W-:Y:S06]  /*1230*/  @!P0 BRA `(.L_x_1856) ;  /* 0x00000000004c8947 */ /* 0x000fec0003800000 */
[----:B------:R-:W-:-:S13]  /*1240*/  ISETP.GT.AND P0, PT, R9, 0x7fefffff, PT ;  /* 0x7fefffff0900780c */ /* 0x000fda0003f04270 */
[----:B------:R-:W-:Y:S05]  /*1250*/  @P0 BRA `(.L_x_1857) ;  /* 0x0000000000400947 */ /* 0x000fea0003800000 */
[----:B------:R-:W-:Y:S01]  /*1260*/  DMUL R8, R8, 8.11296384146066816958e+31 ;  /* 0x4690000008087828 */ /* 0x000fe20000000000 */
[----:B------:R-:W-:Y:S02]  /*1270*/  IMAD.MOV.U32 R10, RZ, RZ, RZ ;  /* 0x000000ffff0a7224 */ /* 0x000fe400078e00ff */
[----:B------:R-:W-:Y:S01]  /*1280*/  HFMA2 R13, -RZ, RZ, 1.9609375, 0 ;  /* 0x3fd80000ff0d7431 */ /* 0x000fe200000001ff */
[----:B------:R-:W-:Y:S02]  /*1290*/  MOV R12, 0x0 ;  /* 0x00000000000c7802 */ /* 0x000fe40000000f00 */
[----:B------:R-:W0:Y:S02]  /*12a0*/  MUFU.RSQ64H R11, R9 ;  /* 0x00000009000b7308 */ /* 0x000e240000001c00 */
[----:B0-----:R-:W-:-:S08]  /*12b0*/  DMUL R14, R10, R10 ;  /* 0x0000000a0a0e7228 */ /* 0x001fd00000000000 */
[----:B------:R-:W-:-:S08]  /*12c0*/  DFMA R14, R8, -R14, 1 ;  /* 0x3ff00000080e742b */ /* 0x000fd0000000080e */
[----:B------:R-:W-:Y:S02]  /*12d0*/  DFMA R12, R14, R12, 0.5 ;  /* 0x3fe000000e0c742b */ /* 0x000fe4000000000c */
[----:B------:R-:W-:-:S08]  /*12e0*/  DMUL R14, R10, R14 ;  /* 0x0000000e0a0e7228 */ /* 0x000fd00000000000 */
[----:B------:R-:W-:-:S08]  /*12f0*/  DFMA R12, R12, R14, R10 ;  /* 0x0000000e0c0c722b */ /* 0x000fd0000000000a */
[----:B------:R-:W-:Y:S02]  /*1300*/  DMUL R10, R8, R12 ;  /* 0x0000000c080a7228 */ /* 0x000fe40000000000 */
[----:B------:R-:W-:-:S06]  /*1310*/  VIADD R13, R13, 0xfff00000 ;  /* 0xfff000000d0d7836 */ /* 0x000fcc0000000000 */
[----:B------:R-:W-:-:S08]  /*1320*/  DFMA R14, R10, -R10, R8 ;  /* 0x8000000a0a0e722b */ /* 0x000fd00000000008 */
[----:B------:R-:W-:-:S10]  /*1330*/  DFMA R10, R12, R14, R10 ;  /* 0x0000000e0c0a722b */ /* 0x000fd4000000000a */
[----:B------:R-:W-:Y:S01]  /*1340*/  IADD3 R11, PT, PT, R11, -0x3500000, RZ ;  /* 0xfcb000000b0b7810 */ /* 0x000fe20007ffe0ff */
[----:B------:R-:W-:Y:S06]  /*1350*/  BRA `(.L_x_1856) ;  /* 0x0000000000047947 */ /* 0x000fec0003800000 */
.L_x_1857:
[----:B------:R-:W-:-:S11]  /*1360*/  DADD R10, R8, R8 ;  /* 0x00000000080a7229 */ /* 0x000fd60000000008 */
.L_x_1856:
[----:B------:R-:W-:Y:S05]  /*1370*/  BSYNC.RECONVERGENT B1 ;  /* 0x0000000000017941 */ /* 0x000fea0003800200 */
.L_x_1854:
[----:B------:R-:W-:-:S04]  /*1380*/  MOV R17, 0x0 ;  /* 0x0000000000117802 */ /* 0x000fc80000000f00 */
[----:B------:R-:W-:Y:S05]  /*1390*/  RET.REL.NODEC R16 `(_Z5scorejjPdS_) ;  /* 0xffffffec10187950 */ /* 0x000fea0003c3ffff */
.L_x_1858:
        /* <DEDUP_REMOVED lines=14> */
.L_x_1862:


//--------------------- .nv.global.init           --------------------------
	.section	.nv.global.init,"aw",@progbits
	.align	4
.nv.global.init:
	.type		mrg32k3aM1SubSeq,@object
	.size		mrg32k3aM1SubSeq,(mrg32k3aM2SubSeq - mrg32k3aM1SubSeq)
mrg32k3aM1SubSeq:
        /*0000*/ 	.byte	0x0b, 0xcc, 0xee, 0x04, 0x73, 0x29, 0x8b, 0x6f, 0xf6, 0x53, 0x03, 0xf6, 0x23, 0xf6, 0xea, 0xda
        /* <DEDUP_REMOVED lines=125> */
	.type		mrg32k3aM2SubSeq,@object
	.size		mrg32k3aM2SubSeq,(mrg32k3aM1 - mrg32k3aM2SubSeq)
mrg32k3aM2SubSeq:
        /* <DEDUP_REMOVED lines=126> */
	.type		mrg32k3aM1,@object
	.size		mrg32k3aM1,(mrg32k3aM1Seq - mrg32k3aM1)
mrg32k3aM1:
        /* <DEDUP_REMOVED lines=144> */
	.type		mrg32k3aM1Seq,@object
	.size		mrg32k3aM1Seq,(mrg32k3aM2 - mrg32k3aM1Seq)
mrg32k3aM1Seq:
        /* <DEDUP_REMOVED lines=144> */
	.type		mrg32k3aM2,@object
	.size		mrg32k3aM2,(mrg32k3aM2Seq - mrg32k3aM2)
mrg32k3aM2:
        /* <DEDUP_REMOVED lines=144> */
	.type		mrg32k3aM2Seq,@object
	.size		mrg32k3aM2Seq,(precalc_xorwow_matrix - mrg32k3aM2Seq)
mrg32k3aM2Seq:
        /* <DEDUP_REMOVED lines=144> */
	.type		precalc_xorwow_matrix,@object
	.size		precalc_xorwow_matrix,(precalc_xorwow_offset_matrix - precalc_xorwow_matrix)
precalc_xorwow_matrix:
        /* <DEDUP_REMOVED lines=6400> */
	.type		precalc_xorwow_offset_matrix,@object
	.size		precalc_xorwow_offset_matrix,(.L_1 - precalc_xorwow_offset_matrix)
precalc_xorwow_offset_matrix:
        /* <DEDUP_REMOVED lines=6400> */
.L_1:


//--------------------- .nv.shared._ZN3cub18CUB_300001_SM_10006detail6reduce28DeviceReduceSingleTileKernelINS2_10policy_hubIN4cuda3std3__45tupleIJdiEEEy12larger_tupleIdEE10Policy1000EPS9_SE_iSB_S9_S9_NS7_10__identityEEEvT0_T1_T2_T3_T4_T6_ --------------------------
	.section	.nv.shared._ZN3cub18CUB_300001_SM_10006detail6reduce28DeviceReduceSingleTileKernelINS2_10policy_hubIN4cuda3std3__45tupleIJdiEEEy12larger_tupleIdEE10Policy1000EPS9_SE_iSB_S9_S9_NS7_10__identityEEEvT0_T1_T2_T3_T4_T6_,"aw",@nobits
	.sectionflags	@""
	.align	16
.nv.shared._ZN3cub18CUB_300001_SM_10006detail6reduce28DeviceReduceSingleTileKernelINS2_10policy_hubIN4cuda3std3__45tupleIJdiEEEy12larger_tupleIdEE10Policy1000EPS9_SE_iSB_S9_S9_NS7_10__identityEEEvT0_T1_T2_T3_T4_T6_:
	.zero		1184


//--------------------- .nv.shared.reserved.0     --------------------------
	.section	.nv.shared.reserved.0,"aw",@nobits
	.weak		__nv_reservedSMEM_offset_0_alias
	.size		__nv_reservedSMEM_offset_0_alias, 0, 64
	.other		__nv_reservedSMEM_offset_0_alias,@"STO_CUDA_RESERVED_SHARED STV_DEFAULT"
__nv_reservedSMEM_offset_0_alias:
	.zero		0
	.zero		64


//--------------------- .nv.global                --------------------------
	.section	.nv.global,"aw",@nobits
.nv.global:
	.type		_ZN34_INTERNAL_2bc7019d_4_k_cu_ae13f1736thrust24THRUST_300001_SM_1000_NS12placeholders2_8E,@object
	.size		_ZN34_INTERNAL_2bc7019d_4_k_cu_ae13f1736thrust24THRUST_300001_SM_1000_NS12placeholders2_8E,(_ZN34_INTERNAL_2bc7019d_4_k_cu_ae13f1734cuda3std3__436_GLOBAL__N__2bc7019d_4_k_cu_ae13f1736ignoreE - _ZN34_INTERNAL_2bc7019d_4_k_cu_ae13f1736thrust24THRUST_300001_SM_1000_NS12placeholders2_8E)
_ZN34_INTERNAL_2bc7019d_4_k_cu_ae13f1736thrust24THRUST_300001_SM_1000_NS12placeholders2_8E:
	.zero		1
	.type		_ZN34_INTERNAL_2bc7019d_4_k_cu_ae13f1734cuda3std3__436_GLOBAL__N__2bc7019d_4_k_cu_ae13f1736ignoreE,@object
	.size		_ZN34_INTERNAL_2bc7019d_4_k_cu_ae13f1734cuda3std3__436_GLOBAL__N__2bc7019d_4_k_cu_ae13f1736ignoreE,(_ZN34_INTERNAL_2bc7019d_4_k_cu_ae13f1734cuda3std6ranges3__45__cpo4dataE - _ZN34_INTERNAL_2bc7019d_4_k_cu_ae13f1734cuda3std3__436_GLOBAL__N__2bc7019d_4_k_cu_ae13f1736ignoreE)
_ZN34_INTERNAL_2bc7019d_4_k_cu_ae13f1734cuda3std3__436_GLOBAL__N__2bc7019d_4_k_cu_ae13f1736ignoreE:
	.zero		1
	.type		_ZN34_INTERNAL_2bc7019d_4_k_cu_ae13f1734cuda3std6ranges3__45__cpo4dataE,@object
	.size		_ZN34_INTERNAL_2bc7019d_4_k_cu_ae13f1734cuda3std6ranges3__45__cpo4dataE,(_ZN34_INTERNAL_2bc7019d_4_k_cu_ae13f1736thrust24THRUST_300001_SM_1000_NS6system3cpp3parE - _ZN34_INTERNAL_2bc7019d_4_k_cu_ae13f1734cuda3std6ranges3__45__cpo4dataE)
_ZN34_INTERNAL_2bc7019d_4_k_cu_ae13f1734cuda3std6ranges3__45__cpo4dataE:
	.zero		1
	.type		_ZN34_INTERNAL_2bc7019d_4_k_cu_ae13f1736thrust24THRUST_300001_SM_1000_NS6system3cpp3parE,@object
	.size		_ZN34_INTERNAL_2bc7019d_4_k_cu_ae13f1736thrust24THRUST_300001_SM_1000_NS6system3cpp3parE,(_ZN34_INTERNAL_2bc7019d_4_k_cu_ae13f1734cuda3std3__45__cpo5beginE - _ZN34_INTERNAL_2bc7019d_4_k_cu_ae13f1736thrust24THRUST_300001_SM_1000_NS6system3cpp3parE)
_ZN34_INTERNAL_2bc7019d_4_k_cu_ae13f1736thrust24THRUST_300001_SM_1000_NS6system3cpp3parE:
	.zero		1
	.type		_ZN34_INTERNAL_2bc7019d_4_k_cu_ae13f1734cuda3std3__45__cpo5beginE,@object
	.size		_ZN34_INTERNAL_2bc7019d_4_k_cu_ae13f1734cuda3std3__45__cpo5beginE,(_ZN34_INTERNAL_2bc7019d_4_k_cu_ae13f1734cuda3std6ranges3__45__cpo5beginE - _ZN34_INTERNAL_2bc7019d_4_k_cu_ae13f1734cuda3std3__45__cpo5beginE)
_ZN34_INTERNAL_2bc7019d_4_k_cu_ae13f1734cuda3std3__45__cpo5beginE:
	.zero		1
	.type		_ZN34_INTERNAL_2bc7019d_4_k_cu_ae13f1734cuda3std6ranges3__45__cpo5beginE,@object
	.size		_ZN34_INTERNAL_2bc7019d_4_k_cu_ae13f1734cuda3std6ranges3__45__cpo5beginE,(_ZN34_INTERNAL_2bc7019d_4_k_cu_ae13f1736thrust24THRUST_300001_SM_1000_NS6deviceE - _ZN34_INTERNAL_2bc7019d_4_k_cu_ae13f1734cuda3std6ranges3__45__cpo5beginE)
_ZN34_INTERNAL_2bc7019d_4_k_cu_ae13f1734cuda3std6ranges3__45__cpo5beginE:
	.zero		1
	.type		_ZN34_INTERNAL_2bc7019d_4_k_cu_ae13f1736thrust24THRUST_300001_SM_1000_NS6deviceE,@object
	.size		_ZN34_INTERNAL_2bc7019d_4_k_cu_ae13f1736thrust24THRUST_300001_SM_1000_NS6deviceE,(_ZN34_INTERNAL_2bc7019d_4_k_cu_ae13f1734cuda3std3__47nulloptE - _ZN34_INTERNAL_2bc7019d_4_k_cu_ae13f1736thrust24THRUST_300001_SM_1000_NS6deviceE)
_ZN34_INTERNAL_2bc7019d_4_k_cu_ae13f1736thrust24THRUST_300001_SM_1000_NS6deviceE:
	.zero		1
	.type		_ZN34_INTERNAL_2bc7019d_4_k_cu_ae13f1734cuda3std3__47nulloptE,@object
	.size		_ZN34_INTERNAL_2bc7019d_4_k_cu_ae13f1734cuda3std3__47nulloptE,(_ZN34_INTERNAL_2bc7019d_4_k_cu_ae13f1734cuda3std6ranges3__45__cpo8distanceE - _ZN34_INTERNAL_2bc7019d_4_k_cu_ae13f1734cuda3std3__47nulloptE)
_ZN34_INTERNAL_2bc7019d_4_k_cu_ae13f1734cuda3std3__47nulloptE:
	.zero		1
	.type		_ZN34_INTERNAL_2bc7019d_4_k_cu_ae13f1734cuda3std6ranges3__45__cpo8distanceE,@object
	.size		_ZN34_INTERNAL_2bc7019d_4_k_cu_ae13f1734cuda3std6ranges3__45__cpo8distanceE,(_ZN34_INTERNAL_2bc7019d_4_k_cu_ae13f1736thrust24THRUST_300001_SM_1000_NS12placeholders2_4E - _ZN34_INTERNAL_2bc7019d_4_k_cu_ae13f1734cuda3std6ranges3__45__cpo8distanceE)
_ZN34_INTERNAL_2bc7019d_4_k_cu_ae13f1734cuda3std6ranges3__45__cpo8distanceE:
	.zero		1
	.type		_ZN34_INTERNAL_2bc7019d_4_k_cu_ae13f1736thrust24THRUST_300001_SM_1000_NS12placeholders2_4E,@object
	.size		_ZN34_INTERNAL_2bc7019d_4_k_cu_ae13f1736thrust24THRUST_300001_SM_1000_NS12placeholders2_4E,(_ZN34_INTERNAL_2bc7019d_4_k_cu_ae13f1734cuda3std3__45__cpo6rbeginE - _ZN34_INTERNAL_2bc7019d_4_k_cu_ae13f1736thrust24THRUST_300001_SM_1000_NS12placeholders2_4E)
_ZN34_INTERNAL_2bc7019d_4_k_cu_ae13f1736thrust24THRUST_300001_SM_1000_NS12placeholders2_4E:
	.zero		1
	.type		_ZN34_INTERNAL_2bc7019d_4_k_cu_ae13f1734cuda3std3__45__cpo6rbeginE,@object
	.size		_ZN34_INTERNAL_2bc7019d_4_k_cu_ae13f1734cuda3std3__45__cpo6rbeginE,(_ZN34_INTERNAL_2bc7019d_4_k_cu_ae13f1734cuda3std6ranges3__45__cpo7advanceE - _ZN34_INTERNAL_2bc7019d_4_k_cu_ae13f1734cuda3std3__45__cpo6rbeginE)
_ZN34_INTERNAL_2bc7019d_4_k_cu_ae13f1734cuda3std3__45__cpo6rbeginE:
	.zero		1
	.type		_ZN34_INTERNAL_2bc7019d_4_k_cu_ae13f1734cuda3std6ranges3__45__cpo7advanceE,@object
	.size		_ZN34_INTERNAL_2bc7019d_4_k_cu_ae13f1734cuda3std6ranges3__45__cpo7advanceE,(_ZN34_INTERNAL_2bc7019d_4_k_cu_ae13f1736thrust24THRUST_300001_SM_1000_NS12placeholders3_10E - _ZN34_INTERNAL_2bc7019d_4_k_cu_ae13f1734cuda3std6ranges3__45__cpo7advanceE)
_ZN34_INTERNAL_2bc7019d_4_k_cu_ae13f1734cuda3std6ranges3__45__cpo7advanceE:
	.zero		1
	.type		_ZN34_INTERNAL_2bc7019d_4_k_cu_ae13f1736thrust24THRUST_300001_SM_1000_NS12placeholders3_10E,@object
	.size		_ZN34_INTERNAL_2bc7019d_4_k_cu_ae13f1736thrust24THRUST_300001_SM_1000_NS12placeholders3_10E,(_ZN34_INTERNAL_2bc7019d_4_k_cu_ae13f1734cuda3std3__48in_placeE - _ZN34_INTERNAL_2bc7019d_4_k_cu_ae13f1736thrust24THRUST_300001_SM_1000_NS12placeholders3_10E)
_ZN34_INTERNAL_2bc7019d_4_k_cu_ae13f1736thrust24THRUST_300001_SM_1000_NS12placeholders3_10E:
	.zero		1
	.type		_ZN34_INTERNAL_2bc7019d_4_k_cu_ae13f1734cuda3std3__48in_placeE,@object
	.size		_ZN34_INTERNAL_2bc7019d_4_k_cu_ae13f1734cuda3std3__48in_placeE,(_ZN34_INTERNAL_2bc7019d_4_k_cu_ae13f1734cuda3std6ranges3__45__cpo4sizeE - _ZN34_INTERNAL_2bc7019d_4_k_cu_ae13f1734cuda3std3__48in_placeE)
_ZN34_INTERNAL_2bc7019d_4_k_cu_ae13f1734cuda3std3__48in_placeE:
	.zero		1
	.type		_ZN34_INTERNAL_2bc7019d_4_k_cu_ae13f1734cuda3std6ranges3__45__cpo4sizeE,@object
	.size		_ZN34_INTERNAL_2bc7019d_4_k_cu_ae13f1734cuda3std6ranges3__45__cpo4sizeE,(_ZN34_INTERNAL_2bc7019d_4_k_cu_ae13f1736thrust24THRUST_300001_SM_1000_NS12placeholders2_2E - _ZN34_INTERNAL_2bc7019d_4_k_cu_ae13f1734cuda3std6ranges3__45__cpo4sizeE)
_ZN34_INTERNAL_2bc7019d_4_k_cu_ae13f1734cuda3std6ranges3__45__cpo4sizeE:
	.zero		1
	.type		_ZN34_INTERNAL_2bc7019d_4_k_cu_ae13f1736thrust24THRUST_300001_SM_1000_NS12placeholders2_2E,@object
	.size		_ZN34_INTERNAL_2bc7019d_4_k_cu_ae13f1736thrust24THRUST_300001_SM_1000_NS12placeholders2_2E,(_ZN34_INTERNAL_2bc7019d_4_k_cu_ae13f1734cuda3std3__45__cpo6cbeginE - _ZN34_INTERNAL_2bc7019d_4_k_cu_ae13f1736thrust24THRUST_300001_SM_1000_NS12placeholders2_2E)
_ZN34_INTERNAL_2bc7019d_4_k_cu_ae13f1736thrust24THRUST_300001_SM_1000_NS12placeholders2_2E:
	.zero		1
	.type		_ZN34_INTERNAL_2bc7019d_4_k_cu_ae13f1734cuda3std3__45__cpo6cbeginE,@object
	.size		_ZN34_INTERNAL_2bc7019d_4_k_cu_ae13f1734cuda3std3__45__cpo6cbeginE,(_ZN34_INTERNAL_2bc7019d_4_k_cu_ae13f1734cuda3std6ranges3__45__cpo6cbeginE - _ZN34_INTERNAL_2bc7019d_4_k_cu_ae13f1734cuda3std3__45__cpo6cbeginE)
_ZN34_INTERNAL_2bc7019d_4_k_cu_ae13f1734cuda3std3__45__cpo6cbeginE:
	.zero		1
	.type		_ZN34_INTERNAL_2bc7019d_4_k_cu_ae13f1734cuda3std6ranges3__45__cpo6cbeginE,@object
	.size		_ZN34_INTERNAL_2bc7019d_4_k_cu_ae13f1734cuda3std6ranges3__45__cpo6cbeginE,(_ZN34_INTERNAL_2bc7019d_4_k_cu_ae13f1736thrust24THRUST_300001_SM_1000_NS12placeholders2_6E - _ZN34_INTERNAL_2bc7019d_4_k_cu_ae13f1734cuda3std6ranges3__45__cpo6cbeginE)
_ZN34_INTERNAL_2bc7019d_4_k_cu_ae13f1734cuda3std6ranges3__45__cpo6cbeginE:
	.zero		1
	.type		_ZN34_INTERNAL_2bc7019d_4_k_cu_ae13f1736thrust24THRUST_300001_SM_1000_NS12placeholders2_6E,@object
	.size		_ZN34_INTERNAL_2bc7019d_4_k_cu_ae13f1736thrust24THRUST_300001_SM_1000_NS12placeholders2_6E,(_ZN34_INTERNAL_2bc7019d_4_k_cu_ae13f1734cuda3std3__45__cpo7crbeginE - _ZN34_INTERNAL_2bc7019d_4_k_cu_ae13f1736thrust24THRUST_300001_SM_1000_NS12placeholders2_6E)
_ZN34_INTERNAL_2bc7019d_4_k_cu_ae13f1736thrust24THRUST_300001_SM_1000_NS12placeholders2_6E:
	.zero		1
	.type		_ZN34_INTERNAL_2bc7019d_4_k_cu_ae13f1734cuda3std3__45__cpo7crbeginE,@object
	.size		_ZN34_INTERNAL_2bc7019d_4_k_cu_ae13f1734cuda3std3__45__cpo7crbeginE,(_ZN34_INTERNAL_2bc7019d_4_k_cu_ae13f1734cuda3std6ranges3__45__cpo4nextE - _ZN34_INTERNAL_2bc7019d_4_k_cu_ae13f1734cuda3std3__45__cpo7crbeginE)
_ZN34_INTERNAL_2bc7019d_4_k_cu_ae13f1734cuda3std3__45__cpo7crbeginE:
	.zero		1
	.type		_ZN34_INTERNAL_2bc7019d_4_k_cu_ae13f1734cuda3std6ranges3__45__cpo4nextE,@object
	.size		_ZN34_INTERNAL_2bc7019d_4_k_cu_ae13f1734cuda3std6ranges3__45__cpo4nextE,(_ZN34_INTERNAL_2bc7019d_4_k_cu_ae13f1734cuda3std6ranges3__45__cpo4swapE - _ZN34_INTERNAL_2bc7019d_4_k_cu_ae13f1734cuda3std6ranges3__45__cpo4nextE)
_ZN34_INTERNAL_2bc7019d_4_k_cu_ae13f1734cuda3std6ranges3__45__cpo4nextE:
	.zero		1
	.type		_ZN34_INTERNAL_2bc7019d_4_k_cu_ae13f1734cuda3std6ranges3__45__cpo4swapE,@object
	.size		_ZN34_INTERNAL_2bc7019d_4_k_cu_ae13f1734cuda3std6ranges3__45__cpo4swapE,(_ZN34_INTERNAL_2bc7019d_4_k_cu_ae13f1736thrust24THRUST_300001_SM_1000_NS8cuda_cub10par_nosyncE - _ZN34_INTERNAL_2bc7019d_4_k_cu_ae13f1734cuda3std6ranges3__45__cpo4swapE)
_ZN34_INTERNAL_2bc7019d_4_k_cu_ae13f1734cuda3std6ranges3__45__cpo4swapE:
	.zero		1
	.type		_ZN34_INTERNAL_2bc7019d_4_k_cu_ae13f1736thrust24THRUST_300001_SM_1000_NS8cuda_cub10par_nosyncE,@object
	.size		_ZN34_INTERNAL_2bc7019d_4_k_cu_ae13f1736thrust24THRUST_300001_SM_1000_NS8cuda_cub10par_nosyncE,(_ZN34_INTERNAL_2bc7019d_4_k_cu_ae13f1736thrust24THRUST_300001_SM_1000_NS3seqE - _ZN34_INTERNAL_2bc7019d_4_k_cu_ae13f1736thrust24THRUST_300001_SM_1000_NS8cuda_cub10par_nosyncE)
_ZN34_INTERNAL_2bc7019d_4_k_cu_ae13f1736thrust24THRUST_300001_SM_1000_NS8cuda_cub10par_nosyncE:
	.zero		1
	.type		_ZN34_INTERNAL_2bc7019d_4_k_cu_ae13f1736thrust24THRUST_300001_SM_1000_NS3seqE,@object
	.size		_ZN34_INTERNAL_2bc7019d_4_k_cu_ae13f1736thrust24THRUST_300001_SM_1000_NS3seqE,(_ZN34_INTERNAL_2bc7019d_4_k_cu_ae13f1734cuda3std3__420unreachable_sentinelE - _ZN34_INTERNAL_2bc7019d_4_k_cu_ae13f1736thrust24THRUST_300001_SM_1000_NS3seqE)
_ZN34_INTERNAL_2bc7019d_4_k_cu_ae13f1736thrust24THRUST_300001_SM_1000_NS3seqE:
	.zero		1
	.type		_ZN34_INTERNAL_2bc7019d_4_k_cu_ae13f1734cuda3std3__420unreachable_sentinelE,@object
	.size		_ZN34_INTERNAL_2bc7019d_4_k_cu_ae13f1734cuda3std3__420unreachable_sentinelE,(_ZN34_INTERNAL_2bc7019d_4_k_cu_ae13f1734cuda3std6ranges3__45__cpo5ssizeE - _ZN34_INTERNAL_2bc7019d_4_k_cu_ae13f1734cuda3std3__420unreachable_sentinelE)
_ZN34_INTERNAL_2bc7019d_4_k_cu_ae13f1734cuda3std3__420unreachable_sentinelE:
	.zero		1
	.type		_ZN34_INTERNAL_2bc7019d_4_k_cu_ae13f1734cuda3std6ranges3__45__cpo5ssizeE,@object
	.size		_ZN34_INTERNAL_2bc7019d_4_k_cu_ae13f1734cuda3std6ranges3__45__cpo5ssizeE,(_ZN34_INTERNAL_2bc7019d_4_k_cu_ae13f1736thrust24THRUST_300001_SM_1000_NS12placeholders2_3E - _ZN34_INTERNAL_2bc7019d_4_k_cu_ae13f1734cuda3std6ranges3__45__cpo5ssizeE)
_ZN34_INTERNAL_2bc7019d_4_k_cu_ae13f1734cuda3std6ranges3__45__cpo5ssizeE:
	.zero		1
	.type		_ZN34_INTERNAL_2bc7019d_4_k_cu_ae13f1736thrust24THRUST_300001_SM_1000_NS12placeholders2_3E,@object
	.size		_ZN34_INTERNAL_2bc7019d_4_k_cu_ae13f1736thrust24THRUST_300001_SM_1000_NS12placeholders2_3E,(_ZN34_INTERNAL_2bc7019d_4_k_cu_ae13f1734cuda3std3__45__cpo4cendE - _ZN34_INTERNAL_2bc7019d_4_k_cu_ae13f1736thrust24THRUST_300001_SM_1000_NS12placeholders2_3E)
_ZN34_INTERNAL_2bc7019d_4_k_cu_ae13f1736thrust24THRUST_300001_SM_1000_NS12placeholders2_3E:
	.zero		1
	.type		_ZN34_INTERNAL_2bc7019d_4_k_cu_ae13f1734cuda3std3__45__cpo4cendE,@object
	.size		_ZN34_INTERNAL_2bc7019d_4_k_cu_ae13f1734cuda3std3__45__cpo4cendE,(_ZN34_INTERNAL_2bc7019d_4_k_cu_ae13f1734cuda3std6ranges3__45__cpo4cendE - _ZN34_INTERNAL_2bc7019d_4_k_cu_ae13f1734cuda3std3__45__cpo4cendE)
_ZN34_INTERNAL_2bc7019d_4_k_cu_ae13f1734cuda3std3__45__cpo4cendE:
	.zero		1
	.type		_ZN34_INTERNAL_2bc7019d_4_k_cu_ae13f1734cuda3std6ranges3__45__cpo4cendE,@object
	.size		_ZN34_INTERNAL_2bc7019d_4_k_cu_ae13f1734cuda3std6ranges3__45__cpo4cendE,(_ZN34_INTERNAL_2bc7019d_4_k_cu_ae13f1736thrust24THRUST_300001_SM_1000_NS12placeholders2_7E - _ZN34_INTERNAL_2bc7019d_4_k_cu_ae13f1734cuda3std6ranges3__45__cpo4cendE)
_ZN34_INTERNAL_2bc7019d_4_k_cu_ae13f1734cuda3std6ranges3__45__cpo4cendE:
	.zero		1
	.type		_ZN34_INTERNAL_2bc7019d_4_k_cu_ae13f1736thrust24THRUST_300001_SM_1000_NS12placeholders2_7E,@object
	.size		_ZN34_INTERNAL_2bc7019d_4_k_cu_ae13f1736thrust24THRUST_300001_SM_1000_NS12placeholders2_7E,(_ZN34_INTERNAL_2bc7019d_4_k_cu_ae13f1734cuda3std3__45__cpo5crendE - _ZN34_INTERNAL_2bc7019d_4_k_cu_ae13f1736thrust24THRUST_300001_SM_1000_NS12placeholders2_7E)
_ZN34_INTERNAL_2bc7019d_4_k_cu_ae13f1736thrust24THRUST_300001_SM_1000_NS12placeholders2_7E:
	.zero		1
	.type		_ZN34_INTERNAL_2bc7019d_4_k_cu_ae13f1734cuda3std3__45__cpo5crendE,@object
	.size		_ZN34_INTERNAL_2bc7019d_4_k_cu_ae13f1734cuda3std3__45__cpo5crendE,(_ZN34_INTERNAL_2bc7019d_4_k_cu_ae13f1734cuda3std6ranges3__45__cpo4prevE - _ZN34_INTERNAL_2bc7019d_4_k_cu_ae13f1734cuda3std3__45__cpo5crendE)
_ZN34_INTERNAL_2bc7019d_4_k_cu_ae13f1734cuda3std3__45__cpo5crendE:
	.zero		1
	.type		_ZN34_INTERNAL_2bc7019d_4_k_cu_ae13f1734cuda3std6ranges3__45__cpo4prevE,@object
	.size		_ZN34_INTERNAL_2bc7019d_4_k_cu_ae13f1734cuda3std6ranges3__45__cpo4prevE,(_ZN34_INTERNAL_2bc7019d_4_k_cu_ae13f1734cuda3std6ranges3__45__cpo9iter_moveE - _ZN34_INTERNAL_2bc7019d_4_k_cu_ae13f1734cuda3std6ranges3__45__cpo4prevE)
_ZN34_INTERNAL_2bc7019d_4_k_cu_ae13f1734cuda3std6ranges3__45__cpo4prevE:
	.zero		1
	.type		_ZN34_INTERNAL_2bc7019d_4_k_cu_ae13f1734cuda3std6ranges3__45__cpo9iter_moveE,@object
	.size		_ZN34_INTERNAL_2bc7019d_4_k_cu_ae13f1734cuda3std6ranges3__45__cpo9iter_moveE,(_ZN34_INTERNAL_2bc7019d_4_k_cu_ae13f1736thrust24THRUST_300001_SM_1000_NS6system6detail10sequential3seqE - _ZN34_INTERNAL_2bc7019d_4_k_cu_ae13f1734cuda3std6ranges3__45__cpo9iter_moveE)
_ZN34_INTERNAL_2bc7019d_4_k_cu_ae13f1734cuda3std6ranges3__45__cpo9iter_moveE:
	.zero		1
	.type		_ZN34_INTERNAL_2bc7019d_4_k_cu_ae13f1736thrust24THRUST_300001_SM_1000_NS6system6detail10sequential3seqE,@object
	.size		_ZN34_INTERNAL_2bc7019d_4_k_cu_ae13f1736thrust24THRUST_300001_SM_1000_NS6system6detail10sequential3seqE,(_ZN34_INTERNAL_2bc7019d_4_k_cu_ae13f1736thrust24THRUST_300001_SM_1000_NS12placeholders2_9E - _ZN34_INTERNAL_2bc7019d_4_k_cu_ae13f1736thrust24THRUST_300001_SM_1000_NS6system6detail10sequential3seqE)
_ZN34_INTERNAL_2bc7019d_4_k_cu_ae13f1736thrust24THRUST_300001_SM_1000_NS6system6detail10sequential3seqE:
	.zero		1
	.type		_ZN34_INTERNAL_2bc7019d_4_k_cu_ae13f1736thrust24THRUST_300001_SM_1000_NS12placeholders2_9E,@object
	.size		_ZN34_INTERNAL_2bc7019d_4_k_cu_ae13f1736thrust24THRUST_300001_SM_1000_NS12placeholders2_9E,(_ZN34_INTERNAL_2bc7019d_4_k_cu_ae13f1734cuda3std3__419piecewise_constructE - _ZN34_INTERNAL_2bc7019d_4_k_cu_ae13f1736thrust24THRUST_300001_SM_1000_NS12placeholders2_9E)
_ZN34_INTERNAL_2bc7019d_4_k_cu_ae13f1736thrust24THRUST_300001_SM_1000_NS12placeholders2_9E:
	.zero		1
	.type		_ZN34_INTERNAL_2bc7019d_4_k_cu_ae13f1734cuda3std3__419piecewise_constructE,@object
	.size		_ZN34_INTERNAL_2bc7019d_4_k_cu_ae13f1734cuda3std3__419piecewise_constructE,(_ZN34_INTERNAL_2bc7019d_4_k_cu_ae13f1734cuda3std6ranges3__45__cpo5cdataE - _ZN34_INTERNAL_2bc7019d_4_k_cu_ae13f1734cuda3std3__419piecewise_constructE)
_ZN34_INTERNAL_2bc7019d_4_k_cu_ae13f1734cuda3std3__419piecewise_constructE:
	.zero		1
	.type		_ZN34_INTERNAL_2bc7019d_4_k_cu_ae13f1734cuda3std6ranges3__45__cpo5cdataE,@object
	.size		_ZN34_INTERNAL_2bc7019d_4_k_cu_ae13f1734cuda3std6ranges3__45__cpo5cdataE,(_ZN34_INTERNAL_2bc7019d_4_k_cu_ae13f1736thrust24THRUST_300001_SM_1000_NS12placeholders2_1E - _ZN34_INTERNAL_2bc7019d_4_k_cu_ae13f1734cuda3std6ranges3__45__cpo5cdataE)
_ZN34_INTERNAL_2bc7019d_4_k_cu_ae13f1734cuda3std6ranges3__45__cpo5cdataE:
	.zero		1
	.type		_ZN34_INTERNAL_2bc7019d_4_k_cu_ae13f1736thrust24THRUST_300001_SM_1000_NS12placeholders2_1E,@object
	.size		_ZN34_INTERNAL_2bc7019d_4_k_cu_ae13f1736thrust24THRUST_300001_SM_1000_NS12placeholders2_1E,(_ZN34_INTERNAL_2bc7019d_4_k_cu_ae13f1734cuda3std3__45__cpo3endE - _ZN34_INTERNAL_2bc7019d_4_k_cu_ae13f1736thrust24THRUST_300001_SM_1000_NS12placeholders2_1E)
_ZN34_INTERNAL_2bc7019d_4_k_cu_ae13f1736thrust24THRUST_300001_SM_1000_NS12placeholders2_1E:
	.zero		1
	.type		_ZN34_INTERNAL_2bc7019d_4_k_cu_ae13f1734cuda3std3__45__cpo3endE,@object
	.size		_ZN34_INTERNAL_2bc7019d_4_k_cu_ae13f1734cuda3std3__45__cpo3endE,(_ZN34_INTERNAL_2bc7019d_4_k_cu_ae13f1734cuda3std6ranges3__45__cpo3endE - _ZN34_INTERNAL_2bc7019d_4_k_cu_ae13f1734cuda3std3__45__cpo3endE)
_ZN34_INTERNAL_2bc7019d_4_k_cu_ae13f1734cuda3std3__45__cpo3endE:
	.zero		1
	.type		_ZN34_INTERNAL_2bc7019d_4_k_cu_ae13f1734cuda3std6ranges3__45__cpo3endE,@object
	.size		_ZN34_INTERNAL_2bc7019d_4_k_cu_ae13f1734cuda3std6ranges3__45__cpo3endE,(_ZN34_INTERNAL_2bc7019d_4_k_cu_ae13f1736thrust24THRUST_300001_SM_1000_NS12placeholders2_5E - _ZN34_INTERNAL_2bc7019d_4_k_cu_ae13f1734cuda3std6ranges3__45__cpo3endE)
_ZN34_INTERNAL_2bc7019d_4_k_cu_ae13f1734cuda3std6ranges3__45__cpo3endE:
	.zero		1
	.type		_ZN34_INTERNAL_2bc7019d_4_k_cu_ae13f1736thrust24THRUST_300001_SM_1000_NS12placeholders2_5E,@object
	.size		_ZN34_INTERNAL_2bc7019d_4_k_cu_ae13f1736thrust24THRUST_300001_SM_1000_NS12placeholders2_5E,(_ZN34_INTERNAL_2bc7019d_4_k_cu_ae13f1734cuda3std3__45__cpo4rendE - _ZN34_INTERNAL_2bc7019d_4_k_cu_ae13f1736thrust24THRUST_300001_SM_1000_NS12placeholders2_5E)
_ZN34_INTERNAL_2bc7019d_4_k_cu_ae13f1736thrust24THRUST_300001_SM_1000_NS12placeholders2_5E:
	.zero		1
	.type		_ZN34_INTERNAL_2bc7019d_4_k_cu_ae13f1734cuda3std3__45__cpo4rendE,@object
	.size		_ZN34_INTERNAL_2bc7019d_4_k_cu_ae13f1734cuda3std3__45__cpo4rendE,(_ZN34_INTERNAL_2bc7019d_4_k_cu_ae13f1734cuda3std6ranges3__45__cpo9iter_swapE - _ZN34_INTERNAL_2bc7019d_4_k_cu_ae13f1734cuda3std3__45__cpo4rendE)
_ZN34_INTERNAL_2bc7019d_4_k_cu_ae13f1734cuda3std3__45__cpo4rendE:
	.zero		1
	.type		_ZN34_INTERNAL_2bc7019d_4_k_cu_ae13f1734cuda3std6ranges3__45__cpo9iter_swapE,@object
	.size		_ZN34_INTERNAL_2bc7019d_4_k_cu_ae13f1734cuda3std6ranges3__45__cpo9iter_swapE,(_ZN34_INTERNAL_2bc7019d_4_k_cu_ae13f1734cuda3std3__48unexpectE - _ZN34_INTERNAL_2bc7019d_4_k_cu_ae13f1734cuda3std6ranges3__45__cpo9iter_swapE)
_ZN34_INTERNAL_2bc7019d_4_k_cu_ae13f1734cuda3std6ranges3__45__cpo9iter_swapE:
	.zero		1
	.type		_ZN34_INTERNAL_2bc7019d_4_k_cu_ae13f1734cuda3std3__48unexpectE,@object
	.size		_ZN34_INTERNAL_2bc7019d_4_k_cu_ae13f1734cuda3std3__48unexpectE,(_ZN34_INTERNAL_2bc7019d_4_k_cu_ae13f1736thrust24THRUST_300001_SM_1000_NS8cuda_cub3parE - _ZN34_INTERNAL_2bc7019d_4_k_cu_ae13f1734cuda3std3__48unexpectE)
_ZN34_INTERNAL_2bc7019d_4_k_cu_ae13f1734cuda3std3__48unexpectE:
	.zero		1
	.type		_ZN34_INTERNAL_2bc7019d_4_k_cu_ae13f1736thrust24THRUST_300001_SM_1000_NS8cuda_cub3parE,@object
	.size		_ZN34_INTERNAL_2bc7019d_4_k_cu_ae13f1736thrust24THRUST_300001_SM_1000_NS8cuda_cub3parE,(.L_38 - _ZN34_INTERNAL_2bc7019d_4_k_cu_ae13f1736thrust24THRUST_300001_SM_1000_NS8cuda_cub3parE)
_ZN34_INTERNAL_2bc7019d_4_k_cu_ae13f1736thrust24THRUST_300001_SM_1000_NS8cuda_cub3parE:
	.zero		1
.L_38:


//--------------------- .nv.shared._ZN3cub18CUB_300001_SM_10006detail6reduce18DeviceReduceKernelINS2_10policy_hubIN4cuda3std3__45tupleIJdiEEEy12larger_tupleIdEE10Policy1000EN6thrust24THRUST_300001_SM_1000_NS12zip_iteratorINS8_IJNSF_6detail15normal_iteratorINSF_10device_ptrIdEEEENSF_17counting_iteratorIiNSF_11use_defaultESN_SN_EEEEEEEySB_S9_NS7_10__identityEEEvT0_PT3_T1_NS0_13GridEvenShareISV_EET2_T4_ --------------------------
	.section	.nv.shared._ZN3cub18CUB_300001_SM_10006detail6reduce18DeviceReduceKernelINS2_10policy_hubIN4cuda3std3__45tupleIJdiEEEy12larger_tupleIdEE10Policy1000EN6thrust24THRUST_300001_SM_1000_NS12zip_iteratorINS8_IJNSF_6detail15normal_iteratorINSF_10device_ptrIdEEEENSF_17counting_iteratorIiNSF_11use_defaultESN_SN_EEEEEEEySB_S9_NS7_10__identityEEEvT0_PT3_T1_NS0_13GridEvenShareISV_EET2_T4_,"aw",@nobits
	.sectionflags	@""
	.align	16
.nv.shared._ZN3cub18CUB_300001_SM_10006detail6reduce18DeviceReduceKernelINS2_10policy_hubIN4cuda3std3__45tupleIJdiEEEy12larger_tupleIdEE10Policy1000EN6thrust24THRUST_300001_SM_1000_NS12zip_iteratorINS8_IJNSF_6detail15normal_iteratorINSF_10device_ptrIdEEEENSF_17counting_iteratorIiNSF_11use_defaultESN_SN_EEEEEEEySB_S9_NS7_10__identityEEEvT0_PT3_T1_NS0_13GridEvenShareISV_EET2_T4_:
	.zero		1184


//--------------------- .nv.shared._ZN3cub18CUB_300001_SM_10006detail6reduce28DeviceReduceSingleTileKernelINS2_10policy_hubIN4cuda3std3__45tupleIJdiEEEy12larger_tupleIdEE10Policy1000EN6thrust24THRUST_300001_SM_1000_NS12zip_iteratorINS8_IJNSF_6detail15normal_iteratorINSF_10device_ptrIdEEEENSF_17counting_iteratorIiNSF_11use_defaultESN_SN_EEEEEEEPS9_ySB_S9_S9_NS7_10__identityEEEvT0_T1_T2_T3_T4_T6_ --------------------------
	.section	.nv.shared._ZN3cub18CUB_300001_SM_10006detail6reduce28DeviceReduceSingleTileKernelINS2_10policy_hubIN4cuda3std3__45tupleIJdiEEEy12larger_tupleIdEE10Policy1000EN6thrust24THRUST_300001_SM_1000_NS12zip_iteratorINS8_IJNSF_6detail15normal_iteratorINSF_10device_ptrIdEEEENSF_17counting_iteratorIiNSF_11use_defaultESN_SN_EEEEEEEPS9_ySB_S9_S9_NS7_10__identityEEEvT0_T1_T2_T3_T4_T6_,"aw",@nobits
	.sectionflags	@""
	.align	16
.nv.shared._ZN3cub18CUB_300001_SM_10006detail6reduce28DeviceReduceSingleTileKernelINS2_10policy_hubIN4cuda3std3__45tupleIJdiEEEy12larger_tupleIdEE10Policy1000EN6thrust24THRUST_300001_SM_1000_NS12zip_iteratorINS8_IJNSF_6detail15normal_iteratorINSF_10device_ptrIdEEEENSF_17counting_iteratorIiNSF_11use_defaultESN_SN_EEEEEEEPS9_ySB_S9_S9_NS7_10__identityEEEvT0_T1_T2_T3_T4_T6_:
	.zero		1184


//--------------------- .nv.shared._ZN3cub18CUB_300001_SM_10006detail6reduce28DeviceReduceSingleTileKernelINS2_10policy_hubIN4cuda3std3__45tupleIJdiEEEj12larger_tupleIdEE10Policy1000EPS9_SE_iSB_S9_S9_NS7_10__identityEEEvT0_T1_T2_T3_T4_T6_ --------------------------
	.section	.nv.shared._ZN3cub18CUB_300001_SM_10006detail6reduce28DeviceReduceSingleTileKernelINS2_10policy_hubIN4cuda3std3__45tupleIJdiEEEj12larger_tupleIdEE10Policy1000EPS9_SE_iSB_S9_S9_NS7_10__identityEEEvT0_T1_T2_T3_T4_T6_,"aw",@nobits
	.sectionflags	@""
	.align	16
.nv.shared._ZN3cub18CUB_300001_SM_10006detail6reduce28DeviceReduceSingleTileKernelINS2_10policy_hubIN4cuda3std3__45tupleIJdiEEEj12larger_tupleIdEE10Policy1000EPS9_SE_iSB_S9_S9_NS7_10__identityEEEvT0_T1_T2_T3_T4_T6_:
	.zero		1184


//--------------------- .nv.shared._ZN3cub18CUB_300001_SM_10006detail6reduce18DeviceReduceKernelINS2_10policy_hubIN4cuda3std3__45tupleIJdiEEEj12larger_tupleIdEE10Policy1000EN6thrust24THRUST_300001_SM_1000_NS12zip_iteratorINS8_IJNSF_6detail15normal_iteratorINSF_10device_ptrIdEEEENSF_17counting_iteratorIiNSF_11use_defaultESN_SN_EEEEEEEjSB_S9_NS7_10__identityEEEvT0_PT3_T1_NS0_13GridEvenShareISV_EET2_T4_ --------------------------
	.section	.nv.shared._ZN3cub18CUB_300001_SM_10006detail6reduce18DeviceReduceKernelINS2_10policy_hubIN4cuda3std3__45tupleIJdiEEEj12larger_tupleIdEE10Policy1000EN6thrust24THRUST_300001_SM_1000_NS12zip_iteratorINS8_IJNSF_6detail15normal_iteratorINSF_10device_ptrIdEEEENSF_17counting_iteratorIiNSF_11use_defaultESN_SN_EEEEEEEjSB_S9_NS7_10__identityEEEvT0_PT3_T1_NS0_13GridEvenShareISV_EET2_T4_,"aw",@nobits
	.sectionflags	@""
	.align	16
.nv.shared._ZN3cub18CUB_300001_SM_10006detail6reduce18DeviceReduceKernelINS2_10policy_hubIN4cuda3std3__45tupleIJdiEEEj12larger_tupleIdEE10Policy1000EN6thrust24THRUST_300001_SM_1000_NS12zip_iteratorINS8_IJNSF_6detail15normal_iteratorINSF_10device_ptrIdEEEENSF_17counting_iteratorIiNSF_11use_defaultESN_SN_EEEEEEEjSB_S9_NS7_10__identityEEEvT0_PT3_T1_NS0_13GridEvenShareISV_EET2_T4_:
	.zero		1184


//--------------------- .nv.shared._ZN3cub18CUB_300001_SM_10006detail6reduce28DeviceReduceSingleTileKernelINS2_10policy_hubIN4cuda3std3__45tupleIJdiEEEj12larger_tupleIdEE10Policy1000EN6thrust24THRUST_300001_SM_1000_NS12zip_iteratorINS8_IJNSF_6detail15normal_iteratorINSF_10device_ptrIdEEEENSF_17counting_iteratorIiNSF_11use_defaultESN_SN_EEEEEEEPS9_jSB_S9_S9_NS7_10__identityEEEvT0_T1_T2_T3_T4_T6_ --------------------------
	.section	.nv.shared._ZN3cub18CUB_300001_SM_10006detail6reduce28DeviceReduceSingleTileKernelINS2_10policy_hubIN4cuda3std3__45tupleIJdiEEEj12larger_tupleIdEE10Policy1000EN6thrust24THRUST_300001_SM_1000_NS12zip_iteratorINS8_IJNSF_6detail15normal_iteratorINSF_10device_ptrIdEEEENSF_17counting_iteratorIiNSF_11use_defaultESN_SN_EEEEEEEPS9_jSB_S9_S9_NS7_10__identityEEEvT0_T1_T2_T3_T4_T6_,"aw",@nobits
	.sectionflags	@""
	.align	16
.nv.shared._ZN3cub18CUB_300001_SM_10006detail6reduce28DeviceReduceSingleTileKernelINS2_10policy_hubIN4cuda3std3__45tupleIJdiEEEj12larger_tupleIdEE10Policy1000EN6thrust24THRUST_300001_SM_1000_NS12zip_iteratorINS8_IJNSF_6detail15normal_iteratorINSF_10device_ptrIdEEEENSF_17counting_iteratorIiNSF_11use_defaultESN_SN_EEEEEEEPS9_jSB_S9_S9_NS7_10__identityEEEvT0_T1_T2_T3_T4_T6_:
	.zero		1184


//--------------------- .nv.shared._ZN3cub18CUB_300001_SM_10006detail9transform16transform_kernelINS2_10policy_hubILb1EN4cuda3std3__45tupleIJN6thrust24THRUST_300001_SM_1000_NS6detail15normal_iteratorINSA_10device_ptrIdEEEEEEEE10policy1000El6squareIdESF_JPdEEEvT0_iT1_T2_DpNS2_10kernel_argIT3_EE --------------------------
	.section	.nv.shared._ZN3cub18CUB_300001_SM_10006detail9transform16transform_kernelINS2_10policy_hubILb1EN4cuda3std3__45tupleIJN6thrust24THRUST_300001_SM_1000_NS6detail15normal_iteratorINSA_10device_ptrIdEEEEEEEE10policy1000El6squareIdESF_JPdEEEvT0_iT1_T2_DpNS2_10kernel_argIT3_EE,"aw",@nobits
	.sectionflags	@""
	.align	16
	.zero		1024


//--------------------- .nv.shared._ZN3cub18CUB_300001_SM_10006detail9transform16transform_kernelINS2_10policy_hubILb1EN4cuda3std3__45tupleIJN6thrust24THRUST_300001_SM_1000_NS6detail15normal_iteratorINSA_10device_ptrIdEEEEEEEE10policy1000Ei6squareIdESF_JPdEEEvT0_iT1_T2_DpNS2_10kernel_argIT3_EE --------------------------
	.section	.nv.shared._ZN3cub18CUB_300001_SM_10006detail9transform16transform_kernelINS2_10policy_hubILb1EN4cuda3std3__45tupleIJN6thrust24THRUST_300001_SM_1000_NS6detail15normal_iteratorINSA_10device_ptrIdEEEEEEEE10policy1000Ei6squareIdESF_JPdEEEvT0_iT1_T2_DpNS2_10kernel_argIT3_EE,"aw",@nobits
	.sectionflags	@""
	.align	16
	.zero		1024


//--------------------- .nv.shared._ZN3cub18CUB_300001_SM_10006detail9transform16transform_kernelINS2_10policy_hubILb1EN4cuda3std3__45tupleIJN6thrust24THRUST_300001_SM_1000_NS6detail15normal_iteratorINSA_10device_ptrIdEEEEEEEE10policy1000El6minus5IdESF_JPdEEEvT0_iT1_T2_DpNS2_10kernel_argIT3_EE --------------------------
	.section	.nv.shared._ZN3cub18CUB_300001_SM_10006detail9transform16transform_kernelINS2_10policy_hubILb1EN4cuda3std3__45tupleIJN6thrust24THRUST_300001_SM_1000_NS6detail15normal_iteratorINSA_10device_ptrIdEEEEEEEE10policy1000El6minus5IdESF_JPdEEEvT0_iT1_T2_DpNS2_10kernel_argIT3_EE,"aw",@nobits
	.sectionflags	@""
	.align	16
	.zero		1024


//--------------------- .nv.shared._ZN3cub18CUB_300001_SM_10006detail9transform16transform_kernelINS2_10policy_hubILb1EN4cuda3std3__45tupleIJN6thrust24THRUST_300001_SM_1000_NS6detail15normal_iteratorINSA_10device_ptrIdEEEEEEEE10policy1000Ei6minus5IdESF_JPdEEEvT0_iT1_T2_DpNS2_10kernel_argIT3_EE --------------------------
	.section	.nv.shared._ZN3cub18CUB_300001_SM_10006detail9transform16transform_kernelINS2_10policy_hubILb1EN4cuda3std3__45tupleIJN6thrust24THRUST_300001_SM_1000_NS6detail15normal_iteratorINSA_10device_ptrIdEEEEEEEE10policy1000Ei6minus5IdESF_JPdEEEvT0_iT1_T2_DpNS2_10kernel_argIT3_EE,"aw",@nobits
	.sectionflags	@""
	.align	16
	.zero		1024


//--------------------- .nv.shared._ZN3cub18CUB_300001_SM_10006detail9transform16transform_kernelINS2_10policy_hubILb1EN4cuda3std3__45tupleIJN6thrust24THRUST_300001_SM_1000_NS17counting_iteratorIjNSA_11use_defaultESC_SC_EEEEEE10policy1000El3prgNSA_6detail15normal_iteratorINSA_10device_ptrIdEEEEJSD_EEEvT0_iT1_T2_DpNS2_10kernel_argIT3_EE --------------------------
	.section	.nv.shared._ZN3cub18CUB_300001_SM_10006detail9transform16transform_kernelINS2_10policy_hubILb1EN4cuda3std3__45tupleIJN6thrust24THRUST_300001_SM_1000_NS17counting_iteratorIjNSA_11use_defaultESC_SC_EEEEEE10policy1000El3prgNSA_6detail15normal_iteratorINSA_10device_ptrIdEEEEJSD_EEEvT0_iT1_T2_DpNS2_10kernel_argIT3_EE,"aw",@nobits
	.sectionflags	@""
	.align	16
	.zero		1024


//--------------------- .nv.shared._ZN3cub18CUB_300001_SM_10006detail9transform16transform_kernelINS2_10policy_hubILb1EN4cuda3std3__45tupleIJN6thrust24THRUST_300001_SM_1000_NS17counting_iteratorIjNSA_11use_defaultESC_SC_EEEEEE10policy1000Ei3prgNSA_6detail15normal_iteratorINSA_10device_ptrIdEEEEJSD_EEEvT0_iT1_T2_DpNS2_10kernel_argIT3_EE --------------------------
	.section	.nv.shared._ZN3cub18CUB_300001_SM_10006detail9transform16transform_kernelINS2_10policy_hubILb1EN4cuda3std3__45tupleIJN6thrust24THRUST_300001_SM_1000_NS17counting_iteratorIjNSA_11use_defaultESC_SC_EEEEEE10policy1000Ei3prgNSA_6detail15normal_iteratorINSA_10device_ptrIdEEEEJSD_EEEvT0_iT1_T2_DpNS2_10kernel_argIT3_EE,"aw",@nobits
	.sectionflags	@""
	.align	16
	.zero		1024


//--------------------- .nv.shared._ZN3cub18CUB_300001_SM_10006detail8for_each13static_kernelINS2_12policy_hub_t12policy_500_tEmN6thrust24THRUST_300001_SM_1000_NS8cuda_cub20__uninitialized_fill7functorINS7_10device_ptrIdEEdEEEEvT0_T1_ --------------------------
	.section	.nv.shared._ZN3cub18CUB_300001_SM_10006detail8for_each13static_kernelINS2_12policy_hub_t12policy_500_tEmN6thrust24THRUST_300001_SM_1000_NS8cuda_cub20__uninitialized_fill7functorINS7_10device_ptrIdEEdEEEEvT0_T1_,"aw",@nobits
	.sectionflags	@""
	.align	16
	.zero		1024


//--------------------- .nv.shared._ZN3cub18CUB_300001_SM_10006detail11EmptyKernelIvEEvv --------------------------
	.section	.nv.shared._ZN3cub18CUB_300001_SM_10006detail11EmptyKernelIvEEvv,"aw",@nobits
	.sectionflags	@""
	.align	16
	.zero		1024


//--------------------- .nv.shared._ZN6thrust24THRUST_300001_SM_1000_NS8cuda_cub4core6detail13_kernel_agentINS1_8__reduce11ReduceAgentIPN4cuda3std3__45tupleIJdlEEESC_SB_lNS1_9__extrema9arg_min_fIdlNS9_4lessIdEEEEEEJSC_SC_iSH_EEEvDpT0_ --------------------------
	.section	.nv.shared._ZN6thrust24THRUST_300001_SM_1000_NS8cuda_cub4core6detail13_kernel_agentINS1_8__reduce11ReduceAgentIPN4cuda3std3__45tupleIJdlEEESC_SB_lNS1_9__extrema9arg_min_fIdlNS9_4lessIdEEEEEEJSC_SC_iSH_EEEvDpT0_,"aw",@nobits
	.sectionflags	@""
	.align	16
	.zero		1024


//--------------------- .nv.shared._ZN6thrust24THRUST_300001_SM_1000_NS8cuda_cub4core6detail13_kernel_agentINS1_8__reduce11ReduceAgentINS0_12zip_iteratorIN4cuda3std3__45tupleIJNS0_6detail15normal_iteratorINS0_10device_ptrIdEEEENS0_17counting_iteratorIlNS0_11use_defaultESI_SI_EEEEEEEPNSB_IJdlEEESM_lNS1_9__extrema9arg_min_fIdlNSA_4lessIdEEEEEEJSL_SN_lN3cub18CUB_300001_SM_100013GridEvenShareIlEENSV_9GridQueueIyEESS_EEEvDpT0_ --------------------------
	.section	.nv.shared._ZN6thrust24THRUST_300001_SM_1000_NS8cuda_cub4core6detail13_kernel_agentINS1_8__reduce11ReduceAgentINS0_12zip_iteratorIN4cuda3std3__45tupleIJNS0_6detail15normal_iteratorINS0_10device_ptrIdEEEENS0_17counting_iteratorIlNS0_11use_defaultESI_SI_EEEEEEEPNSB_IJdlEEESM_lNS1_9__extrema9arg_min_fIdlNSA_4lessIdEEEEEEJSL_SN_lN3cub18CUB_300001_SM_100013GridEvenShareIlEENSV_9GridQueueIyEESS_EEEvDpT0_,"aw",@nobits
	.sectionflags	@""
	.align	16
	.zero		1024


//--------------------- .nv.shared._ZN6thrust24THRUST_300001_SM_1000_NS8cuda_cub4core6detail13_kernel_agentINS1_8__reduce11ReduceAgentINS0_12zip_iteratorIN4cuda3std3__45tupleIJNS0_6detail15normal_iteratorINS0_10device_ptrIdEEEENS0_17counting_iteratorIlNS0_11use_defaultESI_SI_EEEEEEEPNSB_IJdlEEESM_lNS1_9__extrema9arg_min_fIdlNSA_4lessIdEEEEEEJSL_SN_lSS_EEEvDpT0_ --------------------------
	.section	.nv.shared._ZN6thrust24THRUST_300001_SM_1000_NS8cuda_cub4core6detail13_kernel_agentINS1_8__reduce11ReduceAgentINS0_12zip_iteratorIN4cuda3std3__45tupleIJNS0_6detail15normal_iteratorINS0_10device_ptrIdEEEENS0_17counting_iteratorIlNS0_11use_defaultESI_SI_EEEEEEEPNSB_IJdlEEESM_lNS1_9__extrema9arg_min_fIdlNSA_4lessIdEEEEEEJSL_SN_lSS_EEEvDpT0_,"aw",@nobits
	.sectionflags	@""
	.align	16
	.zero		1024


//--------------------- .nv.shared._ZN6thrust24THRUST_300001_SM_1000_NS8cuda_cub4core6detail13_kernel_agentINS1_8__reduce11ReduceAgentIPN4cuda3std3__45tupleIJdlEEESC_SB_iNS1_9__extrema9arg_min_fIdlNS9_4lessIdEEEEEEJSC_SC_iSH_EEEvDpT0_ --------------------------
	.section	.nv.shared._ZN6thrust24THRUST_300001_SM_1000_NS8cuda_cub4core6detail13_kernel_agentINS1_8__reduce11ReduceAgentIPN4cuda3std3__45tupleIJdlEEESC_SB_iNS1_9__extrema9arg_min_fIdlNS9_4lessIdEEEEEEJSC_SC_iSH_EEEvDpT0_,"aw",@nobits
	.sectionflags	@""
	.align	16
	.zero		1024


//--------------------- .nv.shared._ZN6thrust24THRUST_300001_SM_1000_NS8cuda_cub4core6detail13_kernel_agentINS1_8__reduce11ReduceAgentINS0_12zip_iteratorIN4cuda3std3__45tupleIJNS0_6detail15normal_iteratorINS0_10device_ptrIdEEEENS0_17counting_iteratorIlNS0_11use_defaultESI_SI_EEEEEEEPNSB_IJdlEEESM_iNS1_9__extrema9arg_min_fIdlNSA_4lessIdEEEEEEJSL_SN_iN3cub18CUB_300001_SM_100013GridEvenShareIiEENSV_9GridQueueIjEESS_EEEvDpT0_ --------------------------
	.section	.nv.shared._ZN6thrust24THRUST_300001_SM_1000_NS8cuda_cub4core6detail13_kernel_agentINS1_8__reduce11ReduceAgentINS0_12zip_iteratorIN4cuda3std3__45tupleIJNS0_6detail15normal_iteratorINS0_10device_ptrIdEEEENS0_17counting_iteratorIlNS0_11use_defaultESI_SI_EEEEEEEPNSB_IJdlEEESM_iNS1_9__extrema9arg_min_fIdlNSA_4lessIdEEEEEEJSL_SN_iN3cub18CUB_300001_SM_100013GridEvenShareIiEENSV_9GridQueueIjEESS_EEEvDpT0_,"aw",@nobits
	.sectionflags	@""
	.align	16
	.zero		1024


//--------------------- .nv.shared._ZN6thrust24THRUST_300001_SM_1000_NS8cuda_cub4core6detail13_kernel_agentINS1_8__reduce11ReduceAgentINS0_12zip_iteratorIN4cuda3std3__45tupleIJNS0_6detail15normal_iteratorINS0_10device_ptrIdEEEENS0_17counting_iteratorIlNS0_11use_defaultESI_SI_EEEEEEEPNSB_IJdlEEESM_iNS1_9__extrema9arg_min_fIdlNSA_4lessIdEEEEEEJSL_SN_iSS_EEEvDpT0_ --------------------------
	.section	.nv.shared._ZN6thrust24THRUST_300001_SM_1000_NS8cuda_cub4core6detail13_kernel_agentINS1_8__reduce11ReduceAgentINS0_12zip_iteratorIN4cuda3std3__45tupleIJNS0_6detail15normal_iteratorINS0_10device_ptrIdEEEENS0_17counting_iteratorIlNS0_11use_defaultESI_SI_EEEEEEEPNSB_IJdlEEESM_iNS1_9__extrema9arg_min_fIdlNSA_4lessIdEEEEEEJSL_SN_iSS_EEEvDpT0_,"aw",@nobits
	.sectionflags	@""
	.align	16
	.zero		1024


//--------------------- .nv.shared._ZN6thrust24THRUST_300001_SM_1000_NS8cuda_cub4core6detail13_kernel_agentINS1_8__reduce11ReduceAgentIPN4cuda3std3__45tupleIJdlEEESC_SB_lNS1_9__extrema9arg_max_fIdlNS9_4lessIdEEEEEEJSC_SC_iSH_EEEvDpT0_ --------------------------
	.section	.nv.shared._ZN6thrust24THRUST_300001_SM_1000_NS8cuda_cub4core6detail13_kernel_agentINS1_8__reduce11ReduceAgentIPN4cuda3std3__45tupleIJdlEEESC_SB_lNS1_9__extrema9arg_max_fIdlNS9_4lessIdEEEEEEJSC_SC_iSH_EEEvDpT0_,"aw",@nobits
	.sectionflags	@""
	.align	16
	.zero		1024


//--------------------- .nv.shared._ZN6thrust24THRUST_300001_SM_1000_NS8cuda_cub4core6detail13_kernel_agentINS1_8__reduce10DrainAgentIlEEJN3cub18CUB_300001_SM_10009GridQueueIyEElEEEvDpT0_ --------------------------
	.section	.nv.shared._ZN6thrust24THRUST_300001_SM_1000_NS8cuda_cub4core6detail13_kernel_agentINS1_8__reduce10DrainAgentIlEEJN3cub18CUB_300001_SM_10009GridQueueIyEElEEEvDpT0_,"aw",@nobits
	.sectionflags	@""
	.align	16
	.zero		1024


//--------------------- .nv.shared._ZN6thrust24THRUST_300001_SM_1000_NS8cuda_cub4core6detail13_kernel_agentINS1_8__reduce11ReduceAgentINS0_12zip_iteratorIN4cuda3std3__45tupleIJNS0_6detail15normal_iteratorINS0_10device_ptrIdEEEENS0_17counting_iteratorIlNS0_11use_defaultESI_SI_EEEEEEEPNSB_IJdlEEESM_lNS1_9__extrema9arg_max_fIdlNSA_4lessIdEEEEEEJSL_SN_lN3cub18CUB_300001_SM_100013GridEvenShareIlEENSV_9GridQueueIyEESS_EEEvDpT0_ --------------------------
	.section	.nv.shared._ZN6thrust24THRUST_300001_SM_1000_NS8cuda_cub4core6detail13_kernel_agentINS1_8__reduce11ReduceAgentINS0_12zip_iteratorIN4cuda3std3__45tupleIJNS0_6detail15normal_iteratorINS0_10device_ptrIdEEEENS0_17counting_iteratorIlNS0_11use_defaultESI_SI_EEEEEEEPNSB_IJdlEEESM_lNS1_9__extrema9arg_max_fIdlNSA_4lessIdEEEEEEJSL_SN_lN3cub18CUB_300001_SM_100013GridEvenShareIlEENSV_9GridQueueIyEESS_EEEvDpT0_,"aw",@nobits
	.sectionflags	@""
	.align	16
	.zero		1024


//--------------------- .nv.shared._ZN6thrust24THRUST_300001_SM_1000_NS8cuda_cub4core6detail13_kernel_agentINS1_8__reduce11ReduceAgentINS0_12zip_iteratorIN4cuda3std3__45tupleIJNS0_6detail15normal_iteratorINS0_10device_ptrIdEEEENS0_17counting_iteratorIlNS0_11use_defaultESI_SI_EEEEEEEPNSB_IJdlEEESM_lNS1_9__extrema9arg_max_fIdlNSA_4lessIdEEEEEEJSL_SN_lSS_EEEvDpT0_ --------------------------
	.section	.nv.shared._ZN6thrust24THRUST_300001_SM_1000_NS8cuda_cub4core6detail13_kernel_agentINS1_8__reduce11ReduceAgentINS0_12zip_iteratorIN4cuda3std3__45tupleIJNS0_6detail15normal_iteratorINS0_10device_ptrIdEEEENS0_17counting_iteratorIlNS0_11use_defaultESI_SI_EEEEEEEPNSB_IJdlEEESM_lNS1_9__extrema9arg_max_fIdlNSA_4lessIdEEEEEEJSL_SN_lSS_EEEvDpT0_,"aw",@nobits
	.sectionflags	@""
	.align	16
	.zero		1024


//--------------------- .nv.shared._ZN6thrust24THRUST_300001_SM_1000_NS8cuda_cub4core6detail13_kernel_agentINS1_8__reduce11ReduceAgentIPN4cuda3std3__45tupleIJdlEEESC_SB_iNS1_9__extrema9arg_max_fIdlNS9_4lessIdEEEEEEJSC_SC_iSH_EEEvDpT0_ --------------------------
	.section	.nv.shared._ZN6thrust24THRUST_300001_SM_1000_NS8cuda_cub4core6detail13_kernel_agentINS1_8__reduce11ReduceAgentIPN4cuda3std3__45tupleIJdlEEESC_SB_iNS1_9__extrema9arg_max_fIdlNS9_4lessIdEEEEEEJSC_SC_iSH_EEEvDpT0_,"aw",@nobits
	.sectionflags	@""
	.align	16
	.zero		1024


//--------------------- .nv.shared._ZN6thrust24THRUST_300001_SM_1000_NS8cuda_cub4core6detail13_kernel_agentINS1_8__reduce10DrainAgentIiEEJN3cub18CUB_300001_SM_10009GridQueueIjEEiEEEvDpT0_ --------------------------
	.section	.nv.shared._ZN6thrust24THRUST_300001_SM_1000_NS8cuda_cub4core6detail13_kernel_agentINS1_8__reduce10DrainAgentIiEEJN3cub18CUB_300001_SM_10009GridQueueIjEEiEEEvDpT0_,"aw",@nobits
	.sectionflags	@""
	.align	16
	.zero		1024


//--------------------- .nv.shared._ZN6thrust24THRUST_300001_SM_1000_NS8cuda_cub4core6detail13_kernel_agentINS1_8__reduce11ReduceAgentINS0_12zip_iteratorIN4cuda3std3__45tupleIJNS0_6detail15normal_iteratorINS0_10device_ptrIdEEEENS0_17counting_iteratorIlNS0_11use_defaultESI_SI_EEEEEEEPNSB_IJdlEEESM_iNS1_9__extrema9arg_max_fIdlNSA_4lessIdEEEEEEJSL_SN_iN3cub18CUB_300001_SM_100013GridEvenShareIiEENSV_9GridQueueIjEESS_EEEvDpT0_ --------------------------
	.section	.nv.shared._ZN6thrust24THRUST_300001_SM_1000_NS8cuda_cub4core6detail13_kernel_agentINS1_8__reduce11ReduceAgentINS0_12zip_iteratorIN4cuda3std3__45tupleIJNS0_6detail15normal_iteratorINS0_10device_ptrIdEEEENS0_17counting_iteratorIlNS0_11use_defaultESI_SI_EEEEEEEPNSB_IJdlEEESM_iNS1_9__extrema9arg_max_fIdlNSA_4lessIdEEEEEEJSL_SN_iN3cub18CUB_300001_SM_100013GridEvenShareIiEENSV_9GridQueueIjEESS_EEEvDpT0_,"aw",@nobits
	.sectionflags	@""
	.align	16
	.zero		1024


//--------------------- .nv.shared._ZN6thrust24THRUST_300001_SM_1000_NS8cuda_cub4core6detail13_kernel_agentINS1_8__reduce11ReduceAgentINS0_12zip_iteratorIN4cuda3std3__45tupleIJNS0_6detail15normal_iteratorINS0_10device_ptrIdEEEENS0_17counting_iteratorIlNS0_11use_defaultESI_SI_EEEEEEEPNSB_IJdlEEESM_iNS1_9__extrema9arg_max_fIdlNSA_4lessIdEEEEEEJSL_SN_iSS_EEEvDpT0_ --------------------------
	.section	.nv.shared._ZN6thrust24THRUST_300001_SM_1000_NS8cuda_cub4core6detail13_kernel_agentINS1_8__reduce11ReduceAgentINS0_12zip_iteratorIN4cuda3std3__45tupleIJNS0_6detail15normal_iteratorINS0_10device_ptrIdEEEENS0_17counting_iteratorIlNS0_11use_defaultESI_SI_EEEEEEEPNSB_IJdlEEESM_iNS1_9__extrema9arg_max_fIdlNSA_4lessIdEEEEEEJSL_SN_iSS_EEEvDpT0_,"aw",@nobits
	.sectionflags	@""
	.align	16
	.zero		1024


//--------------------- .nv.shared._Z5scorejjPdS_ --------------------------
	.section	.nv.shared._Z5scorejjPdS_,"aw",@nobits
	.sectionflags	@""
	.align	16
	.zero		1024


//--------------------- .nv.constant0._ZN3cub18CUB_300001_SM_10006detail6reduce28DeviceReduceSingleTileKernelINS2_10policy_hubIN4cuda3std3__45tupleIJdiEEEy12larger_tupleIdEE10Policy1000EPS9_SE_iSB_S9_S9_NS7_10__identityEEEvT0_T1_T2_T3_T4_T6_ --------------------------
	.section	.nv.constant0._ZN3cub18CUB_300001_SM_10006detail6reduce28DeviceReduceSingleTileKernelINS2_10policy_hubIN4cuda3std3__45tupleIJdiEEEy12larger_tupleIdEE10Policy1000EPS9_SE_iSB_S9_S9_NS7_10__identityEEEvT0_T1_T2_T3_T4_T6_,"a",@progbits
	.sectionflags	@""
	.align	4
.nv.constant0._ZN3cub18CUB_300001_SM_10006detail6reduce28DeviceReduceSingleTileKernelINS2_10policy_hubIN4cuda3std3__45tupleIJdiEEEy12larger_tupleIdEE10Policy1000EPS9_SE_iSB_S9_S9_NS7_10__identityEEEvT0_T1_T2_T3_T4_T6_:
	.zero		937


//--------------------- .nv.constant0._ZN3cub18CUB_300001_SM_10006detail6reduce18DeviceReduceKernelINS2_10policy_hubIN4cuda3std3__45tupleIJdiEEEy12larger_tupleIdEE10Policy1000EN6thrust24THRUST_300001_SM_1000_NS12zip_iteratorINS8_IJNSF_6detail15normal_iteratorINSF_10device_ptrIdEEEENSF_17counting_iteratorIiNSF_11use_defaultESN_SN_EEEEEEEySB_S9_NS7_10__identityEEEvT0_PT3_T1_NS0_13GridEvenShareISV_EET2_T4_ --------------------------
	.section	.nv.constant0._ZN3cub18CUB_300001_SM_10006detail6reduce18DeviceReduceKernelINS2_10policy_hubIN4cuda3std3__45tupleIJdiEEEy12larger_tupleIdEE10Policy1000EN6thrust24THRUST_300001_SM_1000_NS12zip_iteratorINS8_IJNSF_6detail15normal_iteratorINSF_10device_ptrIdEEEENSF_17counting_iteratorIiNSF_11use_defaultESN_SN_EEEEEEEySB_S9_NS7_10__identityEEEvT0_PT3_T1_NS0_13GridEvenShareISV_EET2_T4_,"a",@progbits
	.sectionflags	@""
	.align	4
.nv.constant0._ZN3cub18CUB_300001_SM_10006detail6reduce18DeviceReduceKernelINS2_10policy_hubIN4cuda3std3__45tupleIJdiEEEy12larger_tupleIdEE10Policy1000EN6thrust24THRUST_300001_SM_1000_NS12zip_iteratorINS8_IJNSF_6detail15normal_iteratorINSF_10device_ptrIdEEEENSF_17counting_iteratorIiNSF_11use_defaultESN_SN_EEEEEEEySB_S9_NS7_10__identityEEEvT0_PT3_T1_NS0_13GridEvenShareISV_EET2_T4_:
	.zero		1002


//--------------------- .nv.constant0._ZN3cub18CUB_300001_SM_10006detail6reduce28DeviceReduceSingleTileKernelINS2_10policy_hubIN4cuda3std3__45tupleIJdiEEEy12larger_tupleIdEE10Policy1000EN6thrust24THRUST_300001_SM_1000_NS12zip_iteratorINS8_IJNSF_6detail15normal_iteratorINSF_10device_ptrIdEEEENSF_17counting_iteratorIiNSF_11use_defaultESN_SN_EEEEEEEPS9_ySB_S9_S9_NS7_10__identityEEEvT0_T1_T2_T3_T4_T6_ --------------------------
	.section	.nv.constant0._ZN3cub18CUB_300001_SM_10006detail6reduce28DeviceReduceSingleTileKernelINS2_10policy_hubIN4cuda3std3__45tupleIJdiEEEy12larger_tupleIdEE10Policy1000EN6thrust24THRUST_300001_SM_1000_NS12zip_iteratorINS8_IJNSF_6detail15normal_iteratorINSF_10device_ptrIdEEEENSF_17counting_iteratorIiNSF_11use_defaultESN_SN_EEEEEEEPS9_ySB_S9_S9_NS7_10__identityEEEvT0_T1_T2_T3_T4_T6_,"a",@progbits
	.sectionflags	@""
	.align	4
.nv.constant0._ZN3cub18CUB_300001_SM_10006detail6reduce28DeviceReduceSingleTileKernelINS2_10policy_hubIN4cuda3std3__45tupleIJdiEEEy12larger_tupleIdEE10Policy1000EN6thrust24THRUST_300001_SM_1000_NS12zip_iteratorINS8_IJNSF_6detail15normal_iteratorINSF_10device_ptrIdEEEENSF_17counting_iteratorIiNSF_11use_defaultESN_SN_EEEEEEEPS9_ySB_S9_S9_NS7_10__identityEEEvT0_T1_T2_T3_T4_T6_:
	.zero		953


//--------------------- .nv.constant0._ZN3cub18CUB_300001_SM_10006detail6reduce28DeviceReduceSingleTileKernelINS2_10policy_hubIN4cuda3std3__45tupleIJdiEEEj12larger_tupleIdEE10Policy1000EPS9_SE_iSB_S9_S9_NS7_10__identityEEEvT0_T1_T2_T3_T4_T6_ --------------------------
	.section	.nv.constant0._ZN3cub18CUB_300001_SM_10006detail6reduce28DeviceReduceSingleTileKernelINS2_10policy_hubIN4cuda3std3__45tupleIJdiEEEj12larger_tupleIdEE10Policy1000EPS9_SE_iSB_S9_S9_NS7_10__identityEEEvT0_T1_T2_T3_T4_T6_,"a",@progbits
	.sectionflags	@""
	.align	4
.nv.constant0._ZN3cub18CUB_300001_SM_10006detail6reduce28DeviceReduceSingleTileKernelINS2_10policy_hubIN4cuda3std3__45tupleIJdiEEEj12larger_tupleIdEE10Policy1000EPS9_SE_iSB_S9_S9_NS7_10__identityEEEvT0_T1_T2_T3_T4_T6_:
	.zero		937


//--------------------- .nv.constant0._ZN3cub18CUB_300001_SM_10006detail6reduce18DeviceReduceKernelINS2_10policy_hubIN4cuda3std3__45tupleIJdiEEEj12larger_tupleIdEE10Policy1000EN6thrust24THRUST_300001_SM_1000_NS12zip_iteratorINS8_IJNSF_6detail15normal_iteratorINSF_10device_ptrIdEEEENSF_17counting_iteratorIiNSF_11use_defaultESN_SN_EEEEEEEjSB_S9_NS7_10__identityEEEvT0_PT3_T1_NS0_13GridEvenShareISV_EET2_T4_ --------------------------
	.section	.nv.constant0._ZN3cub18CUB_300001_SM_10006detail6reduce18DeviceReduceKernelINS2_10policy_hubIN4cuda3std3__45tupleIJdiEEEj12larger_tupleIdEE10Policy1000EN6thrust24THRUST_300001_SM_1000_NS12zip_iteratorINS8_IJNSF_6detail15normal_iteratorINSF_10device_ptrIdEEEENSF_17counting_iteratorIiNSF_11use_defaultESN_SN_EEEEEEEjSB_S9_NS7_10__identityEEEvT0_PT3_T1_NS0_13GridEvenShareISV_EET2_T4_,"a",@progbits
	.sectionflags	@""
	.align	4
.nv.constant0._ZN3cub18CUB_300001_SM_10006detail6reduce18DeviceReduceKernelINS2_10policy_hubIN4cuda3std3__45tupleIJdiEEEj12larger_tupleIdEE10Policy1000EN6thrust24THRUST_300001_SM_1000_NS12zip_iteratorINS8_IJNSF_6detail15normal_iteratorINSF_10device_ptrIdEEEENSF_17counting_iteratorIiNSF_11use_defaultESN_SN_EEEEEEEjSB_S9_NS7_10__identityEEEvT0_PT3_T1_NS0_13GridEvenShareISV_EET2_T4_:
	.zero		966


//--------------------- .nv.constant0._ZN3cub18CUB_300001_SM_10006detail6reduce28DeviceReduceSingleTileKernelINS2_10policy_hubIN4cuda3std3__45tupleIJdiEEEj12larger_tupleIdEE10Policy1000EN6thrust24THRUST_300001_SM_1000_NS12zip_iteratorINS8_IJNSF_6detail15normal_iteratorINSF_10device_ptrIdEEEENSF_17counting_iteratorIiNSF_11use_defaultESN_SN_EEEEEEEPS9_jSB_S9_S9_NS7_10__identityEEEvT0_T1_T2_T3_T4_T6_ --------------------------
	.section	.nv.constant0._ZN3cub18CUB_300001_SM_10006detail6reduce28DeviceReduceSingleTileKernelINS2_10policy_hubIN4cuda3std3__45tupleIJdiEEEj12larger_tupleIdEE10Policy1000EN6thrust24THRUST_300001_SM_1000_NS12zip_iteratorINS8_IJNSF_6detail15normal_iteratorINSF_10device_ptrIdEEEENSF_17counting_iteratorIiNSF_11use_defaultESN_SN_EEEEEEEPS9_jSB_S9_S9_NS7_10__identityEEEvT0_T1_T2_T3_T4_T6_,"a",@progbits
	.sectionflags	@""
	.align	4
.nv.constant0._ZN3cub18CUB_300001_SM_10006detail6reduce28DeviceReduceSingleTileKernelINS2_10policy_hubIN4cuda3std3__45tupleIJdiEEEj12larger_tupleIdEE10Policy1000EN6thrust24THRUST_300001_SM_1000_NS12zip_iteratorINS8_IJNSF_6detail15normal_iteratorINSF_10device_ptrIdEEEENSF_17counting_iteratorIiNSF_11use_defaultESN_SN_EEEEEEEPS9_jSB_S9_S9_NS7_10__identityEEEvT0_T1_T2_T3_T4_T6_:
	.zero		945


//--------------------- .nv.constant0._ZN3cub18CUB_300001_SM_10006detail9transform16transform_kernelINS2_10policy_hubILb1EN4cuda3std3__45tupleIJN6thrust24THRUST_300001_SM_1000_NS6detail15normal_iteratorINSA_10device_ptrIdEEEEEEEE10policy1000El6squareIdESF_JPdEEEvT0_iT1_T2_DpNS2_10kernel_argIT3_EE --------------------------
	.section	.nv.constant0._ZN3cub18CUB_300001_SM_10006detail9transform16transform_kernelINS2_10policy_hubILb1EN4cuda3std3__45tupleIJN6thrust24THRUST_300001_SM_1000_NS6detail15normal_iteratorINSA_10device_ptrIdEEEEEEEE10policy1000El6squareIdESF_JPdEEEvT0_iT1_T2_DpNS2_10kernel_argIT3_EE,"a",@progbits
	.sectionflags	@""
	.align	4
.nv.constant0._ZN3cub18CUB_300001_SM_10006detail9transform16transform_kernelINS2_10policy_hubILb1EN4cuda3std3__45tupleIJN6thrust24THRUST_300001_SM_1000_NS6detail15normal_iteratorINSA_10device_ptrIdEEEEEEEE10policy1000El6squareIdESF_JPdEEEvT0_iT1_T2_DpNS2_10kernel_argIT3_EE:
	.zero		936


//--------------------- .nv.constant0._ZN3cub18CUB_300001_SM_10006detail9transform16transform_kernelINS2_10policy_hubILb1EN4cuda3std3__45tupleIJN6thrust24THRUST_300001_SM_1000_NS6detail15normal_iteratorINSA_10device_ptrIdEEEEEEEE10policy1000Ei6squareIdESF_JPdEEEvT0_iT1_T2_DpNS2_10kernel_argIT3_EE --------------------------
	.section	.nv.constant0._ZN3cub18CUB_300001_SM_10006detail9transform16transform_kernelINS2_10policy_hubILb1EN4cuda3std3__45tupleIJN6thrust24THRUST_300001_SM_1000_NS6detail15normal_iteratorINSA_10device_ptrIdEEEEEEEE10policy1000Ei6squareIdESF_JPdEEEvT0_iT1_T2_DpNS2_10kernel_argIT3_EE,"a",@progbits
	.sectionflags	@""
	.align	4
.nv.constant0._ZN3cub18CUB_300001_SM_10006detail9transform16transform_kernelINS2_10policy_hubILb1EN4cuda3std3__45tupleIJN6thrust24THRUST_300001_SM_1000_NS6detail15normal_iteratorINSA_10device_ptrIdEEEEEEEE10policy1000Ei6squareIdESF_JPdEEEvT0_iT1_T2_DpNS2_10kernel_argIT3_EE:
	.zero		936


//--------------------- .nv.constant0._ZN3cub18CUB_300001_SM_10006detail9transform16transform_kernelINS2_10policy_hubILb1EN4cuda3std3__45tupleIJN6thrust24THRUST_300001_SM_1000_NS6detail15normal_iteratorINSA_10device_ptrIdEEEEEEEE10policy1000El6minus5IdESF_JPdEEEvT0_iT1_T2_DpNS2_10kernel_argIT3_EE --------------------------
	.section	.nv.constant0._ZN3cub18CUB_300001_SM_10006detail9transform16transform_kernelINS2_10policy_hubILb1EN4cuda3std3__45tupleIJN6thrust24THRUST_300001_SM_1000_NS6detail15normal_iteratorINSA_10device_ptrIdEEEEEEEE10policy1000El6minus5IdESF_JPdEEEvT0_iT1_T2_DpNS2_10kernel_argIT3_EE,"a",@progbits
	.sectionflags	@""
	.align	4
.nv.constant0._ZN3cub18CUB_300001_SM_10006detail9transform16transform_kernelINS2_10policy_hubILb1EN4cuda3std3__45tupleIJN6thrust24THRUST_300001_SM_1000_NS6detail15normal_iteratorINSA_10device_ptrIdEEEEEEEE10policy1000El6minus5IdESF_JPdEEEvT0_iT1_T2_DpNS2_10kernel_argIT3_EE:
	.zero		936


//--------------------- .nv.constant0._ZN3cub18CUB_300001_SM_10006detail9transform16transform_kernelINS2_10policy_hubILb1EN4cuda3std3__45tupleIJN6thrust24THRUST_300001_SM_1000_NS6detail15normal_iteratorINSA_10device_ptrIdEEEEEEEE10policy1000Ei6minus5IdESF_JPdEEEvT0_iT1_T2_DpNS2_10kernel_argIT3_EE --------------------------
	.section	.nv.constant0._ZN3cub18CUB_300001_SM_10006detail9transform16transform_kernelINS2_10policy_hubILb1EN4cuda3std3__45tupleIJN6thrust24THRUST_300001_SM_1000_NS6detail15normal_iteratorINSA_10device_ptrIdEEEEEEEE10policy1000Ei6minus5IdESF_JPdEEEvT0_iT1_T2_DpNS2_10kernel_argIT3_EE,"a",@progbits
	.sectionflags	@""
	.align	4
.nv.constant0._ZN3cub18CUB_300001_SM_10006detail9transform16transform_kernelINS2_10policy_hubILb1EN4cuda3std3__45tupleIJN6thrust24THRUST_300001_SM_1000_NS6detail15normal_iteratorINSA_10device_ptrIdEEEEEEEE10policy1000Ei6minus5IdESF_JPdEEEvT0_iT1_T2_DpNS2_10kernel_argIT3_EE:
	.zero		936


//--------------------- .nv.constant0._ZN3cub18CUB_300001_SM_10006detail9transform16transform_kernelINS2_10policy_hubILb1EN4cuda3std3__45tupleIJN6thrust24THRUST_300001_SM_1000_NS17counting_iteratorIjNSA_11use_defaultESC_SC_EEEEEE10policy1000El3prgNSA_6detail15normal_iteratorINSA_10device_ptrIdEEEEJSD_EEEvT0_iT1_T2_DpNS2_10kernel_argIT3_EE --------------------------
	.section	.nv.constant0._ZN3cub18CUB_300001_SM_10006detail9transform16transform_kernelINS2_10policy_hubILb1EN4cuda3std3__45tupleIJN6thrust24THRUST_300001_SM_1000_NS17counting_iteratorIjNSA_11use_defaultESC_SC_EEEEEE10policy1000El3prgNSA_6detail15normal_iteratorINSA_10device_ptrIdEEEEJSD_EEEvT0_iT1_T2_DpNS2_10kernel_argIT3_EE,"a",@progbits
	.sectionflags	@""
	.align	4
.nv.constant0._ZN3cub18CUB_300001_SM_10006detail9transform16transform_kernelINS2_10policy_hubILb1EN4cuda3std3__45tupleIJN6thrust24THRUST_300001_SM_1000_NS17counting_iteratorIjNSA_11use_defaultESC_SC_EEEEEE10policy1000El3prgNSA_6detail15normal_iteratorINSA_10device_ptrIdEEEEJSD_EEEvT0_iT1_T2_DpNS2_10kernel_argIT3_EE:
	.zero		952


//--------------------- .nv.constant0._ZN3cub18CUB_300001_SM_10006detail9transform16transform_kernelINS2_10policy_hubILb1EN4cuda3std3__45tupleIJN6thrust24THRUST_300001_SM_1000_NS17counting_iteratorIjNSA_11use_defaultESC_SC_EEEEEE10policy1000Ei3prgNSA_6detail15normal_iteratorINSA_10device_ptrIdEEEEJSD_EEEvT0_iT1_T2_DpNS2_10kernel_argIT3_EE --------------------------
	.section	.nv.constant0._ZN3cub18CUB_300001_SM_10006detail9transform16transform_kernelINS2_10policy_hubILb1EN4cuda3std3__45tupleIJN6thrust24THRUST_300001_SM_1000_NS17counting_iteratorIjNSA_11use_defaultESC_SC_EEEEEE10policy1000Ei3prgNSA_6detail15normal_iteratorINSA_10device_ptrIdEEEEJSD_EEEvT0_iT1_T2_DpNS2_10kernel_argIT3_EE,"a",@progbits
	.sectionflags	@""
	.align	4
.nv.constant0._ZN3cub18CUB_300001_SM_10006detail9transform16transform_kernelINS2_10policy_hubILb1EN4cuda3std3__45tupleIJN6thrust24THRUST_300001_SM_1000_NS17counting_iteratorIjNSA_11use_defaultESC_SC_EEEEEE10policy1000Ei3prgNSA_6detail15normal_iteratorINSA_10device_ptrIdEEEEJSD_EEEvT0_iT1_T2_DpNS2_10kernel_argIT3_EE:
	.zero		944


//--------------------- .nv.constant0._ZN3cub18CUB_300001_SM_10006detail8for_each13static_kernelINS2_12policy_hub_t12policy_500_tEmN6thrust24THRUST_300001_SM_1000_NS8cuda_cub20__uninitialized_fill7functorINS7_10device_ptrIdEEdEEEEvT0_T1_ --------------------------
	.section	.nv.constant0._ZN3cub18CUB_300001_SM_10006detail8for_each13static_kernelINS2_12policy_hub_t12policy_500_tEmN6thrust24THRUST_300001_SM_1000_NS8cuda_cub20__uninitialized_fill7functorINS7_10device_ptrIdEEdEEEEvT0_T1_,"a",@progbits
	.sectionflags	@""
	.align	4
.nv.constant0._ZN3cub18CUB_300001_SM_10006detail8for_each13static_kernelINS2_12policy_hub_t12policy_500_tEmN6thrust24THRUST_300001_SM_1000_NS8cuda_cub20__uninitialized_fill7functorINS7_10device_ptrIdEEdEEEEvT0_T1_:
	.zero		920


//--------------------- .nv.constant0._ZN3cub18CUB_300001_SM_10006detail11EmptyKernelIvEEvv --------------------------
	.section	.nv.constant0._ZN3cub18CUB_300001_SM_10006detail11EmptyKernelIvEEvv,"a",@progbits
	.sectionflags	@""
	.align	4
.nv.constant0._ZN3cub18CUB_300001_SM_10006detail11EmptyKernelIvEEvv:
	.zero		896


//--------------------- .nv.constant0._ZN6thrust24THRUST_300001_SM_1000_NS8cuda_cub4core6detail13_kernel_agentINS1_8__reduce11ReduceAgentIPN4cuda3std3__45tupleIJdlEEESC_SB_lNS1_9__extrema9arg_min_fIdlNS9_4lessIdEEEEEEJSC_SC_iSH_EEEvDpT0_ --------------------------
	.section	.nv.constant0._ZN6thrust24THRUST_300001_SM_1000_NS8cuda_cub4core6detail13_kernel_agentINS1_8__reduce11ReduceAgentIPN4cuda3std3__45tupleIJdlEEESC_SB_lNS1_9__extrema9arg_min_fIdlNS9_4lessIdEEEEEEJSC_SC_iSH_EEEvDpT0_,"a",@progbits
	.sectionflags	@""
	.align	4
.nv.constant0._ZN6thrust24THRUST_300001_SM_1000_NS8cuda_cub4core6detail13_kernel_agentINS1_8__reduce11ReduceAgentIPN4cuda3std3__45tupleIJdlEEESC_SB_lNS1_9__extrema9arg_min_fIdlNS9_4lessIdEEEEEEJSC_SC_iSH_EEEvDpT0_:
	.zero		917


//--------------------- .nv.constant0._ZN6thrust24THRUST_300001_SM_1000_NS8cuda_cub4core6detail13_kernel_agentINS1_8__reduce11ReduceAgentINS0_12zip_iteratorIN4cuda3std3__45tupleIJNS0_6detail15normal_iteratorINS0_10device_ptrIdEEEENS0_17counting_iteratorIlNS0_11use_defaultESI_SI_EEEEEEEPNSB_IJdlEEESM_lNS1_9__extrema9arg_min_fIdlNSA_4lessIdEEEEEEJSL_SN_lN3cub18CUB_300001_SM_100013GridEvenShareIlEENSV_9GridQueueIyEESS_EEEvDpT0_ --------------------------
	.section	.nv.constant0._ZN6thrust24THRUST_300001_SM_1000_NS8cuda_cub4core6detail13_kernel_agentINS1_8__reduce11ReduceAgentINS0_12zip_iteratorIN4cuda3std3__45tupleIJNS0_6detail15normal_iteratorINS0_10device_ptrIdEEEENS0_17counting_iteratorIlNS0_11use_defaultESI_SI_EEEEEEEPNSB_IJdlEEESM_lNS1_9__extrema9arg_min_fIdlNSA_4lessIdEEEEEEJSL_SN_lN3cub18CUB_300001_SM_100013GridEvenShareIlEENSV_9GridQueueIyEESS_EEEvDpT0_,"a",@progbits
	.sectionflags	@""
	.align	4
.nv.constant0._ZN6thrust24THRUST_300001_SM_1000_NS8cuda_cub4core6detail13_kernel_agentINS1_8__reduce11ReduceAgentINS0_12zip_iteratorIN4cuda3std3__45tupleIJNS0_6detail15normal_iteratorINS0_10device_ptrIdEEEENS0_17counting_iteratorIlNS0_11use_defaultESI_SI_EEEEEEEPNSB_IJdlEEESM_lNS1_9__extrema9arg_min_fIdlNSA_4lessIdEEEEEEJSL_SN_lN3cub18CUB_300001_SM_100013GridEvenShareIlEENSV_9GridQueueIyEESS_EEEvDpT0_:
	.zero		1009


//--------------------- .nv.constant0._ZN6thrust24THRUST_300001_SM_1000_NS8cuda_cub4core6detail13_kernel_agentINS1_8__reduce11ReduceAgentINS0_12zip_iteratorIN4cuda3std3__45tupleIJNS0_6detail15normal_iteratorINS0_10device_ptrIdEEEENS0_17counting_iteratorIlNS0_11use_defaultESI_SI_EEEEEEEPNSB_IJdlEEESM_lNS1_9__extrema9arg_min_fIdlNSA_4lessIdEEEEEEJSL_SN_lSS_EEEvDpT0_ --------------------------
	.section	.nv.constant0._ZN6thrust24THRUST_300001_SM_1000_NS8cuda_cub4core6detail13_kernel_agentINS1_8__reduce11ReduceAgentINS0_12zip_iteratorIN4cuda3std3__45tupleIJNS0_6detail15normal_iteratorINS0_10device_ptrIdEEEENS0_17counting_iteratorIlNS0_11use_defaultESI_SI_EEEEEEEPNSB_IJdlEEESM_lNS1_9__extrema9arg_min_fIdlNSA_4lessIdEEEEEEJSL_SN_lSS_EEEvDpT0_,"a",@progbits
	.sectionflags	@""
	.align	4
.nv.constant0._ZN6thrust24THRUST_300001_SM_1000_NS8cuda_cub4core6detail13_kernel_agentINS1_8__reduce11ReduceAgentINS0_12zip_iteratorIN4cuda3std3__45tupleIJNS0_6detail15normal_iteratorINS0_10device_ptrIdEEEENS0_17counting_iteratorIlNS0_11use_defaultESI_SI_EEEEEEEPNSB_IJdlEEESM_lNS1_9__extrema9arg_min_fIdlNSA_4lessIdEEEEEEJSL_SN_lSS_EEEvDpT0_:
	.zero		929


//--------------------- .nv.constant0._ZN6thrust24THRUST_300001_SM_1000_NS8cuda_cub4core6detail13_kernel_agentINS1_8__reduce11ReduceAgentIPN4cuda3std3__45tupleIJdlEEESC_SB_iNS1_9__extrema9arg_min_fIdlNS9_4lessIdEEEEEEJSC_SC_iSH_EEEvDpT0_ --------------------------
	.section	.nv.constant0._ZN6thrust24THRUST_300001_SM_1000_NS8cuda_cub4core6detail13_kernel_agentINS1_8__reduce11ReduceAgentIPN4cuda3std3__45tupleIJdlEEESC_SB_iNS1_9__extrema9arg_min_fIdlNS9_4lessIdEEEEEEJSC_SC_iSH_EEEvDpT0_,"a",@progbits
	.sectionflags	@""
	.align	4
.nv.constant0._ZN6thrust24THRUST_300001_SM_1000_NS8cuda_cub4core6detail13_kernel_agentINS1_8__reduce11ReduceAgentIPN4cuda3std3__45tupleIJdlEEESC_SB_iNS1_9__extrema9arg_min_fIdlNS9_4lessIdEEEEEEJSC_SC_iSH_EEEvDpT0_:
	.zero		917


//--------------------- .nv.constant0._ZN6thrust24THRUST_300001_SM_1000_NS8cuda_cub4core6detail13_kernel_agentINS1_8__reduce11ReduceAgentINS0_12zip_iteratorIN4cuda3std3__45tupleIJNS0_6detail15normal_iteratorINS0_10device_ptrIdEEEENS0_17counting_iteratorIlNS0_11use_defaultESI_SI_EEEEEEEPNSB_IJdlEEESM_iNS1_9__extrema9arg_min_fIdlNSA_4lessIdEEEEEEJSL_SN_iN3cub18CUB_300001_SM_100013GridEvenShareIiEENSV_9GridQueueIjEESS_EEEvDpT0_ --------------------------
	.section	.nv.constant0._ZN6thrust24THRUST_300001_SM_1000_NS8cuda_cub4core6detail13_kernel_agentINS1_8__reduce11ReduceAgentINS0_12zip_iteratorIN4cuda3std3__45tupleIJNS0_6detail15normal_iteratorINS0_10device_ptrIdEEEENS0_17counting_iteratorIlNS0_11use_defaultESI_SI_EEEEEEEPNSB_IJdlEEESM_iNS1_9__extrema9arg_min_fIdlNSA_4lessIdEEEEEEJSL_SN_iN3cub18CUB_300001_SM_100013GridEvenShareIiEENSV_9GridQueueIjEESS_EEEvDpT0_,"a",@progbits
	.sectionflags	@""
	.align	4
.nv.constant0._ZN6thrust24THRUST_300001_SM_1000_NS8cuda_cub4core6detail13_kernel_agentINS1_8__reduce11ReduceAgentINS0_12zip_iteratorIN4cuda3std3__45tupleIJNS0_6detail15normal_iteratorINS0_10device_ptrIdEEEENS0_17counting_iteratorIlNS0_11use_defaultESI_SI_EEEEEEEPNSB_IJdlEEESM_iNS1_9__extrema9arg_min_fIdlNSA_4lessIdEEEEEEJSL_SN_iN3cub18CUB_300001_SM_100013GridEvenShareIiEENSV_9GridQueueIjEESS_EEEvDpT0_:
	.zero		977


//--------------------- .nv.constant0._ZN6thrust24THRUST_300001_SM_1000_NS8cuda_cub4core6detail13_kernel_agentINS1_8__reduce11ReduceAgentINS0_12zip_iteratorIN4cuda3std3__45tupleIJNS0_6detail15normal_iteratorINS0_10device_ptrIdEEEENS0_17counting_iteratorIlNS0_11use_defaultESI_SI_EEEEEEEPNSB_IJdlEEESM_iNS1_9__extrema9arg_min_fIdlNSA_4lessIdEEEEEEJSL_SN_iSS_EEEvDpT0_ --------------------------
	.section	.nv.constant0._ZN6thrust24THRUST_300001_SM_1000_NS8cuda_cub4core6detail13_kernel_agentINS1_8__reduce11ReduceAgentINS0_12zip_iteratorIN4cuda3std3__45tupleIJNS0_6detail15normal_iteratorINS0_10device_ptrIdEEEENS0_17counting_iteratorIlNS0_11use_defaultESI_SI_EEEEEEEPNSB_IJdlEEESM_iNS1_9__extrema9arg_min_fIdlNSA_4lessIdEEEEEEJSL_SN_iSS_EEEvDpT0_,"a",@progbits
	.sectionflags	@""
	.align	4
.nv.constant0._ZN6thrust24THRUST_300001_SM_1000_NS8cuda_cub4core6detail13_kernel_agentINS1_8__reduce11ReduceAgentINS0_12zip_iteratorIN4cuda3std3__45tupleIJNS0_6detail15normal_iteratorINS0_10device_ptrIdEEEENS0_17counting_iteratorIlNS0_11use_defaultESI_SI_EEEEEEEPNSB_IJdlEEESM_iNS1_9__extrema9arg_min_fIdlNSA_4lessIdEEEEEEJSL_SN_iSS_EEEvDpT0_:
	.zero		925


//--------------------- .nv.constant0._ZN6thrust24THRUST_300001_SM_1000_NS8cuda_cub4core6detail13_kernel_agentINS1_8__reduce11ReduceAgentIPN4cuda3std3__45tupleIJdlEEESC_SB_lNS1_9__extrema9arg_max_fIdlNS9_4lessIdEEEEEEJSC_SC_iSH_EEEvDpT0_ --------------------------
	.section	.nv.constant0._ZN6thrust24THRUST_300001_SM_1000_NS8cuda_cub4core6detail13_kernel_agentINS1_8__reduce11ReduceAgentIPN4cuda3std3__45tupleIJdlEEESC_SB_lNS1_9__extrema9arg_max_fIdlNS9_4lessIdEEEEEEJSC_SC_iSH_EEEvDpT0_,"a",@progbits
	.sectionflags	@""
	.align	4
.nv.constant0._ZN6thrust24THRUST_300001_SM_1000_NS8cuda_cub4core6detail13_kernel_agentINS1_8__reduce11ReduceAgentIPN4cuda3std3__45tupleIJdlEEESC_SB_lNS1_9__extrema9arg_max_fIdlNS9_4lessIdEEEEEEJSC_SC_iSH_EEEvDpT0_:
	.zero		917


//--------------------- .nv.constant0._ZN6thrust24THRUST_300001_SM_1000_NS8cuda_cub4core6detail13_kernel_agentINS1_8__reduce10DrainAgentIlEEJN3cub18CUB_300001_SM_10009GridQueueIyEElEEEvDpT0_ --------------------------
	.section	.nv.constant0._ZN6thrust24THRUST_300001_SM_1000_NS8cuda_cub4core6detail13_kernel_agentINS1_8__reduce10DrainAgentIlEEJN3cub18CUB_300001_SM_10009GridQueueIyEElEEEvDpT0_,"a",@progbits
	.sectionflags	@""
	.align	4
.nv.constant0._ZN6thrust24THRUST_300001_SM_1000_NS8cuda_cub4core6detail13_kernel_agentINS1_8__reduce10DrainAgentIlEEJN3cub18CUB_300001_SM_10009GridQueueIyEElEEEvDpT0_:
	.zero		912


//--------------------- .nv.constant0._ZN6thrust24THRUST_300001_SM_1000_NS8cuda_cub4core6detail13_kernel_agentINS1_8__reduce11ReduceAgentINS0_12zip_iteratorIN4cuda3std3__45tupleIJNS0_6detail15normal_iteratorINS0_10device_ptrIdEEEENS0_17counting_iteratorIlNS0_11use_defaultESI_SI_EEEEEEEPNSB_IJdlEEESM_lNS1_9__extrema9arg_max_fIdlNSA_4lessIdEEEEEEJSL_SN_lN3cub18CUB_300001_SM_100013GridEvenShareIlEENSV_9GridQueueIyEESS_EEEvDpT0_ --------------------------
	.section	.nv.constant0._ZN6thrust24THRUST_300001_SM_1000_NS8cuda_cub4core6detail13_kernel_agentINS1_8__reduce11ReduceAgentINS0_12zip_iteratorIN4cuda3std3__45tupleIJNS0_6detail15normal_iteratorINS0_10device_ptrIdEEEENS0_17counting_iteratorIlNS0_11use_defaultESI_SI_EEEEEEEPNSB_IJdlEEESM_lNS1_9__extrema9arg_max_fIdlNSA_4lessIdEEEEEEJSL_SN_lN3cub18CUB_300001_SM_100013GridEvenShareIlEENSV_9GridQueueIyEESS_EEEvDpT0_,"a",@progbits
	.sectionflags	@""
	.align	4
.nv.constant0._ZN6thrust24THRUST_300001_SM_1000_NS8cuda_cub4core6detail13_kernel_agentINS1_8__reduce11ReduceAgentINS0_12zip_iteratorIN4cuda3std3__45tupleIJNS0_6detail15normal_iteratorINS0_10device_ptrIdEEEENS0_17counting_iteratorIlNS0_11use_defaultESI_SI_EEEEEEEPNSB_IJdlEEESM_lNS1_9__extrema9arg_max_fIdlNSA_4lessIdEEEEEEJSL_SN_lN3cub18CUB_300001_SM_100013GridEvenShareIlEENSV_9GridQueueIyEESS_EEEvDpT0_:
	.zero		1009


//--------------------- .nv.constant0._ZN6thrust24THRUST_300001_SM_1000_NS8cuda_cub4core6detail13_kernel_agentINS1_8__reduce11ReduceAgentINS0_12zip_iteratorIN4cuda3std3__45tupleIJNS0_6detail15normal_iteratorINS0_10device_ptrIdEEEENS0_17counting_iteratorIlNS0_11use_defaultESI_SI_EEEEEEEPNSB_IJdlEEESM_lNS1_9__extrema9arg_max_fIdlNSA_4lessIdEEEEEEJSL_SN_lSS_EEEvDpT0_ --------------------------
	.section	.nv.constant0._ZN6thrust24THRUST_300001_SM_1000_NS8cuda_cub4core6detail13_kernel_agentINS1_8__reduce11ReduceAgentINS0_12zip_iteratorIN4cuda3std3__45tupleIJNS0_6detail15normal_iteratorINS0_10device_ptrIdEEEENS0_17counting_iteratorIlNS0_11use_defaultESI_SI_EEEEEEEPNSB_IJdlEEESM_lNS1_9__extrema9arg_max_fIdlNSA_4lessIdEEEEEEJSL_SN_lSS_EEEvDpT0_,"a",@progbits
	.sectionflags	@""
	.align	4
.nv.constant0._ZN6thrust24THRUST_300001_SM_1000_NS8cuda_cub4core6detail13_kernel_agentINS1_8__reduce11ReduceAgentINS0_12zip_iteratorIN4cuda3std3__45tupleIJNS0_6detail15normal_iteratorINS0_10device_ptrIdEEEENS0_17counting_iteratorIlNS0_11use_defaultESI_SI_EEEEEEEPNSB_IJdlEEESM_lNS1_9__extrema9arg_max_fIdlNSA_4lessIdEEEEEEJSL_SN_lSS_EEEvDpT0_:
	.zero		929


//--------------------- .nv.constant0._ZN6thrust24THRUST_300001_SM_1000_NS8cuda_cub4core6detail13_kernel_agentINS1_8__reduce11ReduceAgentIPN4cuda3std3__45tupleIJdlEEESC_SB_iNS1_9__extrema9arg_max_fIdlNS9_4lessIdEEEEEEJSC_SC_iSH_EEEvDpT0_ --------------------------
	.section	.nv.constant0._ZN6thrust24THRUST_300001_SM_1000_NS8cuda_cub4core6detail13_kernel_agentINS1_8__reduce11ReduceAgentIPN4cuda3std3__45tupleIJdlEEESC_SB_iNS1_9__extrema9arg_max_fIdlNS9_4lessIdEEEEEEJSC_SC_iSH_EEEvDpT0_,"a",@progbits
	.sectionflags	@""
	.align	4
.nv.constant0._ZN6thrust24THRUST_300001_SM_1000_NS8cuda_cub4core6detail13_kernel_agentINS1_8__reduce11ReduceAgentIPN4cuda3std3__45tupleIJdlEEESC_SB_iNS1_9__extrema9arg_max_fIdlNS9_4lessIdEEEEEEJSC_SC_iSH_EEEvDpT0_:
	.zero		917


//--------------------- .nv.constant0._ZN6thrust24THRUST_300001_SM_1000_NS8cuda_cub4core6detail13_kernel_agentINS1_8__reduce10DrainAgentIiEEJN3cub18CUB_300001_SM_10009GridQueueIjEEiEEEvDpT0_ --------------------------
	.section	.nv.constant0._ZN6thrust24THRUST_300001_SM_1000_NS8cuda_cub4core6detail13_kernel_agentINS1_8__reduce10DrainAgentIiEEJN3cub18CUB_300001_SM_10009GridQueueIjEEiEEEvDpT0_,"a",@progbits
	.sectionflags	@""
	.align	4
.nv.constant0._ZN6thrust24THRUST_300001_SM_1000_NS8cuda_cub4core6detail13_kernel_agentINS1_8__reduce10DrainAgentIiEEJN3cub18CUB_300001_SM_10009GridQueueIjEEiEEEvDpT0_:
	.zero		908


//--------------------- .nv.constant0._ZN6thrust24THRUST_300001_SM_1000_NS8cuda_cub4core6detail13_kernel_agentINS1_8__reduce11ReduceAgentINS0_12zip_iteratorIN4cuda3std3__45tupleIJNS0_6detail15normal_iteratorINS0_10device_ptrIdEEEENS0_17counting_iteratorIlNS0_11use_defaultESI_SI_EEEEEEEPNSB_IJdlEEESM_iNS1_9__extrema9arg_max_fIdlNSA_4lessIdEEEEEEJSL_SN_iN3cub18CUB_300001_SM_100013GridEvenShareIiEENSV_9GridQueueIjEESS_EEEvDpT0_ --------------------------
	.section	.nv.constant0._ZN6thrust24THRUST_300001_SM_1000_NS8cuda_cub4core6detail13_kernel_agentINS1_8__reduce11ReduceAgentINS0_12zip_iteratorIN4cuda3std3__45tupleIJNS0_6detail15normal_iteratorINS0_10device_ptrIdEEEENS0_17counting_iteratorIlNS0_11use_defaultESI_SI_EEEEEEEPNSB_IJdlEEESM_iNS1_9__extrema9arg_max_fIdlNSA_4lessIdEEEEEEJSL_SN_iN3cub18CUB_300001_SM_100013GridEvenShareIiEENSV_9GridQueueIjEESS_EEEvDpT0_,"a",@progbits
	.sectionflags	@""
	.align	4
.nv.constant0._ZN6thrust24THRUST_300001_SM_1000_NS8cuda_cub4core6detail13_kernel_agentINS1_8__reduce11ReduceAgentINS0_12zip_iteratorIN4cuda3std3__45tupleIJNS0_6detail15normal_iteratorINS0_10device_ptrIdEEEENS0_17counting_iteratorIlNS0_11use_defaultESI_SI_EEEEEEEPNSB_IJdlEEESM_iNS1_9__extrema9arg_max_fIdlNSA_4lessIdEEEEEEJSL_SN_iN3cub18CUB_300001_SM_100013GridEvenShareIiEENSV_9GridQueueIjEESS_EEEvDpT0_:
	.zero		977


//--------------------- .nv.constant0._ZN6thrust24THRUST_300001_SM_1000_NS8cuda_cub4core6detail13_kernel_agentINS1_8__reduce11ReduceAgentINS0_12zip_iteratorIN4cuda3std3__45tupleIJNS0_6detail15normal_iteratorINS0_10device_ptrIdEEEENS0_17counting_iteratorIlNS0_11use_defaultESI_SI_EEEEEEEPNSB_IJdlEEESM_iNS1_9__extrema9arg_max_fIdlNSA_4lessIdEEEEEEJSL_SN_iSS_EEEvDpT0_ --------------------------
	.section	.nv.constant0._ZN6thrust24THRUST_300001_SM_1000_NS8cuda_cub4core6detail13_kernel_agentINS1_8__reduce11ReduceAgentINS0_12zip_iteratorIN4cuda3std3__45tupleIJNS0_6detail15normal_iteratorINS0_10device_ptrIdEEEENS0_17counting_iteratorIlNS0_11use_defaultESI_SI_EEEEEEEPNSB_IJdlEEESM_iNS1_9__extrema9arg_max_fIdlNSA_4lessIdEEEEEEJSL_SN_iSS_EEEvDpT0_,"a",@progbits
	.sectionflags	@""
	.align	4
.nv.constant0._ZN6thrust24THRUST_300001_SM_1000_NS8cuda_cub4core6detail13_kernel_agentINS1_8__reduce11ReduceAgentINS0_12zip_iteratorIN4cuda3std3__45tupleIJNS0_6detail15normal_iteratorINS0_10device_ptrIdEEEENS0_17counting_iteratorIlNS0_11use_defaultESI_SI_EEEEEEEPNSB_IJdlEEESM_iNS1_9__extrema9arg_max_fIdlNSA_4lessIdEEEEEEJSL_SN_iSS_EEEvDpT0_:
	.zero		925


//--------------------- .nv.constant0._Z5scorejjPdS_ --------------------------
	.section	.nv.constant0._Z5scorejjPdS_,"a",@progbits
	.sectionflags	@""
	.align	4
.nv.constant0._Z5scorejjPdS_:
	.zero		920


//--------------------- SYMBOLS --------------------------

	.type		.nv.reservedSmem.offset0,@object
	.size		.nv.reservedSmem.offset0,0x4
	.type		.nv.reservedSmem.cap,@object
	.size		.nv.reservedSmem.cap,0x4
